//
// Generated by NVIDIA NVVM Compiler
//
// Compiler Build ID: CL-36424714
// Cuda compilation tools, release 13.0, V13.0.88
// Based on NVVM 20.0.0
//

.version 9.0
.target sm_100
.address_size 64

	// .globl	_Z16if_neuron_kernelPKfPfS1_iff
.const .align 4 .b8 c_conv1_w[600];
.const .align 4 .b8 c_conv1_b[24];
.const .align 4 .b8 c_conv2_w[9600];
.const .align 4 .b8 c_conv2_b[64];
// _ZZ27conv2d_if_pool2x2_u8_kernelPKhPfS1_PKfS3_iiiiiiiiiiffE4s_in has been demoted
.extern .shared .align 16 .b8 smem[];
.extern .shared .align 16 .b8 sm_in[];

.visible .entry _Z16if_neuron_kernelPKfPfS1_iff(
	.param .u64 .ptr .align 1 _Z16if_neuron_kernelPKfPfS1_iff_param_0,
	.param .u64 .ptr .align 1 _Z16if_neuron_kernelPKfPfS1_iff_param_1,
	.param .u64 .ptr .align 1 _Z16if_neuron_kernelPKfPfS1_iff_param_2,
	.param .u32 _Z16if_neuron_kernelPKfPfS1_iff_param_3,
	.param .f32 _Z16if_neuron_kernelPKfPfS1_iff_param_4,
	.param .f32 _Z16if_neuron_kernelPKfPfS1_iff_param_5
)
{
	.reg .pred 	%p<4>;
	.reg .b32 	%r<6>;
	.reg .b32 	%f<7>;
	.reg .b64 	%rd<11>;

	ld.param.u64 	%rd2, [_Z16if_neuron_kernelPKfPfS1_iff_param_0];
	ld.param.u64 	%rd3, [_Z16if_neuron_kernelPKfPfS1_iff_param_1];
	ld.param.u64 	%rd4, [_Z16if_neuron_kernelPKfPfS1_iff_param_2];
	ld.param.u32 	%r2, [_Z16if_neuron_kernelPKfPfS1_iff_param_3];
	ld.param.f32 	%f1, [_Z16if_neuron_kernelPKfPfS1_iff_param_4];
	ld.param.f32 	%f2, [_Z16if_neuron_kernelPKfPfS1_iff_param_5];
	mov.u32 	%r3, %ctaid.x;
	mov.u32 	%r4, %ntid.x;
	mov.u32 	%r5, %tid.x;
	mad.lo.s32 	%r1, %r3, %r4, %r5;
	setp.ge.s32 	%p1, %r1, %r2;
	@%p1 bra 	$L__BB0_3;
	cvta.to.global.u64 	%rd5, %rd4;
	cvta.to.global.u64 	%rd6, %rd2;
	cvta.to.global.u64 	%rd7, %rd3;
	mul.wide.s32 	%rd8, %r1, 4;
	add.s64 	%rd9, %rd6, %rd8;
	ld.global.nc.f32 	%f3, [%rd9];
	add.s64 	%rd1, %rd5, %rd8;
	ld.global.f32 	%f4, [%rd1];
	add.f32 	%f5, %f3, %f4;
	st.global.f32 	[%rd1], %f5;
	setp.ge.f32 	%p2, %f5, %f1;
	selp.f32 	%f6, 0f3F800000, 0f00000000, %p2;
	add.s64 	%rd10, %rd7, %rd8;
	st.global.f32 	[%rd10], %f6;
	setp.ltu.f32 	%p3, %f5, %f1;
	@%p3 bra 	$L__BB0_3;
	st.global.f32 	[%rd1], %f2;
$L__BB0_3:
	ret;

}
	// .globl	_Z13conv2d_kernelPKfPfS0_S0_iiiiiiii
.visible .entry _Z13conv2d_kernelPKfPfS0_S0_iiiiiiii(
	.param .u64 .ptr .align 1 _Z13conv2d_kernelPKfPfS0_S0_iiiiiiii_param_0,
	.param .u64 .ptr .align 1 _Z13conv2d_kernelPKfPfS0_S0_iiiiiiii_param_1,
	.param .u64 .ptr .align 1 _Z13conv2d_kernelPKfPfS0_S0_iiiiiiii_param_2,
	.param .u64 .ptr .align 1 _Z13conv2d_kernelPKfPfS0_S0_iiiiiiii_param_3,
	.param .u32 _Z13conv2d_kernelPKfPfS0_S0_iiiiiiii_param_4,
	.param .u32 _Z13conv2d_kernelPKfPfS0_S0_iiiiiiii_param_5,
	.param .u32 _Z13conv2d_kernelPKfPfS0_S0_iiiiiiii_param_6,
	.param .u32 _Z13conv2d_kernelPKfPfS0_S0_iiiiiiii_param_7,
	.param .u32 _Z13conv2d_kernelPKfPfS0_S0_iiiiiiii_param_8,
	.param .u32 _Z13conv2d_kernelPKfPfS0_S0_iiiiiiii_param_9,
	.param .u32 _Z13conv2d_kernelPKfPfS0_S0_iiiiiiii_param_10,
	.param .u32 _Z13conv2d_kernelPKfPfS0_S0_iiiiiiii_param_11
)
{
	.reg .pred 	%p<125>;
	.reg .b32 	%r<135>;
	.reg .b32 	%f<260>;
	.reg .b64 	%rd<247>;

	ld.param.u64 	%rd19, [_Z13conv2d_kernelPKfPfS0_S0_iiiiiiii_param_0];
	ld.param.u64 	%rd21, [_Z13conv2d_kernelPKfPfS0_S0_iiiiiiii_param_2];
	ld.param.u64 	%rd22, [_Z13conv2d_kernelPKfPfS0_S0_iiiiiiii_param_3];
	ld.param.u32 	%r60, [_Z13conv2d_kernelPKfPfS0_S0_iiiiiiii_param_4];
	ld.param.u32 	%r53, [_Z13conv2d_kernelPKfPfS0_S0_iiiiiiii_param_5];
	ld.param.u32 	%r54, [_Z13conv2d_kernelPKfPfS0_S0_iiiiiiii_param_6];
	ld.param.u32 	%r55, [_Z13conv2d_kernelPKfPfS0_S0_iiiiiiii_param_7];
	ld.param.u32 	%r56, [_Z13conv2d_kernelPKfPfS0_S0_iiiiiiii_param_8];
	ld.param.u32 	%r57, [_Z13conv2d_kernelPKfPfS0_S0_iiiiiiii_param_9];
	ld.param.u32 	%r58, [_Z13conv2d_kernelPKfPfS0_S0_iiiiiiii_param_10];
	ld.param.u32 	%r59, [_Z13conv2d_kernelPKfPfS0_S0_iiiiiiii_param_11];
	mov.u32 	%r61, %ctaid.x;
	mov.u32 	%r62, %ntid.x;
	mov.u32 	%r63, %tid.x;
	mad.lo.s32 	%r1, %r61, %r62, %r63;
	mul.lo.s32 	%r64, %r54, %r60;
	mul.lo.s32 	%r65, %r64, %r58;
	mul.lo.s32 	%r66, %r65, %r59;
	setp.ge.s32 	%p6, %r1, %r66;
	@%p6 bra 	$L__BB1_127;
	mul.lo.s32 	%r67, %r58, %r54;
	mul.lo.s32 	%r2, %r67, %r59;
	rem.s32 	%r68, %r1, %r2;
	mul.lo.s32 	%r69, %r59, %r58;
	div.s32 	%r3, %r68, %r69;
	rem.s32 	%r70, %r1, %r69;
	div.s32 	%r4, %r70, %r59;
	rem.s32 	%r5, %r1, %r59;
	mul.wide.s32 	%rd24, %r3, 4;
	add.s64 	%rd23, %rd22, %rd24;
	// begin inline asm
	ld.global.nc.f32 %f258, [%rd23];
	// end inline asm
	setp.lt.s32 	%p7, %r53, 1;
	@%p7 bra 	$L__BB1_126;
	div.s32 	%r72, %r1, %r2;
	mul.lo.s32 	%r6, %r72, %r53;
	mul.lo.s32 	%r7, %r56, %r55;
	mul.lo.s32 	%r8, %r3, %r53;
	mul.lo.s32 	%r9, %r57, %r57;
	and.b32  	%r10, %r57, 2147483646;
	and.b32  	%r11, %r57, 3;
	and.b32  	%r12, %r57, 2147483644;
	mul.lo.s32 	%r13, %r4, %r56;
	add.s32 	%r73, %r5, 2;
	setp.lt.s32 	%p8, %r5, -2;
	setp.ge.s32 	%p9, %r73, %r56;
	or.pred  	%p1, %p8, %p9;
	add.s32 	%r74, %r5, 3;
	setp.lt.s32 	%p10, %r5, -3;
	setp.ge.s32 	%p11, %r74, %r56;
	or.pred  	%p2, %p10, %p11;
	add.s32 	%r75, %r5, 4;
	setp.lt.s32 	%p12, %r5, -4;
	setp.ge.s32 	%p13, %r75, %r56;
	or.pred  	%p3, %p12, %p13;
	add.s32 	%r14, %r13, %r56;
	add.s32 	%r15, %r14, %r56;
	add.s32 	%r16, %r15, %r56;
	mov.b32 	%r126, 0;
	cvt.s64.s32 	%rd223, %r5;
$L__BB1_3:
	setp.eq.s32 	%p14, %r57, 5;
	add.s32 	%r76, %r126, %r6;
	mul.lo.s32 	%r18, %r7, %r76;
	add.s32 	%r77, %r126, %r8;
	mul.lo.s32 	%r19, %r9, %r77;
	@%p14 bra 	$L__BB1_70;
	setp.lt.s32 	%p15, %r57, 1;
	@%p15 bra 	$L__BB1_125;
	setp.eq.s32 	%p16, %r57, 1;
	mov.b32 	%r132, 0;
	@%p16 bra 	$L__BB1_50;
	mov.b32 	%r127, 0;
$L__BB1_7:
	.pragma "nounroll";
	add.s32 	%r26, %r127, %r4;
	setp.lt.s32 	%p17, %r26, 0;
	setp.ge.s32 	%p18, %r26, %r55;
	or.pred  	%p19, %p17, %p18;
	@%p19 bra 	$L__BB1_28;
	setp.lt.u32 	%p20, %r57, 4;
	mad.lo.s32 	%r27, %r26, %r56, %r18;
	mad.lo.s32 	%r28, %r127, %r57, %r19;
	mov.b32 	%r129, 0;
	@%p20 bra 	$L__BB1_19;
	mov.b32 	%r128, 0;
$L__BB1_10:
	add.s32 	%r30, %r128, %r5;
	setp.lt.s32 	%p21, %r30, 0;
	setp.ge.s32 	%p22, %r30, %r56;
	or.pred  	%p23, %p21, %p22;
	@%p23 bra 	$L__BB1_12;
	add.s32 	%r82, %r27, %r30;
	add.s32 	%r83, %r28, %r128;
	mul.wide.s32 	%rd27, %r82, 4;
	add.s64 	%rd25, %rd19, %rd27;
	// begin inline asm
	ld.global.nc.f32 %f109, [%rd25];
	// end inline asm
	mul.wide.s32 	%rd28, %r83, 4;
	add.s64 	%rd26, %rd21, %rd28;
	// begin inline asm
	ld.global.nc.f32 %f110, [%rd26];
	// end inline asm
	fma.rn.f32 	%f258, %f109, %f110, %f258;
$L__BB1_12:
	add.s32 	%r84, %r30, 1;
	setp.lt.s32 	%p24, %r84, 0;
	setp.ge.s32 	%p25, %r84, %r56;
	or.pred  	%p26, %p24, %p25;
	cvt.s64.s32 	%rd29, %r30;
	cvt.s64.s32 	%rd30, %r27;
	add.s64 	%rd31, %rd30, %rd29;
	shl.b64 	%rd32, %rd31, 2;
	add.s64 	%rd7, %rd19, %rd32;
	cvt.s64.s32 	%rd33, %r128;
	cvt.s64.s32 	%rd34, %r28;
	add.s64 	%rd35, %rd34, %rd33;
	shl.b64 	%rd36, %rd35, 2;
	add.s64 	%rd8, %rd21, %rd36;
	@%p26 bra 	$L__BB1_14;
	add.s64 	%rd37, %rd7, 4;
	// begin inline asm
	ld.global.nc.f32 %f111, [%rd37];
	// end inline asm
	add.s64 	%rd38, %rd8, 4;
	// begin inline asm
	ld.global.nc.f32 %f112, [%rd38];
	// end inline asm
	fma.rn.f32 	%f258, %f111, %f112, %f258;
$L__BB1_14:
	add.s32 	%r85, %r30, 2;
	setp.lt.s32 	%p27, %r85, 0;
	setp.ge.s32 	%p28, %r85, %r56;
	or.pred  	%p29, %p27, %p28;
	@%p29 bra 	$L__BB1_16;
	add.s64 	%rd39, %rd7, 8;
	// begin inline asm
	ld.global.nc.f32 %f113, [%rd39];
	// end inline asm
	add.s64 	%rd40, %rd8, 8;
	// begin inline asm
	ld.global.nc.f32 %f114, [%rd40];
	// end inline asm
	fma.rn.f32 	%f258, %f113, %f114, %f258;
$L__BB1_16:
	add.s32 	%r86, %r30, 3;
	setp.lt.s32 	%p30, %r86, 0;
	setp.ge.s32 	%p31, %r86, %r56;
	or.pred  	%p32, %p30, %p31;
	@%p32 bra 	$L__BB1_18;
	add.s64 	%rd41, %rd7, 12;
	// begin inline asm
	ld.global.nc.f32 %f115, [%rd41];
	// end inline asm
	add.s64 	%rd42, %rd8, 12;
	// begin inline asm
	ld.global.nc.f32 %f116, [%rd42];
	// end inline asm
	fma.rn.f32 	%f258, %f115, %f116, %f258;
$L__BB1_18:
	add.s32 	%r128, %r128, 4;
	setp.ne.s32 	%p33, %r128, %r12;
	mov.u32 	%r129, %r12;
	@%p33 bra 	$L__BB1_10;
$L__BB1_19:
	setp.eq.s32 	%p34, %r11, 0;
	@%p34 bra 	$L__BB1_28;
	add.s32 	%r33, %r129, %r5;
	setp.lt.s32 	%p35, %r33, 0;
	setp.ge.s32 	%p36, %r33, %r56;
	or.pred  	%p37, %p35, %p36;
	@%p37 bra 	$L__BB1_22;
	add.s32 	%r87, %r27, %r33;
	add.s32 	%r88, %r28, %r129;
	mul.wide.s32 	%rd45, %r87, 4;
	add.s64 	%rd43, %rd19, %rd45;
	// begin inline asm
	ld.global.nc.f32 %f117, [%rd43];
	// end inline asm
	mul.wide.s32 	%rd46, %r88, 4;
	add.s64 	%rd44, %rd21, %rd46;
	// begin inline asm
	ld.global.nc.f32 %f118, [%rd44];
	// end inline asm
	fma.rn.f32 	%f258, %f117, %f118, %f258;
$L__BB1_22:
	setp.eq.s32 	%p38, %r11, 1;
	@%p38 bra 	$L__BB1_28;
	add.s32 	%r89, %r33, 1;
	setp.lt.s32 	%p39, %r89, 0;
	setp.ge.s32 	%p40, %r89, %r56;
	or.pred  	%p41, %p39, %p40;
	cvt.s64.s32 	%rd47, %r33;
	cvt.s64.s32 	%rd48, %r27;
	add.s64 	%rd49, %rd48, %rd47;
	shl.b64 	%rd50, %rd49, 2;
	add.s64 	%rd9, %rd19, %rd50;
	cvt.u64.u32 	%rd51, %r129;
	cvt.s64.s32 	%rd52, %r28;
	add.s64 	%rd53, %rd52, %rd51;
	shl.b64 	%rd54, %rd53, 2;
	add.s64 	%rd10, %rd21, %rd54;
	@%p41 bra 	$L__BB1_25;
	add.s64 	%rd55, %rd9, 4;
	// begin inline asm
	ld.global.nc.f32 %f119, [%rd55];
	// end inline asm
	add.s64 	%rd56, %rd10, 4;
	// begin inline asm
	ld.global.nc.f32 %f120, [%rd56];
	// end inline asm
	fma.rn.f32 	%f258, %f119, %f120, %f258;
$L__BB1_25:
	setp.eq.s32 	%p42, %r11, 2;
	@%p42 bra 	$L__BB1_28;
	add.s32 	%r90, %r33, 2;
	setp.lt.s32 	%p43, %r90, 0;
	setp.ge.s32 	%p44, %r90, %r56;
	or.pred  	%p45, %p43, %p44;
	@%p45 bra 	$L__BB1_28;
	add.s64 	%rd57, %rd9, 8;
	// begin inline asm
	ld.global.nc.f32 %f121, [%rd57];
	// end inline asm
	add.s64 	%rd58, %rd10, 8;
	// begin inline asm
	ld.global.nc.f32 %f122, [%rd58];
	// end inline asm
	fma.rn.f32 	%f258, %f121, %f122, %f258;
$L__BB1_28:
	add.s32 	%r34, %r26, 1;
	setp.lt.s32 	%p46, %r34, 0;
	setp.ge.s32 	%p47, %r34, %r55;
	or.pred  	%p48, %p46, %p47;
	@%p48 bra 	$L__BB1_49;
	setp.lt.u32 	%p49, %r57, 4;
	mad.lo.s32 	%r35, %r34, %r56, %r18;
	mad.lo.s32 	%r92, %r57, %r127, %r57;
	add.s32 	%r36, %r92, %r19;
	mov.b32 	%r131, 0;
	@%p49 bra 	$L__BB1_40;
	mov.b32 	%r130, 0;
$L__BB1_31:
	add.s32 	%r38, %r130, %r5;
	setp.lt.s32 	%p50, %r38, 0;
	setp.ge.s32 	%p51, %r38, %r56;
	or.pred  	%p52, %p50, %p51;
	@%p52 bra 	$L__BB1_33;
	add.s32 	%r94, %r35, %r38;
	add.s32 	%r95, %r36, %r130;
	mul.wide.s32 	%rd61, %r94, 4;
	add.s64 	%rd59, %rd19, %rd61;
	// begin inline asm
	ld.global.nc.f32 %f124, [%rd59];
	// end inline asm
	mul.wide.s32 	%rd62, %r95, 4;
	add.s64 	%rd60, %rd21, %rd62;
	// begin inline asm
	ld.global.nc.f32 %f125, [%rd60];
	// end inline asm
	fma.rn.f32 	%f258, %f124, %f125, %f258;
$L__BB1_33:
	add.s32 	%r96, %r38, 1;
	setp.lt.s32 	%p53, %r96, 0;
	setp.ge.s32 	%p54, %r96, %r56;
	or.pred  	%p55, %p53, %p54;
	cvt.s64.s32 	%rd63, %r38;
	cvt.s64.s32 	%rd64, %r35;
	add.s64 	%rd65, %rd64, %rd63;
	shl.b64 	%rd66, %rd65, 2;
	add.s64 	%rd11, %rd19, %rd66;
	cvt.s64.s32 	%rd67, %r130;
	cvt.s64.s32 	%rd68, %r36;
	add.s64 	%rd69, %rd68, %rd67;
	shl.b64 	%rd70, %rd69, 2;
	add.s64 	%rd12, %rd21, %rd70;
	@%p55 bra 	$L__BB1_35;
	add.s64 	%rd71, %rd11, 4;
	// begin inline asm
	ld.global.nc.f32 %f126, [%rd71];
	// end inline asm
	add.s64 	%rd72, %rd12, 4;
	// begin inline asm
	ld.global.nc.f32 %f127, [%rd72];
	// end inline asm
	fma.rn.f32 	%f258, %f126, %f127, %f258;
$L__BB1_35:
	add.s32 	%r97, %r38, 2;
	setp.lt.s32 	%p56, %r97, 0;
	setp.ge.s32 	%p57, %r97, %r56;
	or.pred  	%p58, %p56, %p57;
	@%p58 bra 	$L__BB1_37;
	add.s64 	%rd73, %rd11, 8;
	// begin inline asm
	ld.global.nc.f32 %f128, [%rd73];
	// end inline asm
	add.s64 	%rd74, %rd12, 8;
	// begin inline asm
	ld.global.nc.f32 %f129, [%rd74];
	// end inline asm
	fma.rn.f32 	%f258, %f128, %f129, %f258;
$L__BB1_37:
	add.s32 	%r98, %r38, 3;
	setp.lt.s32 	%p59, %r98, 0;
	setp.ge.s32 	%p60, %r98, %r56;
	or.pred  	%p61, %p59, %p60;
	@%p61 bra 	$L__BB1_39;
	add.s64 	%rd75, %rd11, 12;
	// begin inline asm
	ld.global.nc.f32 %f130, [%rd75];
	// end inline asm
	add.s64 	%rd76, %rd12, 12;
	// begin inline asm
	ld.global.nc.f32 %f131, [%rd76];
	// end inline asm
	fma.rn.f32 	%f258, %f130, %f131, %f258;
$L__BB1_39:
	add.s32 	%r130, %r130, 4;
	setp.ne.s32 	%p62, %r130, %r12;
	mov.u32 	%r131, %r12;
	@%p62 bra 	$L__BB1_31;
$L__BB1_40:
	setp.eq.s32 	%p63, %r11, 0;
	@%p63 bra 	$L__BB1_49;
	add.s32 	%r41, %r131, %r5;
	setp.lt.s32 	%p64, %r41, 0;
	setp.ge.s32 	%p65, %r41, %r56;
	or.pred  	%p66, %p64, %p65;
	@%p66 bra 	$L__BB1_43;
	add.s32 	%r99, %r35, %r41;
	add.s32 	%r100, %r36, %r131;
	mul.wide.s32 	%rd79, %r99, 4;
	add.s64 	%rd77, %rd19, %rd79;
	// begin inline asm
	ld.global.nc.f32 %f132, [%rd77];
	// end inline asm
	mul.wide.s32 	%rd80, %r100, 4;
	add.s64 	%rd78, %rd21, %rd80;
	// begin inline asm
	ld.global.nc.f32 %f133, [%rd78];
	// end inline asm
	fma.rn.f32 	%f258, %f132, %f133, %f258;
$L__BB1_43:
	setp.eq.s32 	%p67, %r11, 1;
	@%p67 bra 	$L__BB1_49;
	add.s32 	%r101, %r41, 1;
	setp.lt.s32 	%p68, %r101, 0;
	setp.ge.s32 	%p69, %r101, %r56;
	or.pred  	%p70, %p68, %p69;
	cvt.s64.s32 	%rd81, %r41;
	cvt.s64.s32 	%rd82, %r35;
	add.s64 	%rd83, %rd82, %rd81;
	shl.b64 	%rd84, %rd83, 2;
	add.s64 	%rd13, %rd19, %rd84;
	cvt.u64.u32 	%rd85, %r131;
	cvt.s64.s32 	%rd86, %r36;
	add.s64 	%rd87, %rd86, %rd85;
	shl.b64 	%rd88, %rd87, 2;
	add.s64 	%rd14, %rd21, %rd88;
	@%p70 bra 	$L__BB1_46;
	add.s64 	%rd89, %rd13, 4;
	// begin inline asm
	ld.global.nc.f32 %f134, [%rd89];
	// end inline asm
	add.s64 	%rd90, %rd14, 4;
	// begin inline asm
	ld.global.nc.f32 %f135, [%rd90];
	// end inline asm
	fma.rn.f32 	%f258, %f134, %f135, %f258;
$L__BB1_46:
	setp.eq.s32 	%p71, %r11, 2;
	@%p71 bra 	$L__BB1_49;
	add.s32 	%r102, %r41, 2;
	setp.lt.s32 	%p72, %r102, 0;
	setp.ge.s32 	%p73, %r102, %r56;
	or.pred  	%p74, %p72, %p73;
	@%p74 bra 	$L__BB1_49;
	add.s64 	%rd91, %rd13, 8;
	// begin inline asm
	ld.global.nc.f32 %f136, [%rd91];
	// end inline asm
	add.s64 	%rd92, %rd14, 8;
	// begin inline asm
	ld.global.nc.f32 %f137, [%rd92];
	// end inline asm
	fma.rn.f32 	%f258, %f136, %f137, %f258;
$L__BB1_49:
	add.s32 	%r127, %r127, 2;
	setp.ne.s32 	%p75, %r127, %r10;
	mov.u32 	%r132, %r10;
	@%p75 bra 	$L__BB1_7;
$L__BB1_50:
	and.b32  	%r103, %r57, 1;
	setp.eq.b32 	%p76, %r103, 1;
	not.pred 	%p77, %p76;
	@%p77 bra 	$L__BB1_125;
	add.s32 	%r44, %r132, %r4;
	setp.lt.s32 	%p78, %r44, 0;
	setp.ge.s32 	%p79, %r44, %r55;
	or.pred  	%p80, %p78, %p79;
	@%p80 bra 	$L__BB1_125;
	setp.lt.u32 	%p81, %r57, 4;
	mad.lo.s32 	%r45, %r44, %r56, %r18;
	mad.lo.s32 	%r46, %r132, %r57, %r19;
	mov.b32 	%r134, 0;
	@%p81 bra 	$L__BB1_63;
	mov.b32 	%r133, 0;
$L__BB1_54:
	add.s32 	%r48, %r133, %r5;
	setp.lt.s32 	%p82, %r48, 0;
	setp.ge.s32 	%p83, %r48, %r56;
	or.pred  	%p84, %p82, %p83;
	@%p84 bra 	$L__BB1_56;
	add.s32 	%r106, %r45, %r48;
	add.s32 	%r107, %r46, %r133;
	mul.wide.s32 	%rd95, %r106, 4;
	add.s64 	%rd93, %rd19, %rd95;
	// begin inline asm
	ld.global.nc.f32 %f138, [%rd93];
	// end inline asm
	mul.wide.s32 	%rd96, %r107, 4;
	add.s64 	%rd94, %rd21, %rd96;
	// begin inline asm
	ld.global.nc.f32 %f139, [%rd94];
	// end inline asm
	fma.rn.f32 	%f258, %f138, %f139, %f258;
$L__BB1_56:
	add.s32 	%r108, %r48, 1;
	setp.lt.s32 	%p85, %r108, 0;
	setp.ge.s32 	%p86, %r108, %r56;
	or.pred  	%p87, %p85, %p86;
	cvt.s64.s32 	%rd97, %r48;
	cvt.s64.s32 	%rd98, %r45;
	add.s64 	%rd99, %rd98, %rd97;
	shl.b64 	%rd100, %rd99, 2;
	add.s64 	%rd15, %rd19, %rd100;
	cvt.s64.s32 	%rd101, %r133;
	cvt.s64.s32 	%rd102, %r46;
	add.s64 	%rd103, %rd102, %rd101;
	shl.b64 	%rd104, %rd103, 2;
	add.s64 	%rd16, %rd21, %rd104;
	@%p87 bra 	$L__BB1_58;
	add.s64 	%rd105, %rd15, 4;
	// begin inline asm
	ld.global.nc.f32 %f140, [%rd105];
	// end inline asm
	add.s64 	%rd106, %rd16, 4;
	// begin inline asm
	ld.global.nc.f32 %f141, [%rd106];
	// end inline asm
	fma.rn.f32 	%f258, %f140, %f141, %f258;
$L__BB1_58:
	add.s32 	%r109, %r48, 2;
	setp.lt.s32 	%p88, %r109, 0;
	setp.ge.s32 	%p89, %r109, %r56;
	or.pred  	%p90, %p88, %p89;
	@%p90 bra 	$L__BB1_60;
	add.s64 	%rd107, %rd15, 8;
	// begin inline asm
	ld.global.nc.f32 %f142, [%rd107];
	// end inline asm
	add.s64 	%rd108, %rd16, 8;
	// begin inline asm
	ld.global.nc.f32 %f143, [%rd108];
	// end inline asm
	fma.rn.f32 	%f258, %f142, %f143, %f258;
$L__BB1_60:
	add.s32 	%r110, %r48, 3;
	setp.lt.s32 	%p91, %r110, 0;
	setp.ge.s32 	%p92, %r110, %r56;
	or.pred  	%p93, %p91, %p92;
	@%p93 bra 	$L__BB1_62;
	add.s64 	%rd109, %rd15, 12;
	// begin inline asm
	ld.global.nc.f32 %f144, [%rd109];
	// end inline asm
	add.s64 	%rd110, %rd16, 12;
	// begin inline asm
	ld.global.nc.f32 %f145, [%rd110];
	// end inline asm
	fma.rn.f32 	%f258, %f144, %f145, %f258;
$L__BB1_62:
	add.s32 	%r133, %r133, 4;
	setp.ne.s32 	%p94, %r133, %r12;
	mov.u32 	%r134, %r12;
	@%p94 bra 	$L__BB1_54;
$L__BB1_63:
	add.s32 	%r51, %r134, %r5;
	setp.lt.s32 	%p95, %r51, 0;
	setp.ge.s32 	%p96, %r51, %r56;
	or.pred  	%p97, %p95, %p96;
	@%p97 bra 	$L__BB1_65;
	add.s32 	%r111, %r45, %r51;
	add.s32 	%r112, %r46, %r134;
	mul.wide.s32 	%rd113, %r111, 4;
	add.s64 	%rd111, %rd19, %rd113;
	// begin inline asm
	ld.global.nc.f32 %f146, [%rd111];
	// end inline asm
	mul.wide.s32 	%rd114, %r112, 4;
	add.s64 	%rd112, %rd21, %rd114;
	// begin inline asm
	ld.global.nc.f32 %f147, [%rd112];
	// end inline asm
	fma.rn.f32 	%f258, %f146, %f147, %f258;
$L__BB1_65:
	setp.eq.s32 	%p98, %r11, 1;
	@%p98 bra 	$L__BB1_125;
	add.s32 	%r113, %r51, 1;
	setp.lt.s32 	%p99, %r113, 0;
	setp.ge.s32 	%p100, %r113, %r56;
	or.pred  	%p101, %p99, %p100;
	cvt.s64.s32 	%rd115, %r51;
	cvt.s64.s32 	%rd116, %r45;
	add.s64 	%rd117, %rd116, %rd115;
	shl.b64 	%rd118, %rd117, 2;
	add.s64 	%rd17, %rd19, %rd118;
	cvt.u64.u32 	%rd119, %r134;
	cvt.s64.s32 	%rd120, %r46;
	add.s64 	%rd121, %rd120, %rd119;
	shl.b64 	%rd122, %rd121, 2;
	add.s64 	%rd18, %rd21, %rd122;
	@%p101 bra 	$L__BB1_68;
	add.s64 	%rd123, %rd17, 4;
	// begin inline asm
	ld.global.nc.f32 %f148, [%rd123];
	// end inline asm
	add.s64 	%rd124, %rd18, 4;
	// begin inline asm
	ld.global.nc.f32 %f149, [%rd124];
	// end inline asm
	fma.rn.f32 	%f258, %f148, %f149, %f258;
$L__BB1_68:
	add.s32 	%r114, %r51, 2;
	setp.lt.s32 	%p102, %r114, 0;
	setp.ge.s32 	%p103, %r114, %r56;
	or.pred  	%p104, %p102, %p103;
	@%p104 bra 	$L__BB1_125;
	add.s64 	%rd125, %rd17, 8;
	// begin inline asm
	ld.global.nc.f32 %f150, [%rd125];
	// end inline asm
	add.s64 	%rd126, %rd18, 8;
	// begin inline asm
	ld.global.nc.f32 %f151, [%rd126];
	// end inline asm
	fma.rn.f32 	%f258, %f150, %f151, %f258;
	bra.uni 	$L__BB1_125;
$L__BB1_70:
	setp.lt.s32 	%p105, %r5, -1;
	add.s32 	%r115, %r5, 1;
	setp.ge.s32 	%p106, %r115, %r56;
	or.pred  	%p4, %p105, %p106;
	setp.lt.s32 	%p107, %r5, 0;
	setp.ge.s32 	%p108, %r5, %r56;
	or.pred  	%p5, %p107, %p108;
	setp.lt.s32 	%p109, %r4, 0;
	setp.ge.s32 	%p110, %r4, %r55;
	or.pred  	%p111, %p109, %p110;
	@%p111 bra 	$L__BB1_81;
	add.s32 	%r20, %r13, %r18;
	mul.wide.s32 	%rd127, %r19, 4;
	add.s64 	%rd1, %rd21, %rd127;
	@%p5 bra 	$L__BB1_73;
	add.s32 	%r116, %r20, %r5;
	mul.wide.s32 	%rd130, %r116, 4;
	add.s64 	%rd128, %rd19, %rd130;
	// begin inline asm
	ld.global.nc.f32 %f152, [%rd128];
	// end inline asm
	// begin inline asm
	ld.global.nc.f32 %f153, [%rd1];
	// end inline asm
	fma.rn.f32 	%f258, %f152, %f153, %f258;
$L__BB1_73:
	cvt.s64.s32 	%rd131, %r5;
	cvt.s64.s32 	%rd132, %r20;
	add.s64 	%rd133, %rd132, %rd131;
	shl.b64 	%rd134, %rd133, 2;
	add.s64 	%rd2, %rd19, %rd134;
	@%p4 bra 	$L__BB1_75;
	add.s64 	%rd135, %rd2, 4;
	// begin inline asm
	ld.global.nc.f32 %f154, [%rd135];
	// end inline asm
	add.s64 	%rd136, %rd1, 4;
	// begin inline asm
	ld.global.nc.f32 %f155, [%rd136];
	// end inline asm
	fma.rn.f32 	%f258, %f154, %f155, %f258;
$L__BB1_75:
	@%p1 bra 	$L__BB1_77;
	add.s64 	%rd137, %rd2, 8;
	// begin inline asm
	ld.global.nc.f32 %f156, [%rd137];
	// end inline asm
	add.s64 	%rd138, %rd1, 8;
	// begin inline asm
	ld.global.nc.f32 %f157, [%rd138];
	// end inline asm
	fma.rn.f32 	%f258, %f156, %f157, %f258;
$L__BB1_77:
	@%p2 bra 	$L__BB1_79;
	add.s64 	%rd139, %rd2, 12;
	// begin inline asm
	ld.global.nc.f32 %f158, [%rd139];
	// end inline asm
	add.s64 	%rd140, %rd1, 12;
	// begin inline asm
	ld.global.nc.f32 %f159, [%rd140];
	// end inline asm
	fma.rn.f32 	%f258, %f158, %f159, %f258;
$L__BB1_79:
	@%p3 bra 	$L__BB1_81;
	add.s64 	%rd141, %rd2, 16;
	// begin inline asm
	ld.global.nc.f32 %f160, [%rd141];
	// end inline asm
	add.s64 	%rd142, %rd1, 16;
	// begin inline asm
	ld.global.nc.f32 %f161, [%rd142];
	// end inline asm
	fma.rn.f32 	%f258, %f160, %f161, %f258;
$L__BB1_81:
	setp.lt.s32 	%p112, %r4, -1;
	add.s32 	%r117, %r4, 1;
	setp.ge.s32 	%p113, %r117, %r55;
	or.pred  	%p114, %p112, %p113;
	@%p114 bra 	$L__BB1_92;
	add.s32 	%r21, %r14, %r18;
	@%p5 bra 	$L__BB1_84;
	add.s32 	%r118, %r21, %r5;
	mul.wide.s32 	%rd145, %r118, 4;
	add.s64 	%rd143, %rd19, %rd145;
	// begin inline asm
	ld.global.nc.f32 %f162, [%rd143];
	// end inline asm
	mul.wide.s32 	%rd146, %r19, 4;
	add.s64 	%rd147, %rd21, %rd146;
	add.s64 	%rd144, %rd147, 20;
	// begin inline asm
	ld.global.nc.f32 %f163, [%rd144];
	// end inline asm
	fma.rn.f32 	%f258, %f162, %f163, %f258;
$L__BB1_84:
	cvt.s64.s32 	%rd148, %r5;
	cvt.s64.s32 	%rd149, %r21;
	add.s64 	%rd150, %rd149, %rd148;
	shl.b64 	%rd151, %rd150, 2;
	add.s64 	%rd3, %rd19, %rd151;
	@%p4 bra 	$L__BB1_86;
	add.s64 	%rd152, %rd3, 4;
	// begin inline asm
	ld.global.nc.f32 %f164, [%rd152];
	// end inline asm
	mul.wide.s32 	%rd154, %r19, 4;
	add.s64 	%rd155, %rd21, %rd154;
	add.s64 	%rd153, %rd155, 24;
	// begin inline asm
	ld.global.nc.f32 %f165, [%rd153];
	// end inline asm
	fma.rn.f32 	%f258, %f164, %f165, %f258;
$L__BB1_86:
	@%p1 bra 	$L__BB1_88;
	add.s64 	%rd156, %rd3, 8;
	// begin inline asm
	ld.global.nc.f32 %f166, [%rd156];
	// end inline asm
	mul.wide.s32 	%rd158, %r19, 4;
	add.s64 	%rd159, %rd21, %rd158;
	add.s64 	%rd157, %rd159, 28;
	// begin inline asm
	ld.global.nc.f32 %f167, [%rd157];
	// end inline asm
	fma.rn.f32 	%f258, %f166, %f167, %f258;
$L__BB1_88:
	@%p2 bra 	$L__BB1_90;
	add.s64 	%rd160, %rd3, 12;
	// begin inline asm
	ld.global.nc.f32 %f168, [%rd160];
	// end inline asm
	mul.wide.s32 	%rd162, %r19, 4;
	add.s64 	%rd163, %rd21, %rd162;
	add.s64 	%rd161, %rd163, 32;
	// begin inline asm
	ld.global.nc.f32 %f169, [%rd161];
	// end inline asm
	fma.rn.f32 	%f258, %f168, %f169, %f258;
$L__BB1_90:
	@%p3 bra 	$L__BB1_92;
	add.s64 	%rd164, %rd3, 16;
	// begin inline asm
	ld.global.nc.f32 %f170, [%rd164];
	// end inline asm
	mul.wide.s32 	%rd166, %r19, 4;
	add.s64 	%rd167, %rd21, %rd166;
	add.s64 	%rd165, %rd167, 36;
	// begin inline asm
	ld.global.nc.f32 %f171, [%rd165];
	// end inline asm
	fma.rn.f32 	%f258, %f170, %f171, %f258;
$L__BB1_92:
	setp.lt.s32 	%p115, %r4, -2;
	add.s32 	%r119, %r4, 2;
	setp.ge.s32 	%p116, %r119, %r55;
	or.pred  	%p117, %p115, %p116;
	@%p117 bra 	$L__BB1_103;
	add.s32 	%r22, %r15, %r18;
	@%p5 bra 	$L__BB1_95;
	add.s32 	%r120, %r22, %r5;
	mul.wide.s32 	%rd170, %r120, 4;
	add.s64 	%rd168, %rd19, %rd170;
	// begin inline asm
	ld.global.nc.f32 %f172, [%rd168];
	// end inline asm
	mul.wide.s32 	%rd171, %r19, 4;
	add.s64 	%rd172, %rd21, %rd171;
	add.s64 	%rd169, %rd172, 40;
	// begin inline asm
	ld.global.nc.f32 %f173, [%rd169];
	// end inline asm
	fma.rn.f32 	%f258, %f172, %f173, %f258;
$L__BB1_95:
	cvt.s64.s32 	%rd173, %r5;
	cvt.s64.s32 	%rd174, %r22;
	add.s64 	%rd175, %rd174, %rd173;
	shl.b64 	%rd176, %rd175, 2;
	add.s64 	%rd4, %rd19, %rd176;
	@%p4 bra 	$L__BB1_97;
	add.s64 	%rd177, %rd4, 4;
	// begin inline asm
	ld.global.nc.f32 %f174, [%rd177];
	// end inline asm
	mul.wide.s32 	%rd179, %r19, 4;
	add.s64 	%rd180, %rd21, %rd179;
	add.s64 	%rd178, %rd180, 44;
	// begin inline asm
	ld.global.nc.f32 %f175, [%rd178];
	// end inline asm
	fma.rn.f32 	%f258, %f174, %f175, %f258;
$L__BB1_97:
	@%p1 bra 	$L__BB1_99;
	add.s64 	%rd181, %rd4, 8;
	// begin inline asm
	ld.global.nc.f32 %f176, [%rd181];
	// end inline asm
	mul.wide.s32 	%rd183, %r19, 4;
	add.s64 	%rd184, %rd21, %rd183;
	add.s64 	%rd182, %rd184, 48;
	// begin inline asm
	ld.global.nc.f32 %f177, [%rd182];
	// end inline asm
	fma.rn.f32 	%f258, %f176, %f177, %f258;
$L__BB1_99:
	@%p2 bra 	$L__BB1_101;
	add.s64 	%rd185, %rd4, 12;
	// begin inline asm
	ld.global.nc.f32 %f178, [%rd185];
	// end inline asm
	mul.wide.s32 	%rd187, %r19, 4;
	add.s64 	%rd188, %rd21, %rd187;
	add.s64 	%rd186, %rd188, 52;
	// begin inline asm
	ld.global.nc.f32 %f179, [%rd186];
	// end inline asm
	fma.rn.f32 	%f258, %f178, %f179, %f258;
$L__BB1_101:
	@%p3 bra 	$L__BB1_103;
	add.s64 	%rd189, %rd4, 16;
	// begin inline asm
	ld.global.nc.f32 %f180, [%rd189];
	// end inline asm
	mul.wide.s32 	%rd191, %r19, 4;
	add.s64 	%rd192, %rd21, %rd191;
	add.s64 	%rd190, %rd192, 56;
	// begin inline asm
	ld.global.nc.f32 %f181, [%rd190];
	// end inline asm
	fma.rn.f32 	%f258, %f180, %f181, %f258;
$L__BB1_103:
	setp.lt.s32 	%p118, %r4, -3;
	add.s32 	%r121, %r4, 3;
	setp.ge.s32 	%p119, %r121, %r55;
	or.pred  	%p120, %p118, %p119;
	@%p120 bra 	$L__BB1_114;
	add.s32 	%r23, %r16, %r18;
	@%p5 bra 	$L__BB1_106;
	add.s32 	%r122, %r23, %r5;
	mul.wide.s32 	%rd195, %r122, 4;
	add.s64 	%rd193, %rd19, %rd195;
	// begin inline asm
	ld.global.nc.f32 %f182, [%rd193];
	// end inline asm
	mul.wide.s32 	%rd196, %r19, 4;
	add.s64 	%rd197, %rd21, %rd196;
	add.s64 	%rd194, %rd197, 60;
	// begin inline asm
	ld.global.nc.f32 %f183, [%rd194];
	// end inline asm
	fma.rn.f32 	%f258, %f182, %f183, %f258;
$L__BB1_106:
	cvt.s64.s32 	%rd198, %r5;
	cvt.s64.s32 	%rd199, %r23;
	add.s64 	%rd200, %rd199, %rd198;
	shl.b64 	%rd201, %rd200, 2;
	add.s64 	%rd5, %rd19, %rd201;
	@%p4 bra 	$L__BB1_108;
	add.s64 	%rd202, %rd5, 4;
	// begin inline asm
	ld.global.nc.f32 %f184, [%rd202];
	// end inline asm
	mul.wide.s32 	%rd204, %r19, 4;
	add.s64 	%rd205, %rd21, %rd204;
	add.s64 	%rd203, %rd205, 64;
	// begin inline asm
	ld.global.nc.f32 %f185, [%rd203];
	// end inline asm
	fma.rn.f32 	%f258, %f184, %f185, %f258;
$L__BB1_108:
	@%p1 bra 	$L__BB1_110;
	add.s64 	%rd206, %rd5, 8;
	// begin inline asm
	ld.global.nc.f32 %f186, [%rd206];
	// end inline asm
	mul.wide.s32 	%rd208, %r19, 4;
	add.s64 	%rd209, %rd21, %rd208;
	add.s64 	%rd207, %rd209, 68;
	// begin inline asm
	ld.global.nc.f32 %f187, [%rd207];
	// end inline asm
	fma.rn.f32 	%f258, %f186, %f187, %f258;
$L__BB1_110:
	@%p2 bra 	$L__BB1_112;
	add.s64 	%rd210, %rd5, 12;
	// begin inline asm
	ld.global.nc.f32 %f188, [%rd210];
	// end inline asm
	mul.wide.s32 	%rd212, %r19, 4;
	add.s64 	%rd213, %rd21, %rd212;
	add.s64 	%rd211, %rd213, 72;
	// begin inline asm
	ld.global.nc.f32 %f189, [%rd211];
	// end inline asm
	fma.rn.f32 	%f258, %f188, %f189, %f258;
$L__BB1_112:
	@%p3 bra 	$L__BB1_114;
	add.s64 	%rd214, %rd5, 16;
	// begin inline asm
	ld.global.nc.f32 %f190, [%rd214];
	// end inline asm
	mul.wide.s32 	%rd216, %r19, 4;
	add.s64 	%rd217, %rd21, %rd216;
	add.s64 	%rd215, %rd217, 76;
	// begin inline asm
	ld.global.nc.f32 %f191, [%rd215];
	// end inline asm
	fma.rn.f32 	%f258, %f190, %f191, %f258;
$L__BB1_114:
	setp.lt.s32 	%p121, %r4, -4;
	add.s32 	%r123, %r4, 4;
	setp.ge.s32 	%p122, %r123, %r55;
	or.pred  	%p123, %p121, %p122;
	@%p123 bra 	$L__BB1_125;
	add.s32 	%r124, %r16, %r56;
	add.s32 	%r24, %r124, %r18;
	@%p5 bra 	$L__BB1_117;
	add.s32 	%r125, %r24, %r5;
	mul.wide.s32 	%rd220, %r125, 4;
	add.s64 	%rd218, %rd19, %rd220;
	// begin inline asm
	ld.global.nc.f32 %f192, [%rd218];
	// end inline asm
	mul.wide.s32 	%rd221, %r19, 4;
	add.s64 	%rd222, %rd21, %rd221;
	add.s64 	%rd219, %rd222, 80;
	// begin inline asm
	ld.global.nc.f32 %f193, [%rd219];
	// end inline asm
	fma.rn.f32 	%f258, %f192, %f193, %f258;
$L__BB1_117:
	cvt.s64.s32 	%rd224, %r24;
	add.s64 	%rd225, %rd224, %rd223;
	shl.b64 	%rd226, %rd225, 2;
	add.s64 	%rd6, %rd19, %rd226;
	@%p4 bra 	$L__BB1_119;
	add.s64 	%rd227, %rd6, 4;
	// begin inline asm
	ld.global.nc.f32 %f194, [%rd227];
	// end inline asm
	mul.wide.s32 	%rd229, %r19, 4;
	add.s64 	%rd230, %rd21, %rd229;
	add.s64 	%rd228, %rd230, 84;
	// begin inline asm
	ld.global.nc.f32 %f195, [%rd228];
	// end inline asm
	fma.rn.f32 	%f258, %f194, %f195, %f258;
$L__BB1_119:
	@%p1 bra 	$L__BB1_121;
	add.s64 	%rd231, %rd6, 8;
	// begin inline asm
	ld.global.nc.f32 %f196, [%rd231];
	// end inline asm
	mul.wide.s32 	%rd233, %r19, 4;
	add.s64 	%rd234, %rd21, %rd233;
	add.s64 	%rd232, %rd234, 88;
	// begin inline asm
	ld.global.nc.f32 %f197, [%rd232];
	// end inline asm
	fma.rn.f32 	%f258, %f196, %f197, %f258;
$L__BB1_121:
	@%p2 bra 	$L__BB1_123;
	add.s64 	%rd235, %rd6, 12;
	// begin inline asm
	ld.global.nc.f32 %f198, [%rd235];
	// end inline asm
	mul.wide.s32 	%rd237, %r19, 4;
	add.s64 	%rd238, %rd21, %rd237;
	add.s64 	%rd236, %rd238, 92;
	// begin inline asm
	ld.global.nc.f32 %f199, [%rd236];
	// end inline asm
	fma.rn.f32 	%f258, %f198, %f199, %f258;
$L__BB1_123:
	@%p3 bra 	$L__BB1_125;
	add.s64 	%rd239, %rd6, 16;
	// begin inline asm
	ld.global.nc.f32 %f200, [%rd239];
	// end inline asm
	mul.wide.s32 	%rd241, %r19, 4;
	add.s64 	%rd242, %rd21, %rd241;
	add.s64 	%rd240, %rd242, 96;
	// begin inline asm
	ld.global.nc.f32 %f201, [%rd240];
	// end inline asm
	fma.rn.f32 	%f258, %f200, %f201, %f258;
$L__BB1_125:
	add.s32 	%r126, %r126, 1;
	setp.ne.s32 	%p124, %r126, %r53;
	@%p124 bra 	$L__BB1_3;
$L__BB1_126:
	ld.param.u64 	%rd246, [_Z13conv2d_kernelPKfPfS0_S0_iiiiiiii_param_1];
	cvta.to.global.u64 	%rd243, %rd246;
	mul.wide.s32 	%rd244, %r1, 4;
	add.s64 	%rd245, %rd243, %rd244;
	st.global.f32 	[%rd245], %f258;
$L__BB1_127:
	ret;

}
	// .globl	_Z16maxpool2d_kernelPKfPfiiiiiiii
.visible .entry _Z16maxpool2d_kernelPKfPfiiiiiiii(
	.param .u64 .ptr .align 1 _Z16maxpool2d_kernelPKfPfiiiiiiii_param_0,
	.param .u64 .ptr .align 1 _Z16maxpool2d_kernelPKfPfiiiiiiii_param_1,
	.param .u32 _Z16maxpool2d_kernelPKfPfiiiiiiii_param_2,
	.param .u32 _Z16maxpool2d_kernelPKfPfiiiiiiii_param_3,
	.param .u32 _Z16maxpool2d_kernelPKfPfiiiiiiii_param_4,
	.param .u32 _Z16maxpool2d_kernelPKfPfiiiiiiii_param_5,
	.param .u32 _Z16maxpool2d_kernelPKfPfiiiiiiii_param_6,
	.param .u32 _Z16maxpool2d_kernelPKfPfiiiiiiii_param_7,
	.param .u32 _Z16maxpool2d_kernelPKfPfiiiiiiii_param_8,
	.param .u32 _Z16maxpool2d_kernelPKfPfiiiiiiii_param_9
)
{
	.reg .pred 	%p<33>;
	.reg .b32 	%r<67>;
	.reg .b32 	%f<49>;
	.reg .b64 	%rd<25>;

	ld.param.u64 	%rd4, [_Z16maxpool2d_kernelPKfPfiiiiiiii_param_0];
	ld.param.u64 	%rd5, [_Z16maxpool2d_kernelPKfPfiiiiiiii_param_1];
	ld.param.u32 	%r34, [_Z16maxpool2d_kernelPKfPfiiiiiiii_param_2];
	ld.param.u32 	%r27, [_Z16maxpool2d_kernelPKfPfiiiiiiii_param_3];
	ld.param.u32 	%r28, [_Z16maxpool2d_kernelPKfPfiiiiiiii_param_4];
	ld.param.u32 	%r29, [_Z16maxpool2d_kernelPKfPfiiiiiiii_param_5];
	ld.param.u32 	%r30, [_Z16maxpool2d_kernelPKfPfiiiiiiii_param_6];
	ld.param.u32 	%r31, [_Z16maxpool2d_kernelPKfPfiiiiiiii_param_7];
	ld.param.u32 	%r32, [_Z16maxpool2d_kernelPKfPfiiiiiiii_param_8];
	ld.param.u32 	%r33, [_Z16maxpool2d_kernelPKfPfiiiiiiii_param_9];
	cvta.to.global.u64 	%rd1, %rd5;
	mov.u32 	%r35, %ctaid.x;
	mov.u32 	%r36, %ntid.x;
	mov.u32 	%r37, %tid.x;
	mad.lo.s32 	%r1, %r35, %r36, %r37;
	mul.lo.s32 	%r38, %r27, %r34;
	mul.lo.s32 	%r39, %r38, %r32;
	mul.lo.s32 	%r40, %r39, %r33;
	setp.ge.s32 	%p1, %r1, %r40;
	@%p1 bra 	$L__BB2_26;
	mul.lo.s32 	%r41, %r32, %r27;
	mul.lo.s32 	%r42, %r41, %r33;
	div.s32 	%r2, %r1, %r42;
	mul.lo.s32 	%r43, %r2, %r42;
	sub.s32 	%r44, %r1, %r43;
	mul.lo.s32 	%r45, %r33, %r32;
	div.s32 	%r3, %r44, %r45;
	rem.s32 	%r46, %r1, %r45;
	div.s32 	%r4, %r46, %r33;
	rem.s32 	%r5, %r1, %r33;
	setp.eq.s32 	%p2, %r30, 2;
	setp.eq.s32 	%p3, %r31, 2;
	and.pred  	%p4, %p2, %p3;
	@%p4 bra 	$L__BB2_27;
	setp.lt.s32 	%p5, %r30, 1;
	mov.f32 	%f39, 0fF149F2CA;
	@%p5 bra 	$L__BB2_25;
	mul.lo.s32 	%r6, %r4, %r31;
	mul.lo.s32 	%r7, %r5, %r31;
	mad.lo.s32 	%r48, %r2, %r27, %r3;
	mul.lo.s32 	%r8, %r48, %r28;
	and.b32  	%r9, %r30, 3;
	and.b32  	%r10, %r30, 2147483644;
	neg.s32 	%r11, %r10;
	add.s32 	%r12, %r7, 3;
	mov.f32 	%f39, 0fF149F2CA;
	mov.b32 	%r62, 0;
$L__BB2_4:
	setp.lt.u32 	%p6, %r30, 4;
	add.s32 	%r14, %r62, %r6;
	add.s32 	%r50, %r8, %r14;
	mul.lo.s32 	%r15, %r50, %r29;
	mov.b32 	%r66, 0;
	@%p6 bra 	$L__BB2_15;
	add.s32 	%r63, %r7, %r15;
	mov.u32 	%r64, %r12;
	mov.u32 	%r65, %r11;
$L__BB2_6:
	setp.ge.s32 	%p7, %r14, %r28;
	mul.wide.s32 	%rd6, %r63, 4;
	add.s64 	%rd2, %rd4, %rd6;
	add.s32 	%r20, %r64, -2;
	add.s32 	%r51, %r64, -3;
	setp.ge.s32 	%p8, %r51, %r29;
	or.pred  	%p9, %p7, %p8;
	@%p9 bra 	$L__BB2_8;
	// begin inline asm
	ld.global.nc.f32 %f23, [%rd2];
	// end inline asm
	max.f32 	%f39, %f39, %f23;
$L__BB2_8:
	setp.ge.s32 	%p10, %r14, %r28;
	setp.ge.s32 	%p11, %r20, %r29;
	or.pred  	%p12, %p10, %p11;
	@%p12 bra 	$L__BB2_10;
	add.s64 	%rd8, %rd2, 4;
	// begin inline asm
	ld.global.nc.f32 %f24, [%rd8];
	// end inline asm
	max.f32 	%f39, %f39, %f24;
$L__BB2_10:
	add.s32 	%r52, %r20, 1;
	setp.ge.s32 	%p14, %r52, %r29;
	or.pred  	%p15, %p10, %p14;
	@%p15 bra 	$L__BB2_12;
	add.s64 	%rd9, %rd2, 8;
	// begin inline asm
	ld.global.nc.f32 %f25, [%rd9];
	// end inline asm
	max.f32 	%f39, %f39, %f25;
$L__BB2_12:
	setp.ge.s32 	%p16, %r14, %r28;
	setp.ge.s32 	%p17, %r64, %r29;
	or.pred  	%p18, %p16, %p17;
	@%p18 bra 	$L__BB2_14;
	add.s64 	%rd10, %rd2, 12;
	// begin inline asm
	ld.global.nc.f32 %f26, [%rd10];
	// end inline asm
	max.f32 	%f39, %f39, %f26;
$L__BB2_14:
	add.s32 	%r65, %r65, 4;
	add.s32 	%r64, %r64, 4;
	add.s32 	%r63, %r63, 4;
	setp.ne.s32 	%p19, %r65, 0;
	mov.u32 	%r66, %r10;
	@%p19 bra 	$L__BB2_6;
$L__BB2_15:
	setp.eq.s32 	%p20, %r9, 0;
	@%p20 bra 	$L__BB2_24;
	setp.ge.s32 	%p21, %r14, %r28;
	add.s32 	%r25, %r66, %r7;
	setp.ge.s32 	%p22, %r25, %r29;
	add.s32 	%r54, %r25, %r15;
	mul.wide.s32 	%rd11, %r54, 4;
	add.s64 	%rd3, %rd4, %rd11;
	or.pred  	%p23, %p21, %p22;
	@%p23 bra 	$L__BB2_18;
	// begin inline asm
	ld.global.nc.f32 %f27, [%rd3];
	// end inline asm
	max.f32 	%f39, %f39, %f27;
$L__BB2_18:
	setp.eq.s32 	%p24, %r9, 1;
	@%p24 bra 	$L__BB2_24;
	setp.ge.s32 	%p25, %r14, %r28;
	add.s32 	%r55, %r25, 1;
	setp.ge.s32 	%p26, %r55, %r29;
	or.pred  	%p27, %p25, %p26;
	@%p27 bra 	$L__BB2_21;
	add.s64 	%rd13, %rd3, 4;
	// begin inline asm
	ld.global.nc.f32 %f28, [%rd13];
	// end inline asm
	max.f32 	%f39, %f39, %f28;
$L__BB2_21:
	setp.eq.s32 	%p28, %r9, 2;
	@%p28 bra 	$L__BB2_24;
	setp.ge.s32 	%p29, %r14, %r28;
	add.s32 	%r56, %r25, 2;
	setp.ge.s32 	%p30, %r56, %r29;
	or.pred  	%p31, %p29, %p30;
	@%p31 bra 	$L__BB2_24;
	add.s64 	%rd14, %rd3, 8;
	// begin inline asm
	ld.global.nc.f32 %f29, [%rd14];
	// end inline asm
	max.f32 	%f39, %f39, %f29;
$L__BB2_24:
	add.s32 	%r62, %r62, 1;
	setp.ne.s32 	%p32, %r62, %r30;
	@%p32 bra 	$L__BB2_4;
$L__BB2_25:
	mul.wide.s32 	%rd15, %r1, 4;
	add.s64 	%rd16, %rd1, %rd15;
	st.global.f32 	[%rd16], %f39;
$L__BB2_26:
	ret;
$L__BB2_27:
	shl.b32 	%r57, %r5, 1;
	shl.b32 	%r58, %r4, 1;
	mad.lo.s32 	%r59, %r2, %r27, %r3;
	mad.lo.s32 	%r60, %r59, %r28, %r58;
	mad.lo.s32 	%r61, %r60, %r29, %r57;
	mul.wide.s32 	%rd21, %r61, 4;
	add.s64 	%rd17, %rd4, %rd21;
	// begin inline asm
	ld.global.nc.f32 %f30, [%rd17];
	// end inline asm
	add.s64 	%rd18, %rd17, 4;
	// begin inline asm
	ld.global.nc.f32 %f31, [%rd18];
	// end inline asm
	mul.wide.s32 	%rd22, %r29, 4;
	add.s64 	%rd19, %rd17, %rd22;
	// begin inline asm
	ld.global.nc.f32 %f32, [%rd19];
	// end inline asm
	add.s64 	%rd20, %rd19, 4;
	// begin inline asm
	ld.global.nc.f32 %f33, [%rd20];
	// end inline asm
	max.f32 	%f34, %f30, %f31;
	max.f32 	%f35, %f32, %f33;
	max.f32 	%f36, %f34, %f35;
	mul.wide.s32 	%rd23, %r1, 4;
	add.s64 	%rd24, %rd1, %rd23;
	st.global.f32 	[%rd24], %f36;
	bra.uni 	$L__BB2_26;

}
	// .globl	_Z13linear_kernelPKfPfS0_S0_iii
.visible .entry _Z13linear_kernelPKfPfS0_S0_iii(
	.param .u64 .ptr .align 1 _Z13linear_kernelPKfPfS0_S0_iii_param_0,
	.param .u64 .ptr .align 1 _Z13linear_kernelPKfPfS0_S0_iii_param_1,
	.param .u64 .ptr .align 1 _Z13linear_kernelPKfPfS0_S0_iii_param_2,
	.param .u64 .ptr .align 1 _Z13linear_kernelPKfPfS0_S0_iii_param_3,
	.param .u32 _Z13linear_kernelPKfPfS0_S0_iii_param_4,
	.param .u32 _Z13linear_kernelPKfPfS0_S0_iii_param_5,
	.param .u32 _Z13linear_kernelPKfPfS0_S0_iii_param_6
)
{
	.reg .pred 	%p<12>;
	.reg .b32 	%r<41>;
	.reg .b32 	%f<95>;
	.reg .b64 	%rd<73>;

	ld.param.u64 	%rd29, [_Z13linear_kernelPKfPfS0_S0_iii_param_0];
	ld.param.u64 	%rd30, [_Z13linear_kernelPKfPfS0_S0_iii_param_1];
	ld.param.u64 	%rd31, [_Z13linear_kernelPKfPfS0_S0_iii_param_2];
	ld.param.u64 	%rd32, [_Z13linear_kernelPKfPfS0_S0_iii_param_3];
	ld.param.u32 	%r23, [_Z13linear_kernelPKfPfS0_S0_iii_param_4];
	ld.param.u32 	%r21, [_Z13linear_kernelPKfPfS0_S0_iii_param_5];
	ld.param.u32 	%r22, [_Z13linear_kernelPKfPfS0_S0_iii_param_6];
	mov.u32 	%r24, %ctaid.x;
	mov.u32 	%r25, %ntid.x;
	mov.u32 	%r26, %tid.x;
	mad.lo.s32 	%r1, %r24, %r25, %r26;
	mul.lo.s32 	%r27, %r22, %r23;
	setp.ge.s32 	%p1, %r1, %r27;
	@%p1 bra 	$L__BB3_16;
	cvta.to.global.u64 	%rd1, %rd29;
	cvta.to.global.u64 	%rd2, %rd31;
	div.s32 	%r28, %r1, %r22;
	mul.lo.s32 	%r29, %r28, %r22;
	sub.s32 	%r30, %r1, %r29;
	mul.wide.s32 	%rd34, %r30, 4;
	add.s64 	%rd33, %rd32, %rd34;
	// begin inline asm
	ld.global.nc.f32 %f94, [%rd33];
	// end inline asm
	mul.lo.s32 	%r31, %r28, %r21;
	cvt.s64.s32 	%rd3, %r31;
	mul.lo.s32 	%r32, %r30, %r21;
	cvt.s64.s32 	%rd4, %r32;
	and.b32  	%r2, %r21, 3;
	setp.eq.s32 	%p2, %r2, 0;
	@%p2 bra 	$L__BB3_8;
	setp.lt.s32 	%p3, %r21, 1;
	@%p3 bra 	$L__BB3_15;
	setp.lt.u32 	%p4, %r21, 4;
	mov.b32 	%r39, 0;
	@%p4 bra 	$L__BB3_6;
	and.b32  	%r39, %r21, 2147483644;
	neg.s32 	%r36, %r39;
	shl.b64 	%rd35, %rd4, 2;
	add.s64 	%rd36, %rd35, %rd31;
	add.s64 	%rd68, %rd36, 8;
	shl.b64 	%rd37, %rd3, 2;
	add.s64 	%rd67, %rd29, %rd37;
$L__BB3_5:
	// begin inline asm
	ld.global.nc.f32 %f15, [%rd67];
	// end inline asm
	add.s64 	%rd39, %rd68, -8;
	// begin inline asm
	ld.global.nc.f32 %f16, [%rd39];
	// end inline asm
	fma.rn.f32 	%f23, %f15, %f16, %f94;
	add.s64 	%rd40, %rd67, 4;
	// begin inline asm
	ld.global.nc.f32 %f17, [%rd40];
	// end inline asm
	add.s64 	%rd41, %rd68, -4;
	// begin inline asm
	ld.global.nc.f32 %f18, [%rd41];
	// end inline asm
	fma.rn.f32 	%f24, %f17, %f18, %f23;
	add.s64 	%rd42, %rd67, 8;
	// begin inline asm
	ld.global.nc.f32 %f19, [%rd42];
	// end inline asm
	// begin inline asm
	ld.global.nc.f32 %f20, [%rd68];
	// end inline asm
	fma.rn.f32 	%f25, %f19, %f20, %f24;
	add.s64 	%rd44, %rd67, 12;
	// begin inline asm
	ld.global.nc.f32 %f21, [%rd44];
	// end inline asm
	add.s64 	%rd45, %rd68, 4;
	// begin inline asm
	ld.global.nc.f32 %f22, [%rd45];
	// end inline asm
	fma.rn.f32 	%f94, %f21, %f22, %f25;
	add.s32 	%r36, %r36, 4;
	add.s64 	%rd68, %rd68, 16;
	add.s64 	%rd67, %rd67, 16;
	setp.eq.s32 	%p5, %r36, 0;
	@%p5 bra 	$L__BB3_6;
	bra.uni 	$L__BB3_5;
$L__BB3_6:
	cvt.u64.u32 	%rd46, %r39;
	add.s64 	%rd47, %rd4, %rd46;
	shl.b64 	%rd48, %rd47, 2;
	add.s64 	%rd72, %rd31, %rd48;
	add.s64 	%rd49, %rd3, %rd46;
	shl.b64 	%rd50, %rd49, 2;
	add.s64 	%rd71, %rd29, %rd50;
	neg.s32 	%r40, %r2;
$L__BB3_7:
	.pragma "nounroll";
	// begin inline asm
	ld.global.nc.f32 %f26, [%rd71];
	// end inline asm
	// begin inline asm
	ld.global.nc.f32 %f27, [%rd72];
	// end inline asm
	fma.rn.f32 	%f94, %f26, %f27, %f94;
	add.s64 	%rd72, %rd72, 4;
	add.s64 	%rd71, %rd71, 4;
	add.s32 	%r40, %r40, 1;
	setp.ne.s32 	%p6, %r40, 0;
	@%p6 bra 	$L__BB3_7;
	bra.uni 	$L__BB3_15;
$L__BB3_8:
	shr.s32 	%r5, %r21, 2;
	setp.lt.s32 	%p7, %r5, 1;
	@%p7 bra 	$L__BB3_15;
	and.b32  	%r6, %r5, 3;
	setp.lt.u32 	%p8, %r5, 4;
	mov.b32 	%r37, 0;
	@%p8 bra 	$L__BB3_12;
	and.b32  	%r37, %r5, 2147483644;
	neg.s32 	%r35, %r37;
	shl.b64 	%rd53, %rd3, 2;
	add.s64 	%rd54, %rd53, %rd1;
	add.s64 	%rd66, %rd54, 32;
	shl.b64 	%rd55, %rd4, 2;
	add.s64 	%rd56, %rd55, %rd2;
	add.s64 	%rd65, %rd56, 32;
$L__BB3_11:
	.pragma "nounroll";
	ld.global.v4.f32 	{%f29, %f30, %f31, %f32}, [%rd66+-32];
	ld.global.v4.f32 	{%f33, %f34, %f35, %f36}, [%rd65+-32];
	fma.rn.f32 	%f37, %f29, %f33, %f94;
	fma.rn.f32 	%f38, %f30, %f34, %f37;
	fma.rn.f32 	%f39, %f31, %f35, %f38;
	fma.rn.f32 	%f40, %f32, %f36, %f39;
	ld.global.v4.f32 	{%f41, %f42, %f43, %f44}, [%rd66+-16];
	ld.global.v4.f32 	{%f45, %f46, %f47, %f48}, [%rd65+-16];
	fma.rn.f32 	%f49, %f41, %f45, %f40;
	fma.rn.f32 	%f50, %f42, %f46, %f49;
	fma.rn.f32 	%f51, %f43, %f47, %f50;
	fma.rn.f32 	%f52, %f44, %f48, %f51;
	ld.global.v4.f32 	{%f53, %f54, %f55, %f56}, [%rd66];
	ld.global.v4.f32 	{%f57, %f58, %f59, %f60}, [%rd65];
	fma.rn.f32 	%f61, %f53, %f57, %f52;
	fma.rn.f32 	%f62, %f54, %f58, %f61;
	fma.rn.f32 	%f63, %f55, %f59, %f62;
	fma.rn.f32 	%f64, %f56, %f60, %f63;
	ld.global.v4.f32 	{%f65, %f66, %f67, %f68}, [%rd66+16];
	ld.global.v4.f32 	{%f69, %f70, %f71, %f72}, [%rd65+16];
	fma.rn.f32 	%f73, %f65, %f69, %f64;
	fma.rn.f32 	%f74, %f66, %f70, %f73;
	fma.rn.f32 	%f75, %f67, %f71, %f74;
	fma.rn.f32 	%f94, %f68, %f72, %f75;
	add.s32 	%r35, %r35, 4;
	add.s64 	%rd66, %rd66, 64;
	add.s64 	%rd65, %rd65, 64;
	setp.eq.s32 	%p9, %r35, 0;
	@%p9 bra 	$L__BB3_12;
	bra.uni 	$L__BB3_11;
$L__BB3_12:
	setp.eq.s32 	%p10, %r6, 0;
	@%p10 bra 	$L__BB3_15;
	mul.wide.u32 	%rd57, %r37, 16;
	shl.b64 	%rd58, %rd4, 2;
	add.s64 	%rd59, %rd57, %rd58;
	add.s64 	%rd70, %rd2, %rd59;
	shl.b64 	%rd60, %rd3, 2;
	add.s64 	%rd61, %rd57, %rd60;
	add.s64 	%rd69, %rd1, %rd61;
	neg.s32 	%r38, %r6;
$L__BB3_14:
	.pragma "nounroll";
	ld.global.v4.f32 	{%f76, %f77, %f78, %f79}, [%rd69];
	ld.global.v4.f32 	{%f80, %f81, %f82, %f83}, [%rd70];
	fma.rn.f32 	%f84, %f76, %f80, %f94;
	fma.rn.f32 	%f85, %f77, %f81, %f84;
	fma.rn.f32 	%f86, %f78, %f82, %f85;
	fma.rn.f32 	%f94, %f79, %f83, %f86;
	add.s64 	%rd70, %rd70, 16;
	add.s64 	%rd69, %rd69, 16;
	add.s32 	%r38, %r38, 1;
	setp.eq.s32 	%p11, %r38, 0;
	@%p11 bra 	$L__BB3_15;
	bra.uni 	$L__BB3_14;
$L__BB3_15:
	cvta.to.global.u64 	%rd62, %rd30;
	mul.wide.s32 	%rd63, %r1, 4;
	add.s64 	%rd64, %rd62, %rd63;
	st.global.f32 	[%rd64], %f94;
$L__BB3_16:
	ret;

}
	// .globl	_Z24linear_accumulate_kernelPKfPfS0_S0_S1_iii
.visible .entry _Z24linear_accumulate_kernelPKfPfS0_S0_S1_iii(
	.param .u64 .ptr .align 1 _Z24linear_accumulate_kernelPKfPfS0_S0_S1_iii_param_0,
	.param .u64 .ptr .align 1 _Z24linear_accumulate_kernelPKfPfS0_S0_S1_iii_param_1,
	.param .u64 .ptr .align 1 _Z24linear_accumulate_kernelPKfPfS0_S0_S1_iii_param_2,
	.param .u64 .ptr .align 1 _Z24linear_accumulate_kernelPKfPfS0_S0_S1_iii_param_3,
	.param .u64 .ptr .align 1 _Z24linear_accumulate_kernelPKfPfS0_S0_S1_iii_param_4,
	.param .u32 _Z24linear_accumulate_kernelPKfPfS0_S0_S1_iii_param_5,
	.param .u32 _Z24linear_accumulate_kernelPKfPfS0_S0_S1_iii_param_6,
	.param .u32 _Z24linear_accumulate_kernelPKfPfS0_S0_S1_iii_param_7
)
{
	.reg .pred 	%p<12>;
	.reg .b32 	%r<41>;
	.reg .b32 	%f<97>;
	.reg .b64 	%rd<76>;

	ld.param.u64 	%rd29, [_Z24linear_accumulate_kernelPKfPfS0_S0_S1_iii_param_0];
	ld.param.u64 	%rd30, [_Z24linear_accumulate_kernelPKfPfS0_S0_S1_iii_param_1];
	ld.param.u64 	%rd31, [_Z24linear_accumulate_kernelPKfPfS0_S0_S1_iii_param_2];
	ld.param.u64 	%rd32, [_Z24linear_accumulate_kernelPKfPfS0_S0_S1_iii_param_3];
	ld.param.u64 	%rd33, [_Z24linear_accumulate_kernelPKfPfS0_S0_S1_iii_param_4];
	ld.param.u32 	%r23, [_Z24linear_accumulate_kernelPKfPfS0_S0_S1_iii_param_5];
	ld.param.u32 	%r21, [_Z24linear_accumulate_kernelPKfPfS0_S0_S1_iii_param_6];
	ld.param.u32 	%r22, [_Z24linear_accumulate_kernelPKfPfS0_S0_S1_iii_param_7];
	mov.u32 	%r24, %ctaid.x;
	mov.u32 	%r25, %ntid.x;
	mov.u32 	%r26, %tid.x;
	mad.lo.s32 	%r1, %r24, %r25, %r26;
	mul.lo.s32 	%r27, %r22, %r23;
	setp.ge.s32 	%p1, %r1, %r27;
	@%p1 bra 	$L__BB4_16;
	cvta.to.global.u64 	%rd1, %rd29;
	cvta.to.global.u64 	%rd2, %rd31;
	div.s32 	%r28, %r1, %r22;
	mul.lo.s32 	%r29, %r28, %r22;
	sub.s32 	%r30, %r1, %r29;
	mul.wide.s32 	%rd35, %r30, 4;
	add.s64 	%rd34, %rd32, %rd35;
	// begin inline asm
	ld.global.nc.f32 %f96, [%rd34];
	// end inline asm
	mul.lo.s32 	%r31, %r28, %r21;
	cvt.s64.s32 	%rd3, %r31;
	mul.lo.s32 	%r32, %r30, %r21;
	cvt.s64.s32 	%rd4, %r32;
	and.b32  	%r2, %r21, 3;
	setp.eq.s32 	%p2, %r2, 0;
	@%p2 bra 	$L__BB4_8;
	setp.lt.s32 	%p3, %r21, 1;
	@%p3 bra 	$L__BB4_15;
	setp.lt.u32 	%p4, %r21, 4;
	mov.b32 	%r39, 0;
	@%p4 bra 	$L__BB4_6;
	and.b32  	%r39, %r21, 2147483644;
	neg.s32 	%r36, %r39;
	shl.b64 	%rd36, %rd4, 2;
	add.s64 	%rd37, %rd36, %rd31;
	add.s64 	%rd71, %rd37, 8;
	shl.b64 	%rd38, %rd3, 2;
	add.s64 	%rd70, %rd29, %rd38;
$L__BB4_5:
	// begin inline asm
	ld.global.nc.f32 %f15, [%rd70];
	// end inline asm
	add.s64 	%rd40, %rd71, -8;
	// begin inline asm
	ld.global.nc.f32 %f16, [%rd40];
	// end inline asm
	fma.rn.f32 	%f23, %f15, %f16, %f96;
	add.s64 	%rd41, %rd70, 4;
	// begin inline asm
	ld.global.nc.f32 %f17, [%rd41];
	// end inline asm
	add.s64 	%rd42, %rd71, -4;
	// begin inline asm
	ld.global.nc.f32 %f18, [%rd42];
	// end inline asm
	fma.rn.f32 	%f24, %f17, %f18, %f23;
	add.s64 	%rd43, %rd70, 8;
	// begin inline asm
	ld.global.nc.f32 %f19, [%rd43];
	// end inline asm
	// begin inline asm
	ld.global.nc.f32 %f20, [%rd71];
	// end inline asm
	fma.rn.f32 	%f25, %f19, %f20, %f24;
	add.s64 	%rd45, %rd70, 12;
	// begin inline asm
	ld.global.nc.f32 %f21, [%rd45];
	// end inline asm
	add.s64 	%rd46, %rd71, 4;
	// begin inline asm
	ld.global.nc.f32 %f22, [%rd46];
	// end inline asm
	fma.rn.f32 	%f96, %f21, %f22, %f25;
	add.s32 	%r36, %r36, 4;
	add.s64 	%rd71, %rd71, 16;
	add.s64 	%rd70, %rd70, 16;
	setp.eq.s32 	%p5, %r36, 0;
	@%p5 bra 	$L__BB4_6;
	bra.uni 	$L__BB4_5;
$L__BB4_6:
	cvt.u64.u32 	%rd47, %r39;
	add.s64 	%rd48, %rd4, %rd47;
	shl.b64 	%rd49, %rd48, 2;
	add.s64 	%rd75, %rd31, %rd49;
	add.s64 	%rd50, %rd3, %rd47;
	shl.b64 	%rd51, %rd50, 2;
	add.s64 	%rd74, %rd29, %rd51;
	neg.s32 	%r40, %r2;
$L__BB4_7:
	.pragma "nounroll";
	// begin inline asm
	ld.global.nc.f32 %f26, [%rd74];
	// end inline asm
	// begin inline asm
	ld.global.nc.f32 %f27, [%rd75];
	// end inline asm
	fma.rn.f32 	%f96, %f26, %f27, %f96;
	add.s64 	%rd75, %rd75, 4;
	add.s64 	%rd74, %rd74, 4;
	add.s32 	%r40, %r40, 1;
	setp.ne.s32 	%p6, %r40, 0;
	@%p6 bra 	$L__BB4_7;
	bra.uni 	$L__BB4_15;
$L__BB4_8:
	shr.s32 	%r5, %r21, 2;
	setp.lt.s32 	%p7, %r5, 1;
	@%p7 bra 	$L__BB4_15;
	and.b32  	%r6, %r5, 3;
	setp.lt.u32 	%p8, %r5, 4;
	mov.b32 	%r37, 0;
	@%p8 bra 	$L__BB4_12;
	and.b32  	%r37, %r5, 2147483644;
	neg.s32 	%r35, %r37;
	shl.b64 	%rd54, %rd3, 2;
	add.s64 	%rd55, %rd54, %rd1;
	add.s64 	%rd69, %rd55, 32;
	shl.b64 	%rd56, %rd4, 2;
	add.s64 	%rd57, %rd56, %rd2;
	add.s64 	%rd68, %rd57, 32;
$L__BB4_11:
	.pragma "nounroll";
	ld.global.v4.f32 	{%f29, %f30, %f31, %f32}, [%rd69+-32];
	ld.global.v4.f32 	{%f33, %f34, %f35, %f36}, [%rd68+-32];
	fma.rn.f32 	%f37, %f29, %f33, %f96;
	fma.rn.f32 	%f38, %f30, %f34, %f37;
	fma.rn.f32 	%f39, %f31, %f35, %f38;
	fma.rn.f32 	%f40, %f32, %f36, %f39;
	ld.global.v4.f32 	{%f41, %f42, %f43, %f44}, [%rd69+-16];
	ld.global.v4.f32 	{%f45, %f46, %f47, %f48}, [%rd68+-16];
	fma.rn.f32 	%f49, %f41, %f45, %f40;
	fma.rn.f32 	%f50, %f42, %f46, %f49;
	fma.rn.f32 	%f51, %f43, %f47, %f50;
	fma.rn.f32 	%f52, %f44, %f48, %f51;
	ld.global.v4.f32 	{%f53, %f54, %f55, %f56}, [%rd69];
	ld.global.v4.f32 	{%f57, %f58, %f59, %f60}, [%rd68];
	fma.rn.f32 	%f61, %f53, %f57, %f52;
	fma.rn.f32 	%f62, %f54, %f58, %f61;
	fma.rn.f32 	%f63, %f55, %f59, %f62;
	fma.rn.f32 	%f64, %f56, %f60, %f63;
	ld.global.v4.f32 	{%f65, %f66, %f67, %f68}, [%rd69+16];
	ld.global.v4.f32 	{%f69, %f70, %f71, %f72}, [%rd68+16];
	fma.rn.f32 	%f73, %f65, %f69, %f64;
	fma.rn.f32 	%f74, %f66, %f70, %f73;
	fma.rn.f32 	%f75, %f67, %f71, %f74;
	fma.rn.f32 	%f96, %f68, %f72, %f75;
	add.s32 	%r35, %r35, 4;
	add.s64 	%rd69, %rd69, 64;
	add.s64 	%rd68, %rd68, 64;
	setp.eq.s32 	%p9, %r35, 0;
	@%p9 bra 	$L__BB4_12;
	bra.uni 	$L__BB4_11;
$L__BB4_12:
	setp.eq.s32 	%p10, %r6, 0;
	@%p10 bra 	$L__BB4_15;
	mul.wide.u32 	%rd58, %r37, 16;
	shl.b64 	%rd59, %rd4, 2;
	add.s64 	%rd60, %rd58, %rd59;
	add.s64 	%rd73, %rd2, %rd60;
	shl.b64 	%rd61, %rd3, 2;
	add.s64 	%rd62, %rd58, %rd61;
	add.s64 	%rd72, %rd1, %rd62;
	neg.s32 	%r38, %r6;
$L__BB4_14:
	.pragma "nounroll";
	ld.global.v4.f32 	{%f76, %f77, %f78, %f79}, [%rd72];
	ld.global.v4.f32 	{%f80, %f81, %f82, %f83}, [%rd73];
	fma.rn.f32 	%f84, %f76, %f80, %f96;
	fma.rn.f32 	%f85, %f77, %f81, %f84;
	fma.rn.f32 	%f86, %f78, %f82, %f85;
	fma.rn.f32 	%f96, %f79, %f83, %f86;
	add.s64 	%rd73, %rd73, 16;
	add.s64 	%rd72, %rd72, 16;
	add.s32 	%r38, %r38, 1;
	setp.eq.s32 	%p11, %r38, 0;
	@%p11 bra 	$L__BB4_15;
	bra.uni 	$L__BB4_14;
$L__BB4_15:
	cvta.to.global.u64 	%rd63, %rd30;
	mul.wide.s32 	%rd64, %r1, 4;
	add.s64 	%rd65, %rd63, %rd64;
	st.global.f32 	[%rd65], %f96;
	cvta.to.global.u64 	%rd66, %rd33;
	add.s64 	%rd67, %rd66, %rd64;
	ld.global.f32 	%f87, [%rd67];
	add.f32 	%f88, %f96, %f87;
	st.global.f32 	[%rd67], %f88;
$L__BB4_16:
	ret;

}
	// .globl	_Z16conv2d_if_kernelPKfPfS1_S0_S0_iiiiiiiiff
.visible .entry _Z16conv2d_if_kernelPKfPfS1_S0_S0_iiiiiiiiff(
	.param .u64 .ptr .align 1 _Z16conv2d_if_kernelPKfPfS1_S0_S0_iiiiiiiiff_param_0,
	.param .u64 .ptr .align 1 _Z16conv2d_if_kernelPKfPfS1_S0_S0_iiiiiiiiff_param_1,
	.param .u64 .ptr .align 1 _Z16conv2d_if_kernelPKfPfS1_S0_S0_iiiiiiiiff_param_2,
	.param .u64 .ptr .align 1 _Z16conv2d_if_kernelPKfPfS1_S0_S0_iiiiiiiiff_param_3,
	.param .u64 .ptr .align 1 _Z16conv2d_if_kernelPKfPfS1_S0_S0_iiiiiiiiff_param_4,
	.param .u32 _Z16conv2d_if_kernelPKfPfS1_S0_S0_iiiiiiiiff_param_5,
	.param .u32 _Z16conv2d_if_kernelPKfPfS1_S0_S0_iiiiiiiiff_param_6,
	.param .u32 _Z16conv2d_if_kernelPKfPfS1_S0_S0_iiiiiiiiff_param_7,
	.param .u32 _Z16conv2d_if_kernelPKfPfS1_S0_S0_iiiiiiiiff_param_8,
	.param .u32 _Z16conv2d_if_kernelPKfPfS1_S0_S0_iiiiiiiiff_param_9,
	.param .u32 _Z16conv2d_if_kernelPKfPfS1_S0_S0_iiiiiiiiff_param_10,
	.param .u32 _Z16conv2d_if_kernelPKfPfS1_S0_S0_iiiiiiiiff_param_11,
	.param .u32 _Z16conv2d_if_kernelPKfPfS1_S0_S0_iiiiiiiiff_param_12,
	.param .f32 _Z16conv2d_if_kernelPKfPfS1_S0_S0_iiiiiiiiff_param_13,
	.param .f32 _Z16conv2d_if_kernelPKfPfS1_S0_S0_iiiiiiiiff_param_14
)
{
	.reg .pred 	%p<42>;
	.reg .b32 	%r<73>;
	.reg .b32 	%f<136>;
	.reg .b64 	%rd<106>;

	ld.param.u64 	%rd5, [_Z16conv2d_if_kernelPKfPfS1_S0_S0_iiiiiiiiff_param_0];
	ld.param.u64 	%rd8, [_Z16conv2d_if_kernelPKfPfS1_S0_S0_iiiiiiiiff_param_3];
	ld.param.u64 	%rd9, [_Z16conv2d_if_kernelPKfPfS1_S0_S0_iiiiiiiiff_param_4];
	ld.param.u32 	%r31, [_Z16conv2d_if_kernelPKfPfS1_S0_S0_iiiiiiiiff_param_5];
	ld.param.u32 	%r24, [_Z16conv2d_if_kernelPKfPfS1_S0_S0_iiiiiiiiff_param_6];
	ld.param.u32 	%r25, [_Z16conv2d_if_kernelPKfPfS1_S0_S0_iiiiiiiiff_param_7];
	ld.param.u32 	%r26, [_Z16conv2d_if_kernelPKfPfS1_S0_S0_iiiiiiiiff_param_8];
	ld.param.u32 	%r27, [_Z16conv2d_if_kernelPKfPfS1_S0_S0_iiiiiiiiff_param_9];
	ld.param.u32 	%r28, [_Z16conv2d_if_kernelPKfPfS1_S0_S0_iiiiiiiiff_param_10];
	ld.param.u32 	%r29, [_Z16conv2d_if_kernelPKfPfS1_S0_S0_iiiiiiiiff_param_11];
	ld.param.u32 	%r30, [_Z16conv2d_if_kernelPKfPfS1_S0_S0_iiiiiiiiff_param_12];
	mov.u32 	%r32, %ctaid.x;
	mov.u32 	%r33, %ntid.x;
	mov.u32 	%r34, %tid.x;
	mad.lo.s32 	%r1, %r32, %r33, %r34;
	mul.lo.s32 	%r35, %r25, %r31;
	mul.lo.s32 	%r36, %r35, %r29;
	mul.lo.s32 	%r37, %r36, %r30;
	setp.ge.s32 	%p2, %r1, %r37;
	@%p2 bra 	$L__BB5_31;
	mul.lo.s32 	%r38, %r29, %r25;
	mul.lo.s32 	%r2, %r38, %r30;
	rem.s32 	%r39, %r1, %r2;
	mul.lo.s32 	%r40, %r30, %r29;
	div.s32 	%r3, %r39, %r40;
	rem.s32 	%r41, %r1, %r40;
	div.s32 	%r4, %r41, %r30;
	rem.s32 	%r5, %r1, %r30;
	mul.wide.s32 	%rd11, %r3, 4;
	add.s64 	%rd10, %rd9, %rd11;
	// begin inline asm
	ld.global.nc.f32 %f125, [%rd10];
	// end inline asm
	setp.lt.s32 	%p3, %r24, 1;
	@%p3 bra 	$L__BB5_30;
	sub.s32 	%r43, %r27, %r28;
	add.s32 	%r44, %r43, 1;
	setp.eq.s32 	%p4, %r30, %r44;
	sub.s32 	%r45, %r26, %r28;
	add.s32 	%r46, %r45, 1;
	setp.eq.s32 	%p5, %r29, %r46;
	div.s32 	%r47, %r1, %r2;
	mul.lo.s32 	%r6, %r47, %r24;
	mul.lo.s32 	%r7, %r27, %r26;
	mul.lo.s32 	%r8, %r3, %r24;
	mul.lo.s32 	%r9, %r28, %r28;
	setp.eq.s32 	%p6, %r28, 5;
	and.pred  	%p7, %p6, %p5;
	and.pred  	%p1, %p7, %p4;
	and.b32  	%r10, %r28, 3;
	and.b32  	%r11, %r28, 2147483644;
	mov.b32 	%r69, 0;
	not.pred 	%p8, %p1;
	mul.wide.s32 	%rd98, %r27, 4;
$L__BB5_3:
	@%p8 bra 	$L__BB5_5;
	add.s32 	%r64, %r69, %r6;
	mad.lo.s32 	%r65, %r7, %r64, %r5;
	mad.lo.s32 	%r66, %r4, %r27, %r65;
	mul.wide.s32 	%rd96, %r66, 4;
	add.s64 	%rd46, %rd5, %rd96;
	// begin inline asm
	ld.global.nc.f32 %f42, [%rd46];
	// end inline asm
	add.s32 	%r67, %r69, %r8;
	mul.lo.s32 	%r68, %r9, %r67;
	mul.wide.s32 	%rd97, %r68, 4;
	add.s64 	%rd47, %rd8, %rd97;
	// begin inline asm
	ld.global.nc.f32 %f43, [%rd47];
	// end inline asm
	fma.rn.f32 	%f92, %f42, %f43, %f125;
	add.s64 	%rd48, %rd46, 4;
	// begin inline asm
	ld.global.nc.f32 %f44, [%rd48];
	// end inline asm
	add.s64 	%rd49, %rd47, 4;
	// begin inline asm
	ld.global.nc.f32 %f45, [%rd49];
	// end inline asm
	fma.rn.f32 	%f93, %f44, %f45, %f92;
	add.s64 	%rd50, %rd46, 8;
	// begin inline asm
	ld.global.nc.f32 %f46, [%rd50];
	// end inline asm
	add.s64 	%rd51, %rd47, 8;
	// begin inline asm
	ld.global.nc.f32 %f47, [%rd51];
	// end inline asm
	fma.rn.f32 	%f94, %f46, %f47, %f93;
	add.s64 	%rd52, %rd46, 12;
	// begin inline asm
	ld.global.nc.f32 %f48, [%rd52];
	// end inline asm
	add.s64 	%rd53, %rd47, 12;
	// begin inline asm
	ld.global.nc.f32 %f49, [%rd53];
	// end inline asm
	fma.rn.f32 	%f95, %f48, %f49, %f94;
	add.s64 	%rd54, %rd46, 16;
	// begin inline asm
	ld.global.nc.f32 %f50, [%rd54];
	// end inline asm
	add.s64 	%rd55, %rd47, 16;
	// begin inline asm
	ld.global.nc.f32 %f51, [%rd55];
	// end inline asm
	fma.rn.f32 	%f96, %f50, %f51, %f95;
	add.s64 	%rd56, %rd46, %rd98;
	// begin inline asm
	ld.global.nc.f32 %f52, [%rd56];
	// end inline asm
	add.s64 	%rd57, %rd47, 20;
	// begin inline asm
	ld.global.nc.f32 %f53, [%rd57];
	// end inline asm
	fma.rn.f32 	%f97, %f52, %f53, %f96;
	add.s64 	%rd58, %rd56, 4;
	// begin inline asm
	ld.global.nc.f32 %f54, [%rd58];
	// end inline asm
	add.s64 	%rd59, %rd47, 24;
	// begin inline asm
	ld.global.nc.f32 %f55, [%rd59];
	// end inline asm
	fma.rn.f32 	%f98, %f54, %f55, %f97;
	add.s64 	%rd60, %rd56, 8;
	// begin inline asm
	ld.global.nc.f32 %f56, [%rd60];
	// end inline asm
	add.s64 	%rd61, %rd47, 28;
	// begin inline asm
	ld.global.nc.f32 %f57, [%rd61];
	// end inline asm
	fma.rn.f32 	%f99, %f56, %f57, %f98;
	add.s64 	%rd62, %rd56, 12;
	// begin inline asm
	ld.global.nc.f32 %f58, [%rd62];
	// end inline asm
	add.s64 	%rd63, %rd47, 32;
	// begin inline asm
	ld.global.nc.f32 %f59, [%rd63];
	// end inline asm
	fma.rn.f32 	%f100, %f58, %f59, %f99;
	add.s64 	%rd64, %rd56, 16;
	// begin inline asm
	ld.global.nc.f32 %f60, [%rd64];
	// end inline asm
	add.s64 	%rd65, %rd47, 36;
	// begin inline asm
	ld.global.nc.f32 %f61, [%rd65];
	// end inline asm
	fma.rn.f32 	%f101, %f60, %f61, %f100;
	add.s64 	%rd66, %rd56, %rd98;
	// begin inline asm
	ld.global.nc.f32 %f62, [%rd66];
	// end inline asm
	add.s64 	%rd67, %rd47, 40;
	// begin inline asm
	ld.global.nc.f32 %f63, [%rd67];
	// end inline asm
	fma.rn.f32 	%f102, %f62, %f63, %f101;
	add.s64 	%rd68, %rd66, 4;
	// begin inline asm
	ld.global.nc.f32 %f64, [%rd68];
	// end inline asm
	add.s64 	%rd69, %rd47, 44;
	// begin inline asm
	ld.global.nc.f32 %f65, [%rd69];
	// end inline asm
	fma.rn.f32 	%f103, %f64, %f65, %f102;
	add.s64 	%rd70, %rd66, 8;
	// begin inline asm
	ld.global.nc.f32 %f66, [%rd70];
	// end inline asm
	add.s64 	%rd71, %rd47, 48;
	// begin inline asm
	ld.global.nc.f32 %f67, [%rd71];
	// end inline asm
	fma.rn.f32 	%f104, %f66, %f67, %f103;
	add.s64 	%rd72, %rd66, 12;
	// begin inline asm
	ld.global.nc.f32 %f68, [%rd72];
	// end inline asm
	add.s64 	%rd73, %rd47, 52;
	// begin inline asm
	ld.global.nc.f32 %f69, [%rd73];
	// end inline asm
	fma.rn.f32 	%f105, %f68, %f69, %f104;
	add.s64 	%rd74, %rd66, 16;
	// begin inline asm
	ld.global.nc.f32 %f70, [%rd74];
	// end inline asm
	add.s64 	%rd75, %rd47, 56;
	// begin inline asm
	ld.global.nc.f32 %f71, [%rd75];
	// end inline asm
	fma.rn.f32 	%f106, %f70, %f71, %f105;
	add.s64 	%rd76, %rd66, %rd98;
	// begin inline asm
	ld.global.nc.f32 %f72, [%rd76];
	// end inline asm
	add.s64 	%rd77, %rd47, 60;
	// begin inline asm
	ld.global.nc.f32 %f73, [%rd77];
	// end inline asm
	fma.rn.f32 	%f107, %f72, %f73, %f106;
	add.s64 	%rd78, %rd76, 4;
	// begin inline asm
	ld.global.nc.f32 %f74, [%rd78];
	// end inline asm
	add.s64 	%rd79, %rd47, 64;
	// begin inline asm
	ld.global.nc.f32 %f75, [%rd79];
	// end inline asm
	fma.rn.f32 	%f108, %f74, %f75, %f107;
	add.s64 	%rd80, %rd76, 8;
	// begin inline asm
	ld.global.nc.f32 %f76, [%rd80];
	// end inline asm
	add.s64 	%rd81, %rd47, 68;
	// begin inline asm
	ld.global.nc.f32 %f77, [%rd81];
	// end inline asm
	fma.rn.f32 	%f109, %f76, %f77, %f108;
	add.s64 	%rd82, %rd76, 12;
	// begin inline asm
	ld.global.nc.f32 %f78, [%rd82];
	// end inline asm
	add.s64 	%rd83, %rd47, 72;
	// begin inline asm
	ld.global.nc.f32 %f79, [%rd83];
	// end inline asm
	fma.rn.f32 	%f110, %f78, %f79, %f109;
	add.s64 	%rd84, %rd76, 16;
	// begin inline asm
	ld.global.nc.f32 %f80, [%rd84];
	// end inline asm
	add.s64 	%rd85, %rd47, 76;
	// begin inline asm
	ld.global.nc.f32 %f81, [%rd85];
	// end inline asm
	fma.rn.f32 	%f111, %f80, %f81, %f110;
	add.s64 	%rd86, %rd76, %rd98;
	// begin inline asm
	ld.global.nc.f32 %f82, [%rd86];
	// end inline asm
	add.s64 	%rd87, %rd47, 80;
	// begin inline asm
	ld.global.nc.f32 %f83, [%rd87];
	// end inline asm
	fma.rn.f32 	%f112, %f82, %f83, %f111;
	add.s64 	%rd88, %rd86, 4;
	// begin inline asm
	ld.global.nc.f32 %f84, [%rd88];
	// end inline asm
	add.s64 	%rd89, %rd47, 84;
	// begin inline asm
	ld.global.nc.f32 %f85, [%rd89];
	// end inline asm
	fma.rn.f32 	%f113, %f84, %f85, %f112;
	add.s64 	%rd90, %rd86, 8;
	// begin inline asm
	ld.global.nc.f32 %f86, [%rd90];
	// end inline asm
	add.s64 	%rd91, %rd47, 88;
	// begin inline asm
	ld.global.nc.f32 %f87, [%rd91];
	// end inline asm
	fma.rn.f32 	%f114, %f86, %f87, %f113;
	add.s64 	%rd92, %rd86, 12;
	// begin inline asm
	ld.global.nc.f32 %f88, [%rd92];
	// end inline asm
	add.s64 	%rd93, %rd47, 92;
	// begin inline asm
	ld.global.nc.f32 %f89, [%rd93];
	// end inline asm
	fma.rn.f32 	%f115, %f88, %f89, %f114;
	add.s64 	%rd94, %rd86, 16;
	// begin inline asm
	ld.global.nc.f32 %f90, [%rd94];
	// end inline asm
	add.s64 	%rd95, %rd47, 96;
	// begin inline asm
	ld.global.nc.f32 %f91, [%rd95];
	// end inline asm
	fma.rn.f32 	%f125, %f90, %f91, %f115;
	bra.uni 	$L__BB5_29;
$L__BB5_5:
	setp.lt.s32 	%p9, %r28, 1;
	@%p9 bra 	$L__BB5_29;
	mov.b32 	%r70, 0;
$L__BB5_7:
	add.s32 	%r14, %r70, %r4;
	setp.lt.s32 	%p10, %r14, 0;
	setp.ge.s32 	%p11, %r14, %r26;
	or.pred  	%p12, %p10, %p11;
	@%p12 bra 	$L__BB5_28;
	setp.lt.u32 	%p13, %r28, 4;
	add.s32 	%r50, %r69, %r6;
	mul.lo.s32 	%r51, %r7, %r50;
	mad.lo.s32 	%r15, %r14, %r27, %r51;
	add.s32 	%r52, %r69, %r8;
	mul.lo.s32 	%r53, %r9, %r52;
	mad.lo.s32 	%r16, %r70, %r28, %r53;
	mov.b32 	%r72, 0;
	@%p13 bra 	$L__BB5_19;
	mov.b32 	%r71, 0;
$L__BB5_10:
	add.s32 	%r18, %r71, %r5;
	setp.lt.s32 	%p14, %r18, 0;
	setp.ge.s32 	%p15, %r18, %r27;
	or.pred  	%p16, %p14, %p15;
	@%p16 bra 	$L__BB5_12;
	add.s32 	%r55, %r15, %r18;
	add.s32 	%r56, %r16, %r71;
	mul.wide.s32 	%rd14, %r55, 4;
	add.s64 	%rd12, %rd5, %rd14;
	// begin inline asm
	ld.global.nc.f32 %f28, [%rd12];
	// end inline asm
	mul.wide.s32 	%rd15, %r56, 4;
	add.s64 	%rd13, %rd8, %rd15;
	// begin inline asm
	ld.global.nc.f32 %f29, [%rd13];
	// end inline asm
	fma.rn.f32 	%f125, %f28, %f29, %f125;
$L__BB5_12:
	add.s32 	%r57, %r18, 1;
	setp.lt.s32 	%p17, %r57, 0;
	setp.ge.s32 	%p18, %r57, %r27;
	or.pred  	%p19, %p17, %p18;
	cvt.s64.s32 	%rd16, %r18;
	cvt.s64.s32 	%rd17, %r15;
	add.s64 	%rd18, %rd17, %rd16;
	shl.b64 	%rd19, %rd18, 2;
	add.s64 	%rd1, %rd5, %rd19;
	cvt.s64.s32 	%rd20, %r71;
	cvt.s64.s32 	%rd21, %r16;
	add.s64 	%rd22, %rd21, %rd20;
	shl.b64 	%rd23, %rd22, 2;
	add.s64 	%rd2, %rd8, %rd23;
	@%p19 bra 	$L__BB5_14;
	add.s64 	%rd24, %rd1, 4;
	// begin inline asm
	ld.global.nc.f32 %f30, [%rd24];
	// end inline asm
	add.s64 	%rd25, %rd2, 4;
	// begin inline asm
	ld.global.nc.f32 %f31, [%rd25];
	// end inline asm
	fma.rn.f32 	%f125, %f30, %f31, %f125;
$L__BB5_14:
	add.s32 	%r58, %r18, 2;
	setp.lt.s32 	%p20, %r58, 0;
	setp.ge.s32 	%p21, %r58, %r27;
	or.pred  	%p22, %p20, %p21;
	@%p22 bra 	$L__BB5_16;
	add.s64 	%rd26, %rd1, 8;
	// begin inline asm
	ld.global.nc.f32 %f32, [%rd26];
	// end inline asm
	add.s64 	%rd27, %rd2, 8;
	// begin inline asm
	ld.global.nc.f32 %f33, [%rd27];
	// end inline asm
	fma.rn.f32 	%f125, %f32, %f33, %f125;
$L__BB5_16:
	add.s32 	%r59, %r18, 3;
	setp.lt.s32 	%p23, %r59, 0;
	setp.ge.s32 	%p24, %r59, %r27;
	or.pred  	%p25, %p23, %p24;
	@%p25 bra 	$L__BB5_18;
	add.s64 	%rd28, %rd1, 12;
	// begin inline asm
	ld.global.nc.f32 %f34, [%rd28];
	// end inline asm
	add.s64 	%rd29, %rd2, 12;
	// begin inline asm
	ld.global.nc.f32 %f35, [%rd29];
	// end inline asm
	fma.rn.f32 	%f125, %f34, %f35, %f125;
$L__BB5_18:
	add.s32 	%r71, %r71, 4;
	setp.ne.s32 	%p26, %r71, %r11;
	mov.u32 	%r72, %r11;
	@%p26 bra 	$L__BB5_10;
$L__BB5_19:
	setp.eq.s32 	%p27, %r10, 0;
	@%p27 bra 	$L__BB5_28;
	add.s32 	%r21, %r72, %r5;
	setp.lt.s32 	%p28, %r21, 0;
	setp.ge.s32 	%p29, %r21, %r27;
	or.pred  	%p30, %p28, %p29;
	@%p30 bra 	$L__BB5_22;
	add.s32 	%r60, %r15, %r21;
	add.s32 	%r61, %r16, %r72;
	mul.wide.s32 	%rd32, %r60, 4;
	add.s64 	%rd30, %rd5, %rd32;
	// begin inline asm
	ld.global.nc.f32 %f36, [%rd30];
	// end inline asm
	mul.wide.s32 	%rd33, %r61, 4;
	add.s64 	%rd31, %rd8, %rd33;
	// begin inline asm
	ld.global.nc.f32 %f37, [%rd31];
	// end inline asm
	fma.rn.f32 	%f125, %f36, %f37, %f125;
$L__BB5_22:
	setp.eq.s32 	%p31, %r10, 1;
	@%p31 bra 	$L__BB5_28;
	add.s32 	%r62, %r21, 1;
	setp.lt.s32 	%p32, %r62, 0;
	setp.ge.s32 	%p33, %r62, %r27;
	or.pred  	%p34, %p32, %p33;
	cvt.s64.s32 	%rd34, %r21;
	cvt.s64.s32 	%rd35, %r15;
	add.s64 	%rd36, %rd35, %rd34;
	shl.b64 	%rd37, %rd36, 2;
	add.s64 	%rd3, %rd5, %rd37;
	cvt.u64.u32 	%rd38, %r72;
	cvt.s64.s32 	%rd39, %r16;
	add.s64 	%rd40, %rd39, %rd38;
	shl.b64 	%rd41, %rd40, 2;
	add.s64 	%rd4, %rd8, %rd41;
	@%p34 bra 	$L__BB5_25;
	add.s64 	%rd42, %rd3, 4;
	// begin inline asm
	ld.global.nc.f32 %f38, [%rd42];
	// end inline asm
	add.s64 	%rd43, %rd4, 4;
	// begin inline asm
	ld.global.nc.f32 %f39, [%rd43];
	// end inline asm
	fma.rn.f32 	%f125, %f38, %f39, %f125;
$L__BB5_25:
	setp.eq.s32 	%p35, %r10, 2;
	@%p35 bra 	$L__BB5_28;
	add.s32 	%r63, %r21, 2;
	setp.lt.s32 	%p36, %r63, 0;
	setp.ge.s32 	%p37, %r63, %r27;
	or.pred  	%p38, %p36, %p37;
	@%p38 bra 	$L__BB5_28;
	add.s64 	%rd44, %rd3, 8;
	// begin inline asm
	ld.global.nc.f32 %f40, [%rd44];
	// end inline asm
	add.s64 	%rd45, %rd4, 8;
	// begin inline asm
	ld.global.nc.f32 %f41, [%rd45];
	// end inline asm
	fma.rn.f32 	%f125, %f40, %f41, %f125;
$L__BB5_28:
	add.s32 	%r70, %r70, 1;
	setp.ne.s32 	%p39, %r70, %r28;
	@%p39 bra 	$L__BB5_7;
$L__BB5_29:
	add.s32 	%r69, %r69, 1;
	setp.ne.s32 	%p40, %r69, %r24;
	@%p40 bra 	$L__BB5_3;
$L__BB5_30:
	ld.param.f32 	%f121, [_Z16conv2d_if_kernelPKfPfS1_S0_S0_iiiiiiiiff_param_14];
	ld.param.f32 	%f120, [_Z16conv2d_if_kernelPKfPfS1_S0_S0_iiiiiiiiff_param_13];
	ld.param.u64 	%rd105, [_Z16conv2d_if_kernelPKfPfS1_S0_S0_iiiiiiiiff_param_2];
	ld.param.u64 	%rd104, [_Z16conv2d_if_kernelPKfPfS1_S0_S0_iiiiiiiiff_param_1];
	cvta.to.global.u64 	%rd99, %rd105;
	mul.wide.s32 	%rd100, %r1, 4;
	add.s64 	%rd101, %rd99, %rd100;
	ld.global.f32 	%f116, [%rd101];
	add.f32 	%f117, %f125, %f116;
	setp.ge.f32 	%p41, %f117, %f120;
	selp.f32 	%f118, 0f3F800000, 0f00000000, %p41;
	selp.f32 	%f119, %f121, %f117, %p41;
	st.global.f32 	[%rd101], %f119;
	cvta.to.global.u64 	%rd102, %rd104;
	add.s64 	%rd103, %rd102, %rd100;
	st.global.f32 	[%rd103], %f118;
$L__BB5_31:
	ret;

}
	// .globl	_Z37conv2d_if_smem5x5_tiled_kernel_constwPKfPfS1_iiiiiiiffi
.visible .entry _Z37conv2d_if_smem5x5_tiled_kernel_constwPKfPfS1_iiiiiiiffi(
	.param .u64 .ptr .align 1 _Z37conv2d_if_smem5x5_tiled_kernel_constwPKfPfS1_iiiiiiiffi_param_0,
	.param .u64 .ptr .align 1 _Z37conv2d_if_smem5x5_tiled_kernel_constwPKfPfS1_iiiiiiiffi_param_1,
	.param .u64 .ptr .align 1 _Z37conv2d_if_smem5x5_tiled_kernel_constwPKfPfS1_iiiiiiiffi_param_2,
	.param .u32 _Z37conv2d_if_smem5x5_tiled_kernel_constwPKfPfS1_iiiiiiiffi_param_3,
	.param .u32 _Z37conv2d_if_smem5x5_tiled_kernel_constwPKfPfS1_iiiiiiiffi_param_4,
	.param .u32 _Z37conv2d_if_smem5x5_tiled_kernel_constwPKfPfS1_iiiiiiiffi_param_5,
	.param .u32 _Z37conv2d_if_smem5x5_tiled_kernel_constwPKfPfS1_iiiiiiiffi_param_6,
	.param .u32 _Z37conv2d_if_smem5x5_tiled_kernel_constwPKfPfS1_iiiiiiiffi_param_7,
	.param .u32 _Z37conv2d_if_smem5x5_tiled_kernel_constwPKfPfS1_iiiiiiiffi_param_8,
	.param .u32 _Z37conv2d_if_smem5x5_tiled_kernel_constwPKfPfS1_iiiiiiiffi_param_9,
	.param .f32 _Z37conv2d_if_smem5x5_tiled_kernel_constwPKfPfS1_iiiiiiiffi_param_10,
	.param .f32 _Z37conv2d_if_smem5x5_tiled_kernel_constwPKfPfS1_iiiiiiiffi_param_11,
	.param .u32 _Z37conv2d_if_smem5x5_tiled_kernel_constwPKfPfS1_iiiiiiiffi_param_12
)
{
	.reg .pred 	%p<48>;
	.reg .b16 	%rs<57>;
	.reg .b32 	%r<160>;
	.reg .b32 	%f<205>;
	.reg .b64 	%rd<39>;

	ld.param.u64 	%rd1, [_Z37conv2d_if_smem5x5_tiled_kernel_constwPKfPfS1_iiiiiiiffi_param_0];
	ld.param.u32 	%r58, [_Z37conv2d_if_smem5x5_tiled_kernel_constwPKfPfS1_iiiiiiiffi_param_3];
	ld.param.u32 	%r51, [_Z37conv2d_if_smem5x5_tiled_kernel_constwPKfPfS1_iiiiiiiffi_param_4];
	ld.param.u32 	%r52, [_Z37conv2d_if_smem5x5_tiled_kernel_constwPKfPfS1_iiiiiiiffi_param_5];
	ld.param.u32 	%r53, [_Z37conv2d_if_smem5x5_tiled_kernel_constwPKfPfS1_iiiiiiiffi_param_6];
	ld.param.u32 	%r54, [_Z37conv2d_if_smem5x5_tiled_kernel_constwPKfPfS1_iiiiiiiffi_param_7];
	ld.param.u32 	%r55, [_Z37conv2d_if_smem5x5_tiled_kernel_constwPKfPfS1_iiiiiiiffi_param_8];
	ld.param.u32 	%r56, [_Z37conv2d_if_smem5x5_tiled_kernel_constwPKfPfS1_iiiiiiiffi_param_9];
	ld.param.f32 	%f23, [_Z37conv2d_if_smem5x5_tiled_kernel_constwPKfPfS1_iiiiiiiffi_param_10];
	ld.param.u32 	%r57, [_Z37conv2d_if_smem5x5_tiled_kernel_constwPKfPfS1_iiiiiiiffi_param_12];
	add.s32 	%r59, %r56, 15;
	shr.s32 	%r60, %r59, 31;
	shr.u32 	%r61, %r60, 28;
	add.s32 	%r62, %r59, %r61;
	shr.s32 	%r63, %r62, 4;
	add.s32 	%r64, %r55, 15;
	shr.s32 	%r65, %r64, 31;
	shr.u32 	%r66, %r65, 28;
	add.s32 	%r67, %r64, %r66;
	shr.s32 	%r68, %r67, 4;
	mul.lo.s32 	%r69, %r63, %r68;
	mov.u32 	%r70, %ctaid.x;
	div.s32 	%r71, %r70, %r69;
	mul.lo.s32 	%r72, %r71, %r69;
	sub.s32 	%r73, %r70, %r72;
	div.s32 	%r74, %r73, %r63;
	shl.b32 	%r1, %r74, 4;
	mul.lo.s32 	%r75, %r74, %r63;
	sub.s32 	%r76, %r73, %r75;
	shl.b32 	%r2, %r76, 4;
	div.s32 	%r3, %r71, %r52;
	mul.lo.s32 	%r77, %r3, %r52;
	sub.s32 	%r4, %r71, %r77;
	setp.ge.s32 	%p5, %r3, %r58;
	@%p5 bra 	$L__BB6_35;
	mov.u32 	%r5, %tid.x;
	setp.ne.s32 	%p6, %r57, 1;
	@%p6 bra 	$L__BB6_3;
	mul.wide.s32 	%rd9, %r4, 4;
	mov.u64 	%rd10, c_conv1_b;
	cvta.const.u64 	%rd11, %rd10;
	add.s64 	%rd8, %rd11, %rd9;
	// begin inline asm
	ld.global.nc.f32 %f203, [%rd8];
	// end inline asm
	bra.uni 	$L__BB6_4;
$L__BB6_3:
	mul.wide.s32 	%rd5, %r4, 4;
	mov.u64 	%rd6, c_conv2_b;
	cvta.const.u64 	%rd7, %rd6;
	add.s64 	%rd4, %rd7, %rd5;
	// begin inline asm
	ld.global.nc.f32 %f203, [%rd4];
	// end inline asm
$L__BB6_4:
	setp.lt.s32 	%p7, %r51, 1;
	@%p7 bra 	$L__BB6_33;
	mul.lo.s32 	%r6, %r3, %r51;
	mov.u32 	%r7, %ntid.x;
	setp.gt.u32 	%p8, %r5, 255;
	shr.u32 	%r79, %r5, 4;
	add.s32 	%r81, %r1, %r79;
	and.b32  	%r82, %r5, 15;
	add.s32 	%r83, %r2, %r82;
	setp.ge.s32 	%p9, %r81, %r55;
	setp.ge.s32 	%p10, %r83, %r56;
	mul.lo.s32 	%r8, %r4, %r51;
	add.s32 	%r9, %r5, %r7;
	max.u32 	%r85, %r9, 400;
	setp.lt.u32 	%p11, %r9, 400;
	selp.u32 	%r86, 1, 0, %p11;
	add.s32 	%r87, %r9, %r86;
	sub.s32 	%r88, %r85, %r87;
	div.u32 	%r89, %r88, %r7;
	add.s32 	%r10, %r89, %r86;
	and.b32  	%r11, %r10, 3;
	cvt.u16.u32 	%rs15, %r5;
	mul.hi.u16 	%rs16, %rs15, 3277;
	cvt.u32.u16 	%r90, %rs16;
	mul.lo.s16 	%rs17, %rs16, 20;
	sub.s16 	%rs18, %rs15, %rs17;
	cvt.u32.u16 	%r91, %rs18;
	add.s32 	%r12, %r1, %r90;
	add.s32 	%r92, %r2, %r91;
	setp.lt.s32 	%p12, %r12, %r53;
	setp.lt.s32 	%p13, %r92, %r54;
	and.pred  	%p1, %p12, %p13;
	mul.wide.u16 	%r93, %rs16, 20;
	add.s32 	%r94, %r93, %r91;
	shl.b32 	%r95, %r94, 2;
	mov.u32 	%r96, smem;
	add.s32 	%r14, %r96, %r95;
	cvt.u16.u32 	%rs19, %r9;
	mul.hi.u16 	%rs20, %rs19, -13107;
	shr.u16 	%rs21, %rs20, 4;
	cvt.u32.u16 	%r97, %rs21;
	mul.lo.s16 	%rs22, %rs21, 20;
	sub.s16 	%rs23, %rs19, %rs22;
	cvt.u32.u16 	%r98, %rs23;
	add.s32 	%r15, %r1, %r97;
	add.s32 	%r99, %r2, %r98;
	setp.lt.s32 	%p14, %r15, %r53;
	setp.lt.s32 	%p15, %r99, %r54;
	and.pred  	%p2, %p14, %p15;
	mul.wide.u16 	%r100, %rs21, 20;
	add.s32 	%r101, %r100, %r98;
	shl.b32 	%r102, %r101, 2;
	add.s32 	%r17, %r96, %r102;
	add.s32 	%r18, %r9, %r7;
	cvt.u16.u32 	%rs24, %r18;
	mul.hi.u16 	%rs25, %rs24, -13107;
	shr.u16 	%rs26, %rs25, 4;
	cvt.u32.u16 	%r103, %rs26;
	mul.lo.s16 	%rs27, %rs26, 20;
	sub.s16 	%rs28, %rs24, %rs27;
	cvt.u32.u16 	%r104, %rs28;
	add.s32 	%r19, %r1, %r103;
	add.s32 	%r105, %r2, %r104;
	setp.lt.s32 	%p16, %r19, %r53;
	setp.lt.s32 	%p17, %r105, %r54;
	and.pred  	%p3, %p16, %p17;
	mul.wide.u16 	%r106, %rs26, 20;
	add.s32 	%r107, %r106, %r104;
	shl.b32 	%r108, %r107, 2;
	add.s32 	%r21, %r96, %r108;
	or.pred  	%p18, %p9, %p10;
	or.pred  	%p4, %p18, %p8;
	mad.lo.s32 	%r109, %r79, 20, %r82;
	shl.b32 	%r110, %r109, 2;
	add.s32 	%r22, %r96, %r110;
	cvt.u16.u32 	%rs29, %r7;
	shl.b16 	%rs1, %rs29, 1;
	mul.lo.s16 	%rs2, %rs29, 3;
	mov.b32 	%r157, 0;
	not.pred 	%p21, %p1;
	not.pred 	%p23, %p2;
	not.pred 	%p25, %p3;
$L__BB6_6:
	setp.gt.u32 	%p19, %r5, 399;
	@%p19 bra 	$L__BB6_28;
	setp.eq.s32 	%p20, %r11, 3;
	add.s32 	%r111, %r157, %r6;
	mul.lo.s32 	%r24, %r111, %r53;
	mov.u32 	%r158, %r5;
	@%p20 bra 	$L__BB6_17;
	mov.f32 	%f196, 0f00000000;
	@%p21 bra 	$L__BB6_10;
	add.s32 	%r112, %r24, %r12;
	mad.lo.s32 	%r113, %r112, %r54, %r92;
	mul.wide.s32 	%rd13, %r113, 4;
	add.s64 	%rd12, %rd1, %rd13;
	// begin inline asm
	ld.global.nc.f32 %f196, [%rd12];
	// end inline asm
$L__BB6_10:
	setp.eq.s32 	%p22, %r11, 0;
	st.shared.f32 	[%r14], %f196;
	mov.u32 	%r158, %r9;
	@%p22 bra 	$L__BB6_17;
	mov.f32 	%f197, 0f00000000;
	@%p23 bra 	$L__BB6_13;
	add.s32 	%r114, %r24, %r15;
	mad.lo.s32 	%r115, %r114, %r54, %r99;
	mul.wide.s32 	%rd15, %r115, 4;
	add.s64 	%rd14, %rd1, %rd15;
	// begin inline asm
	ld.global.nc.f32 %f197, [%rd14];
	// end inline asm
$L__BB6_13:
	setp.eq.s32 	%p24, %r11, 1;
	st.shared.f32 	[%r17], %f197;
	mov.u32 	%r158, %r18;
	@%p24 bra 	$L__BB6_17;
	mov.f32 	%f198, 0f00000000;
	@%p25 bra 	$L__BB6_16;
	add.s32 	%r116, %r24, %r19;
	mad.lo.s32 	%r117, %r116, %r54, %r105;
	mul.wide.s32 	%rd17, %r117, 4;
	add.s64 	%rd16, %rd1, %rd17;
	// begin inline asm
	ld.global.nc.f32 %f198, [%rd16];
	// end inline asm
$L__BB6_16:
	add.s32 	%r158, %r18, %r7;
	st.shared.f32 	[%r21], %f198;
$L__BB6_17:
	setp.lt.u32 	%p26, %r10, 3;
	@%p26 bra 	$L__BB6_28;
	cvt.u16.u32 	%rs55, %r158;
	add.s16 	%rs56, %rs1, %rs55;
	add.s16 	%rs54, %rs2, %rs55;
	add.s32 	%r118, %r7, %r158;
	cvt.u16.u32 	%rs53, %r118;
$L__BB6_19:
	mul.hi.u16 	%rs30, %rs55, -13107;
	shr.u16 	%rs31, %rs30, 4;
	cvt.u32.u16 	%r28, %rs31;
	mad.lo.s16 	%rs32, %rs31, -20, %rs55;
	cvt.u32.u16 	%r29, %rs32;
	add.s32 	%r30, %r1, %r28;
	add.s32 	%r119, %r2, %r29;
	setp.ge.s32 	%p27, %r30, %r53;
	setp.ge.s32 	%p28, %r119, %r54;
	mov.f32 	%f199, 0f00000000;
	or.pred  	%p29, %p27, %p28;
	@%p29 bra 	$L__BB6_21;
	add.s32 	%r120, %r24, %r30;
	mad.lo.s32 	%r121, %r120, %r54, %r119;
	mul.wide.s32 	%rd19, %r121, 4;
	add.s64 	%rd18, %rd1, %rd19;
	// begin inline asm
	ld.global.nc.f32 %f199, [%rd18];
	// end inline asm
$L__BB6_21:
	mad.lo.s32 	%r122, %r28, 20, %r29;
	shl.b32 	%r123, %r122, 2;
	mov.u32 	%r124, smem;
	add.s32 	%r125, %r124, %r123;
	st.shared.f32 	[%r125], %f199;
	mul.hi.u16 	%rs33, %rs53, -13107;
	shr.u16 	%rs34, %rs33, 4;
	cvt.u32.u16 	%r32, %rs34;
	mul.lo.s16 	%rs35, %rs34, 20;
	sub.s16 	%rs36, %rs53, %rs35;
	cvt.u32.u16 	%r33, %rs36;
	add.s32 	%r34, %r1, %r32;
	add.s32 	%r126, %r2, %r33;
	setp.ge.s32 	%p30, %r34, %r53;
	setp.ge.s32 	%p31, %r126, %r54;
	mov.f32 	%f200, 0f00000000;
	or.pred  	%p32, %p30, %p31;
	@%p32 bra 	$L__BB6_23;
	add.s32 	%r127, %r24, %r34;
	mad.lo.s32 	%r128, %r127, %r54, %r126;
	mul.wide.s32 	%rd21, %r128, 4;
	add.s64 	%rd20, %rd1, %rd21;
	// begin inline asm
	ld.global.nc.f32 %f200, [%rd20];
	// end inline asm
$L__BB6_23:
	mad.lo.s32 	%r129, %r32, 20, %r33;
	shl.b32 	%r130, %r129, 2;
	mov.u32 	%r131, smem;
	add.s32 	%r132, %r131, %r130;
	st.shared.f32 	[%r132], %f200;
	add.s32 	%r36, %r158, %r7;
	add.s16 	%rs37, %rs1, %rs55;
	mul.hi.u16 	%rs38, %rs37, -13107;
	shr.u16 	%rs39, %rs38, 4;
	cvt.u32.u16 	%r37, %rs39;
	mul.hi.u16 	%rs40, %rs56, -13107;
	shr.u16 	%rs41, %rs40, 4;
	mul.lo.s16 	%rs42, %rs41, 20;
	sub.s16 	%rs43, %rs56, %rs42;
	cvt.u32.u16 	%r38, %rs43;
	add.s32 	%r39, %r1, %r37;
	add.s32 	%r133, %r2, %r38;
	setp.ge.s32 	%p33, %r39, %r53;
	setp.ge.s32 	%p34, %r133, %r54;
	mov.f32 	%f201, 0f00000000;
	or.pred  	%p35, %p33, %p34;
	@%p35 bra 	$L__BB6_25;
	add.s32 	%r134, %r24, %r39;
	mad.lo.s32 	%r135, %r134, %r54, %r133;
	mul.wide.s32 	%rd23, %r135, 4;
	add.s64 	%rd22, %rd1, %rd23;
	// begin inline asm
	ld.global.nc.f32 %f201, [%rd22];
	// end inline asm
$L__BB6_25:
	mad.lo.s32 	%r136, %r37, 20, %r38;
	shl.b32 	%r137, %r136, 2;
	mov.u32 	%r138, smem;
	add.s32 	%r139, %r138, %r137;
	st.shared.f32 	[%r139], %f201;
	add.s32 	%r41, %r36, %r7;
	add.s16 	%rs44, %rs2, %rs55;
	mul.hi.u16 	%rs45, %rs44, -13107;
	shr.u16 	%rs46, %rs45, 4;
	cvt.u32.u16 	%r42, %rs46;
	mul.hi.u16 	%rs47, %rs54, -13107;
	shr.u16 	%rs48, %rs47, 4;
	mul.lo.s16 	%rs49, %rs48, 20;
	sub.s16 	%rs50, %rs54, %rs49;
	cvt.u32.u16 	%r43, %rs50;
	add.s32 	%r44, %r1, %r42;
	add.s32 	%r140, %r2, %r43;
	setp.ge.s32 	%p36, %r44, %r53;
	setp.ge.s32 	%p37, %r140, %r54;
	mov.f32 	%f202, 0f00000000;
	or.pred  	%p38, %p36, %p37;
	@%p38 bra 	$L__BB6_27;
	add.s32 	%r141, %r24, %r44;
	mad.lo.s32 	%r142, %r141, %r54, %r140;
	mul.wide.s32 	%rd25, %r142, 4;
	add.s64 	%rd24, %rd1, %rd25;
	// begin inline asm
	ld.global.nc.f32 %f202, [%rd24];
	// end inline asm
$L__BB6_27:
	mad.lo.s32 	%r143, %r42, 20, %r43;
	shl.b32 	%r144, %r143, 2;
	mov.u32 	%r145, smem;
	add.s32 	%r146, %r145, %r144;
	st.shared.f32 	[%r146], %f202;
	add.s32 	%r147, %r41, %r7;
	add.s32 	%r158, %r147, %r7;
	cvt.u16.u32 	%rs51, %r7;
	shl.b16 	%rs52, %rs51, 2;
	add.s16 	%rs56, %rs56, %rs52;
	add.s16 	%rs55, %rs55, %rs52;
	add.s16 	%rs54, %rs54, %rs52;
	add.s16 	%rs53, %rs53, %rs52;
	setp.lt.u32 	%p39, %r158, 400;
	@%p39 bra 	$L__BB6_19;
$L__BB6_28:
	bar.sync 	0;
	@%p4 bra 	$L__BB6_32;
	setp.ne.s32 	%p40, %r57, 1;
	add.s32 	%r47, %r157, %r8;
	@%p40 bra 	$L__BB6_31;
	mul.lo.s32 	%r149, %r47, 25;
	ld.shared.f32 	%f115, [%r22];
	mul.wide.s32 	%rd29, %r149, 4;
	mov.u64 	%rd30, c_conv1_w;
	add.s64 	%rd31, %rd30, %rd29;
	ld.const.f32 	%f116, [%rd31];
	fma.rn.f32 	%f117, %f115, %f116, %f203;
	ld.shared.f32 	%f118, [%r22+4];
	ld.const.f32 	%f119, [%rd31+4];
	fma.rn.f32 	%f120, %f118, %f119, %f117;
	ld.shared.f32 	%f121, [%r22+8];
	ld.const.f32 	%f122, [%rd31+8];
	fma.rn.f32 	%f123, %f121, %f122, %f120;
	ld.shared.f32 	%f124, [%r22+12];
	ld.const.f32 	%f125, [%rd31+12];
	fma.rn.f32 	%f126, %f124, %f125, %f123;
	ld.shared.f32 	%f127, [%r22+16];
	ld.const.f32 	%f128, [%rd31+16];
	fma.rn.f32 	%f129, %f127, %f128, %f126;
	ld.shared.f32 	%f130, [%r22+80];
	ld.const.f32 	%f131, [%rd31+20];
	fma.rn.f32 	%f132, %f130, %f131, %f129;
	ld.shared.f32 	%f133, [%r22+84];
	ld.const.f32 	%f134, [%rd31+24];
	fma.rn.f32 	%f135, %f133, %f134, %f132;
	ld.shared.f32 	%f136, [%r22+88];
	ld.const.f32 	%f137, [%rd31+28];
	fma.rn.f32 	%f138, %f136, %f137, %f135;
	ld.shared.f32 	%f139, [%r22+92];
	ld.const.f32 	%f140, [%rd31+32];
	fma.rn.f32 	%f141, %f139, %f140, %f138;
	ld.shared.f32 	%f142, [%r22+96];
	ld.const.f32 	%f143, [%rd31+36];
	fma.rn.f32 	%f144, %f142, %f143, %f141;
	ld.shared.f32 	%f145, [%r22+160];
	ld.const.f32 	%f146, [%rd31+40];
	fma.rn.f32 	%f147, %f145, %f146, %f144;
	ld.shared.f32 	%f148, [%r22+164];
	ld.const.f32 	%f149, [%rd31+44];
	fma.rn.f32 	%f150, %f148, %f149, %f147;
	ld.shared.f32 	%f151, [%r22+168];
	ld.const.f32 	%f152, [%rd31+48];
	fma.rn.f32 	%f153, %f151, %f152, %f150;
	ld.shared.f32 	%f154, [%r22+172];
	ld.const.f32 	%f155, [%rd31+52];
	fma.rn.f32 	%f156, %f154, %f155, %f153;
	ld.shared.f32 	%f157, [%r22+176];
	ld.const.f32 	%f158, [%rd31+56];
	fma.rn.f32 	%f159, %f157, %f158, %f156;
	ld.shared.f32 	%f160, [%r22+240];
	ld.const.f32 	%f161, [%rd31+60];
	fma.rn.f32 	%f162, %f160, %f161, %f159;
	ld.shared.f32 	%f163, [%r22+244];
	ld.const.f32 	%f164, [%rd31+64];
	fma.rn.f32 	%f165, %f163, %f164, %f162;
	ld.shared.f32 	%f166, [%r22+248];
	ld.const.f32 	%f167, [%rd31+68];
	fma.rn.f32 	%f168, %f166, %f167, %f165;
	ld.shared.f32 	%f169, [%r22+252];
	ld.const.f32 	%f170, [%rd31+72];
	fma.rn.f32 	%f171, %f169, %f170, %f168;
	ld.shared.f32 	%f172, [%r22+256];
	ld.const.f32 	%f173, [%rd31+76];
	fma.rn.f32 	%f174, %f172, %f173, %f171;
	ld.shared.f32 	%f175, [%r22+320];
	ld.const.f32 	%f176, [%rd31+80];
	fma.rn.f32 	%f177, %f175, %f176, %f174;
	ld.shared.f32 	%f178, [%r22+324];
	ld.const.f32 	%f179, [%rd31+84];
	fma.rn.f32 	%f180, %f178, %f179, %f177;
	ld.shared.f32 	%f181, [%r22+328];
	ld.const.f32 	%f182, [%rd31+88];
	fma.rn.f32 	%f183, %f181, %f182, %f180;
	ld.shared.f32 	%f184, [%r22+332];
	ld.const.f32 	%f185, [%rd31+92];
	fma.rn.f32 	%f186, %f184, %f185, %f183;
	ld.shared.f32 	%f187, [%r22+336];
	ld.const.f32 	%f188, [%rd31+96];
	fma.rn.f32 	%f203, %f187, %f188, %f186;
	bra.uni 	$L__BB6_32;
$L__BB6_31:
	mul.lo.s32 	%r148, %r47, 25;
	ld.shared.f32 	%f41, [%r22];
	mul.wide.s32 	%rd26, %r148, 4;
	mov.u64 	%rd27, c_conv2_w;
	add.s64 	%rd28, %rd27, %rd26;
	ld.const.f32 	%f42, [%rd28];
	fma.rn.f32 	%f43, %f41, %f42, %f203;
	ld.shared.f32 	%f44, [%r22+4];
	ld.const.f32 	%f45, [%rd28+4];
	fma.rn.f32 	%f46, %f44, %f45, %f43;
	ld.shared.f32 	%f47, [%r22+8];
	ld.const.f32 	%f48, [%rd28+8];
	fma.rn.f32 	%f49, %f47, %f48, %f46;
	ld.shared.f32 	%f50, [%r22+12];
	ld.const.f32 	%f51, [%rd28+12];
	fma.rn.f32 	%f52, %f50, %f51, %f49;
	ld.shared.f32 	%f53, [%r22+16];
	ld.const.f32 	%f54, [%rd28+16];
	fma.rn.f32 	%f55, %f53, %f54, %f52;
	ld.shared.f32 	%f56, [%r22+80];
	ld.const.f32 	%f57, [%rd28+20];
	fma.rn.f32 	%f58, %f56, %f57, %f55;
	ld.shared.f32 	%f59, [%r22+84];
	ld.const.f32 	%f60, [%rd28+24];
	fma.rn.f32 	%f61, %f59, %f60, %f58;
	ld.shared.f32 	%f62, [%r22+88];
	ld.const.f32 	%f63, [%rd28+28];
	fma.rn.f32 	%f64, %f62, %f63, %f61;
	ld.shared.f32 	%f65, [%r22+92];
	ld.const.f32 	%f66, [%rd28+32];
	fma.rn.f32 	%f67, %f65, %f66, %f64;
	ld.shared.f32 	%f68, [%r22+96];
	ld.const.f32 	%f69, [%rd28+36];
	fma.rn.f32 	%f70, %f68, %f69, %f67;
	ld.shared.f32 	%f71, [%r22+160];
	ld.const.f32 	%f72, [%rd28+40];
	fma.rn.f32 	%f73, %f71, %f72, %f70;
	ld.shared.f32 	%f74, [%r22+164];
	ld.const.f32 	%f75, [%rd28+44];
	fma.rn.f32 	%f76, %f74, %f75, %f73;
	ld.shared.f32 	%f77, [%r22+168];
	ld.const.f32 	%f78, [%rd28+48];
	fma.rn.f32 	%f79, %f77, %f78, %f76;
	ld.shared.f32 	%f80, [%r22+172];
	ld.const.f32 	%f81, [%rd28+52];
	fma.rn.f32 	%f82, %f80, %f81, %f79;
	ld.shared.f32 	%f83, [%r22+176];
	ld.const.f32 	%f84, [%rd28+56];
	fma.rn.f32 	%f85, %f83, %f84, %f82;
	ld.shared.f32 	%f86, [%r22+240];
	ld.const.f32 	%f87, [%rd28+60];
	fma.rn.f32 	%f88, %f86, %f87, %f85;
	ld.shared.f32 	%f89, [%r22+244];
	ld.const.f32 	%f90, [%rd28+64];
	fma.rn.f32 	%f91, %f89, %f90, %f88;
	ld.shared.f32 	%f92, [%r22+248];
	ld.const.f32 	%f93, [%rd28+68];
	fma.rn.f32 	%f94, %f92, %f93, %f91;
	ld.shared.f32 	%f95, [%r22+252];
	ld.const.f32 	%f96, [%rd28+72];
	fma.rn.f32 	%f97, %f95, %f96, %f94;
	ld.shared.f32 	%f98, [%r22+256];
	ld.const.f32 	%f99, [%rd28+76];
	fma.rn.f32 	%f100, %f98, %f99, %f97;
	ld.shared.f32 	%f101, [%r22+320];
	ld.const.f32 	%f102, [%rd28+80];
	fma.rn.f32 	%f103, %f101, %f102, %f100;
	ld.shared.f32 	%f104, [%r22+324];
	ld.const.f32 	%f105, [%rd28+84];
	fma.rn.f32 	%f106, %f104, %f105, %f103;
	ld.shared.f32 	%f107, [%r22+328];
	ld.const.f32 	%f108, [%rd28+88];
	fma.rn.f32 	%f109, %f107, %f108, %f106;
	ld.shared.f32 	%f110, [%r22+332];
	ld.const.f32 	%f111, [%rd28+92];
	fma.rn.f32 	%f112, %f110, %f111, %f109;
	ld.shared.f32 	%f113, [%r22+336];
	ld.const.f32 	%f114, [%rd28+96];
	fma.rn.f32 	%f203, %f113, %f114, %f112;
$L__BB6_32:
	bar.sync 	0;
	add.s32 	%r157, %r157, 1;
	setp.ne.s32 	%p41, %r157, %r51;
	@%p41 bra 	$L__BB6_6;
$L__BB6_33:
	shr.u32 	%r150, %r5, 4;
	add.s32 	%r49, %r1, %r150;
	and.b32  	%r152, %r5, 15;
	add.s32 	%r153, %r2, %r152;
	setp.gt.u32 	%p42, %r5, 255;
	setp.ge.s32 	%p43, %r49, %r55;
	setp.ge.s32 	%p44, %r153, %r56;
	or.pred  	%p45, %p43, %p44;
	or.pred  	%p46, %p45, %p42;
	@%p46 bra 	$L__BB6_35;
	ld.param.f32 	%f193, [_Z37conv2d_if_smem5x5_tiled_kernel_constwPKfPfS1_iiiiiiiffi_param_11];
	ld.param.u64 	%rd38, [_Z37conv2d_if_smem5x5_tiled_kernel_constwPKfPfS1_iiiiiiiffi_param_2];
	ld.param.u64 	%rd37, [_Z37conv2d_if_smem5x5_tiled_kernel_constwPKfPfS1_iiiiiiiffi_param_1];
	mad.lo.s32 	%r154, %r3, %r52, %r4;
	mad.lo.s32 	%r155, %r154, %r55, %r49;
	mad.lo.s32 	%r156, %r155, %r56, %r153;
	cvta.to.global.u64 	%rd32, %rd38;
	mul.wide.s32 	%rd33, %r156, 4;
	add.s64 	%rd34, %rd32, %rd33;
	ld.global.f32 	%f189, [%rd34];
	add.f32 	%f190, %f203, %f189;
	setp.ge.f32 	%p47, %f190, %f23;
	selp.f32 	%f191, 0f3F800000, 0f00000000, %p47;
	selp.f32 	%f192, %f193, %f190, %p47;
	st.global.f32 	[%rd34], %f192;
	cvta.to.global.u64 	%rd35, %rd37;
	add.s64 	%rd36, %rd35, %rd33;
	st.global.f32 	[%rd36], %f191;
$L__BB6_35:
	ret;

}
	// .globl	_Z16linear_if_kernelPKfPfS1_S0_S0_iiiff
.visible .entry _Z16linear_if_kernelPKfPfS1_S0_S0_iiiff(
	.param .u64 .ptr .align 1 _Z16linear_if_kernelPKfPfS1_S0_S0_iiiff_param_0,
	.param .u64 .ptr .align 1 _Z16linear_if_kernelPKfPfS1_S0_S0_iiiff_param_1,
	.param .u64 .ptr .align 1 _Z16linear_if_kernelPKfPfS1_S0_S0_iiiff_param_2,
	.param .u64 .ptr .align 1 _Z16linear_if_kernelPKfPfS1_S0_S0_iiiff_param_3,
	.param .u64 .ptr .align 1 _Z16linear_if_kernelPKfPfS1_S0_S0_iiiff_param_4,
	.param .u32 _Z16linear_if_kernelPKfPfS1_S0_S0_iiiff_param_5,
	.param .u32 _Z16linear_if_kernelPKfPfS1_S0_S0_iiiff_param_6,
	.param .u32 _Z16linear_if_kernelPKfPfS1_S0_S0_iiiff_param_7,
	.param .f32 _Z16linear_if_kernelPKfPfS1_S0_S0_iiiff_param_8,
	.param .f32 _Z16linear_if_kernelPKfPfS1_S0_S0_iiiff_param_9
)
{
	.reg .pred 	%p<13>;
	.reg .b32 	%r<41>;
	.reg .b32 	%f<101>;
	.reg .b64 	%rd<76>;

	ld.param.u64 	%rd29, [_Z16linear_if_kernelPKfPfS1_S0_S0_iiiff_param_0];
	ld.param.u64 	%rd30, [_Z16linear_if_kernelPKfPfS1_S0_S0_iiiff_param_1];
	ld.param.u64 	%rd31, [_Z16linear_if_kernelPKfPfS1_S0_S0_iiiff_param_2];
	ld.param.u64 	%rd32, [_Z16linear_if_kernelPKfPfS1_S0_S0_iiiff_param_3];
	ld.param.u64 	%rd33, [_Z16linear_if_kernelPKfPfS1_S0_S0_iiiff_param_4];
	ld.param.u32 	%r23, [_Z16linear_if_kernelPKfPfS1_S0_S0_iiiff_param_5];
	ld.param.u32 	%r21, [_Z16linear_if_kernelPKfPfS1_S0_S0_iiiff_param_6];
	ld.param.u32 	%r22, [_Z16linear_if_kernelPKfPfS1_S0_S0_iiiff_param_7];
	ld.param.f32 	%f14, [_Z16linear_if_kernelPKfPfS1_S0_S0_iiiff_param_8];
	ld.param.f32 	%f15, [_Z16linear_if_kernelPKfPfS1_S0_S0_iiiff_param_9];
	mov.u32 	%r24, %ctaid.x;
	mov.u32 	%r25, %ntid.x;
	mov.u32 	%r26, %tid.x;
	mad.lo.s32 	%r1, %r24, %r25, %r26;
	mul.lo.s32 	%r27, %r22, %r23;
	setp.ge.s32 	%p1, %r1, %r27;
	@%p1 bra 	$L__BB7_16;
	cvta.to.global.u64 	%rd1, %rd29;
	cvta.to.global.u64 	%rd2, %rd32;
	div.s32 	%r28, %r1, %r22;
	mul.lo.s32 	%r29, %r28, %r22;
	sub.s32 	%r30, %r1, %r29;
	mul.wide.s32 	%rd35, %r30, 4;
	add.s64 	%rd34, %rd33, %rd35;
	// begin inline asm
	ld.global.nc.f32 %f100, [%rd34];
	// end inline asm
	mul.lo.s32 	%r31, %r28, %r21;
	cvt.s64.s32 	%rd3, %r31;
	mul.lo.s32 	%r32, %r30, %r21;
	cvt.s64.s32 	%rd4, %r32;
	and.b32  	%r2, %r21, 3;
	setp.eq.s32 	%p2, %r2, 0;
	@%p2 bra 	$L__BB7_8;
	setp.lt.s32 	%p3, %r21, 1;
	@%p3 bra 	$L__BB7_15;
	setp.lt.u32 	%p4, %r21, 4;
	mov.b32 	%r39, 0;
	@%p4 bra 	$L__BB7_6;
	and.b32  	%r39, %r21, 2147483644;
	neg.s32 	%r36, %r39;
	shl.b64 	%rd36, %rd4, 2;
	add.s64 	%rd37, %rd36, %rd32;
	add.s64 	%rd71, %rd37, 8;
	shl.b64 	%rd38, %rd3, 2;
	add.s64 	%rd70, %rd29, %rd38;
$L__BB7_5:
	// begin inline asm
	ld.global.nc.f32 %f17, [%rd70];
	// end inline asm
	add.s64 	%rd40, %rd71, -8;
	// begin inline asm
	ld.global.nc.f32 %f18, [%rd40];
	// end inline asm
	fma.rn.f32 	%f25, %f17, %f18, %f100;
	add.s64 	%rd41, %rd70, 4;
	// begin inline asm
	ld.global.nc.f32 %f19, [%rd41];
	// end inline asm
	add.s64 	%rd42, %rd71, -4;
	// begin inline asm
	ld.global.nc.f32 %f20, [%rd42];
	// end inline asm
	fma.rn.f32 	%f26, %f19, %f20, %f25;
	add.s64 	%rd43, %rd70, 8;
	// begin inline asm
	ld.global.nc.f32 %f21, [%rd43];
	// end inline asm
	// begin inline asm
	ld.global.nc.f32 %f22, [%rd71];
	// end inline asm
	fma.rn.f32 	%f27, %f21, %f22, %f26;
	add.s64 	%rd45, %rd70, 12;
	// begin inline asm
	ld.global.nc.f32 %f23, [%rd45];
	// end inline asm
	add.s64 	%rd46, %rd71, 4;
	// begin inline asm
	ld.global.nc.f32 %f24, [%rd46];
	// end inline asm
	fma.rn.f32 	%f100, %f23, %f24, %f27;
	add.s32 	%r36, %r36, 4;
	add.s64 	%rd71, %rd71, 16;
	add.s64 	%rd70, %rd70, 16;
	setp.eq.s32 	%p5, %r36, 0;
	@%p5 bra 	$L__BB7_6;
	bra.uni 	$L__BB7_5;
$L__BB7_6:
	cvt.u64.u32 	%rd47, %r39;
	add.s64 	%rd48, %rd4, %rd47;
	shl.b64 	%rd49, %rd48, 2;
	add.s64 	%rd75, %rd32, %rd49;
	add.s64 	%rd50, %rd3, %rd47;
	shl.b64 	%rd51, %rd50, 2;
	add.s64 	%rd74, %rd29, %rd51;
	neg.s32 	%r40, %r2;
$L__BB7_7:
	.pragma "nounroll";
	// begin inline asm
	ld.global.nc.f32 %f28, [%rd74];
	// end inline asm
	// begin inline asm
	ld.global.nc.f32 %f29, [%rd75];
	// end inline asm
	fma.rn.f32 	%f100, %f28, %f29, %f100;
	add.s64 	%rd75, %rd75, 4;
	add.s64 	%rd74, %rd74, 4;
	add.s32 	%r40, %r40, 1;
	setp.ne.s32 	%p6, %r40, 0;
	@%p6 bra 	$L__BB7_7;
	bra.uni 	$L__BB7_15;
$L__BB7_8:
	shr.s32 	%r5, %r21, 2;
	setp.lt.s32 	%p7, %r5, 1;
	@%p7 bra 	$L__BB7_15;
	and.b32  	%r6, %r5, 3;
	setp.lt.u32 	%p8, %r5, 4;
	mov.b32 	%r37, 0;
	@%p8 bra 	$L__BB7_12;
	and.b32  	%r37, %r5, 2147483644;
	neg.s32 	%r35, %r37;
	shl.b64 	%rd54, %rd3, 2;
	add.s64 	%rd55, %rd54, %rd1;
	add.s64 	%rd69, %rd55, 32;
	shl.b64 	%rd56, %rd4, 2;
	add.s64 	%rd57, %rd56, %rd2;
	add.s64 	%rd68, %rd57, 32;
$L__BB7_11:
	.pragma "nounroll";
	ld.global.v4.f32 	{%f31, %f32, %f33, %f34}, [%rd69+-32];
	ld.global.v4.f32 	{%f35, %f36, %f37, %f38}, [%rd68+-32];
	fma.rn.f32 	%f39, %f31, %f35, %f100;
	fma.rn.f32 	%f40, %f32, %f36, %f39;
	fma.rn.f32 	%f41, %f33, %f37, %f40;
	fma.rn.f32 	%f42, %f34, %f38, %f41;
	ld.global.v4.f32 	{%f43, %f44, %f45, %f46}, [%rd69+-16];
	ld.global.v4.f32 	{%f47, %f48, %f49, %f50}, [%rd68+-16];
	fma.rn.f32 	%f51, %f43, %f47, %f42;
	fma.rn.f32 	%f52, %f44, %f48, %f51;
	fma.rn.f32 	%f53, %f45, %f49, %f52;
	fma.rn.f32 	%f54, %f46, %f50, %f53;
	ld.global.v4.f32 	{%f55, %f56, %f57, %f58}, [%rd69];
	ld.global.v4.f32 	{%f59, %f60, %f61, %f62}, [%rd68];
	fma.rn.f32 	%f63, %f55, %f59, %f54;
	fma.rn.f32 	%f64, %f56, %f60, %f63;
	fma.rn.f32 	%f65, %f57, %f61, %f64;
	fma.rn.f32 	%f66, %f58, %f62, %f65;
	ld.global.v4.f32 	{%f67, %f68, %f69, %f70}, [%rd69+16];
	ld.global.v4.f32 	{%f71, %f72, %f73, %f74}, [%rd68+16];
	fma.rn.f32 	%f75, %f67, %f71, %f66;
	fma.rn.f32 	%f76, %f68, %f72, %f75;
	fma.rn.f32 	%f77, %f69, %f73, %f76;
	fma.rn.f32 	%f100, %f70, %f74, %f77;
	add.s32 	%r35, %r35, 4;
	add.s64 	%rd69, %rd69, 64;
	add.s64 	%rd68, %rd68, 64;
	setp.eq.s32 	%p9, %r35, 0;
	@%p9 bra 	$L__BB7_12;
	bra.uni 	$L__BB7_11;
$L__BB7_12:
	setp.eq.s32 	%p10, %r6, 0;
	@%p10 bra 	$L__BB7_15;
	mul.wide.u32 	%rd58, %r37, 16;
	shl.b64 	%rd59, %rd4, 2;
	add.s64 	%rd60, %rd58, %rd59;
	add.s64 	%rd73, %rd2, %rd60;
	shl.b64 	%rd61, %rd3, 2;
	add.s64 	%rd62, %rd58, %rd61;
	add.s64 	%rd72, %rd1, %rd62;
	neg.s32 	%r38, %r6;
$L__BB7_14:
	.pragma "nounroll";
	ld.global.v4.f32 	{%f78, %f79, %f80, %f81}, [%rd72];
	ld.global.v4.f32 	{%f82, %f83, %f84, %f85}, [%rd73];
	fma.rn.f32 	%f86, %f78, %f82, %f100;
	fma.rn.f32 	%f87, %f79, %f83, %f86;
	fma.rn.f32 	%f88, %f80, %f84, %f87;
	fma.rn.f32 	%f100, %f81, %f85, %f88;
	add.s64 	%rd73, %rd73, 16;
	add.s64 	%rd72, %rd72, 16;
	add.s32 	%r38, %r38, 1;
	setp.eq.s32 	%p11, %r38, 0;
	@%p11 bra 	$L__BB7_15;
	bra.uni 	$L__BB7_14;
$L__BB7_15:
	cvta.to.global.u64 	%rd63, %rd31;
	mul.wide.s32 	%rd64, %r1, 4;
	add.s64 	%rd65, %rd63, %rd64;
	ld.global.f32 	%f89, [%rd65];
	add.f32 	%f90, %f100, %f89;
	setp.ge.f32 	%p12, %f90, %f14;
	selp.f32 	%f91, 0f3F800000, 0f00000000, %p12;
	selp.f32 	%f92, %f15, %f90, %p12;
	st.global.f32 	[%rd65], %f92;
	cvta.to.global.u64 	%rd66, %rd30;
	add.s64 	%rd67, %rd66, %rd64;
	st.global.f32 	[%rd67], %f91;
$L__BB7_16:
	ret;

}
	// .globl	_Z27linear_if_tiled_smem_kernelPKfPfS1_S0_S0_iiiff
.visible .entry _Z27linear_if_tiled_smem_kernelPKfPfS1_S0_S0_iiiff(
	.param .u64 .ptr .align 1 _Z27linear_if_tiled_smem_kernelPKfPfS1_S0_S0_iiiff_param_0,
	.param .u64 .ptr .align 1 _Z27linear_if_tiled_smem_kernelPKfPfS1_S0_S0_iiiff_param_1,
	.param .u64 .ptr .align 1 _Z27linear_if_tiled_smem_kernelPKfPfS1_S0_S0_iiiff_param_2,
	.param .u64 .ptr .align 1 _Z27linear_if_tiled_smem_kernelPKfPfS1_S0_S0_iiiff_param_3,
	.param .u64 .ptr .align 1 _Z27linear_if_tiled_smem_kernelPKfPfS1_S0_S0_iiiff_param_4,
	.param .u32 _Z27linear_if_tiled_smem_kernelPKfPfS1_S0_S0_iiiff_param_5,
	.param .u32 _Z27linear_if_tiled_smem_kernelPKfPfS1_S0_S0_iiiff_param_6,
	.param .u32 _Z27linear_if_tiled_smem_kernelPKfPfS1_S0_S0_iiiff_param_7,
	.param .f32 _Z27linear_if_tiled_smem_kernelPKfPfS1_S0_S0_iiiff_param_8,
	.param .f32 _Z27linear_if_tiled_smem_kernelPKfPfS1_S0_S0_iiiff_param_9
)
{
	.reg .pred 	%p<21>;
	.reg .b32 	%r<74>;
	.reg .b32 	%f<140>;
	.reg .b64 	%rd<63>;

	ld.param.u64 	%rd13, [_Z27linear_if_tiled_smem_kernelPKfPfS1_S0_S0_iiiff_param_0];
	ld.param.u64 	%rd14, [_Z27linear_if_tiled_smem_kernelPKfPfS1_S0_S0_iiiff_param_1];
	ld.param.u64 	%rd15, [_Z27linear_if_tiled_smem_kernelPKfPfS1_S0_S0_iiiff_param_2];
	ld.param.u64 	%rd16, [_Z27linear_if_tiled_smem_kernelPKfPfS1_S0_S0_iiiff_param_3];
	ld.param.u64 	%rd17, [_Z27linear_if_tiled_smem_kernelPKfPfS1_S0_S0_iiiff_param_4];
	ld.param.u32 	%r37, [_Z27linear_if_tiled_smem_kernelPKfPfS1_S0_S0_iiiff_param_5];
	ld.param.u32 	%r35, [_Z27linear_if_tiled_smem_kernelPKfPfS1_S0_S0_iiiff_param_6];
	ld.param.u32 	%r36, [_Z27linear_if_tiled_smem_kernelPKfPfS1_S0_S0_iiiff_param_7];
	ld.param.f32 	%f19, [_Z27linear_if_tiled_smem_kernelPKfPfS1_S0_S0_iiiff_param_8];
	ld.param.f32 	%f20, [_Z27linear_if_tiled_smem_kernelPKfPfS1_S0_S0_iiiff_param_9];
	cvta.to.global.u64 	%rd1, %rd16;
	mov.u32 	%r1, %ctaid.y;
	mov.u32 	%r38, %ctaid.x;
	mov.u32 	%r2, %ntid.x;
	mov.u32 	%r63, %tid.x;
	mad.lo.s32 	%r4, %r38, %r2, %r63;
	setp.ge.s32 	%p1, %r1, %r37;
	setp.ge.s32 	%p2, %r4, %r36;
	or.pred  	%p3, %p1, %p2;
	@%p3 bra 	$L__BB8_24;
	setp.ge.s32 	%p4, %r63, %r35;
	@%p4 bra 	$L__BB8_4;
	mul.lo.s32 	%r39, %r35, %r1;
	cvt.s64.s32 	%rd2, %r39;
	mov.u32 	%r41, sm_in;
$L__BB8_3:
	cvt.s64.s32 	%rd19, %r63;
	add.s64 	%rd20, %rd19, %rd2;
	shl.b64 	%rd21, %rd20, 2;
	add.s64 	%rd18, %rd13, %rd21;
	// begin inline asm
	ld.global.nc.f32 %f21, [%rd18];
	// end inline asm
	shl.b32 	%r40, %r63, 2;
	add.s32 	%r42, %r41, %r40;
	st.shared.f32 	[%r42], %f21;
	add.s32 	%r63, %r63, %r2;
	setp.lt.s32 	%p5, %r63, %r35;
	@%p5 bra 	$L__BB8_3;
$L__BB8_4:
	bar.sync 	0;
	mul.wide.s32 	%rd23, %r4, 4;
	add.s64 	%rd22, %rd17, %rd23;
	// begin inline asm
	ld.global.nc.f32 %f139, [%rd22];
	// end inline asm
	mul.lo.s32 	%r43, %r35, %r4;
	cvt.s64.s32 	%rd3, %r43;
	and.b32  	%r7, %r35, 3;
	setp.eq.s32 	%p6, %r7, 0;
	@%p6 bra 	$L__BB8_16;
	setp.lt.s32 	%p7, %r35, 1;
	@%p7 bra 	$L__BB8_23;
	and.b32  	%r8, %r35, 7;
	setp.lt.u32 	%p8, %r35, 8;
	mov.b32 	%r73, 0;
	@%p8 bra 	$L__BB8_9;
	and.b32  	%r73, %r35, 2147483640;
	neg.s32 	%r67, %r73;
	shl.b64 	%rd24, %rd3, 2;
	add.s64 	%rd25, %rd24, %rd16;
	add.s64 	%rd61, %rd25, 16;
	mov.u32 	%r46, sm_in;
	add.s32 	%r66, %r46, 16;
$L__BB8_8:
	.pragma "nounroll";
	ld.shared.f32 	%f32, [%r66+-16];
	add.s64 	%rd26, %rd61, -16;
	// begin inline asm
	ld.global.nc.f32 %f24, [%rd26];
	// end inline asm
	fma.rn.f32 	%f33, %f32, %f24, %f139;
	ld.shared.f32 	%f34, [%r66+-12];
	add.s64 	%rd27, %rd61, -12;
	// begin inline asm
	ld.global.nc.f32 %f25, [%rd27];
	// end inline asm
	fma.rn.f32 	%f35, %f34, %f25, %f33;
	ld.shared.f32 	%f36, [%r66+-8];
	add.s64 	%rd28, %rd61, -8;
	// begin inline asm
	ld.global.nc.f32 %f26, [%rd28];
	// end inline asm
	fma.rn.f32 	%f37, %f36, %f26, %f35;
	ld.shared.f32 	%f38, [%r66+-4];
	add.s64 	%rd29, %rd61, -4;
	// begin inline asm
	ld.global.nc.f32 %f27, [%rd29];
	// end inline asm
	fma.rn.f32 	%f39, %f38, %f27, %f37;
	ld.shared.f32 	%f40, [%r66];
	// begin inline asm
	ld.global.nc.f32 %f28, [%rd61];
	// end inline asm
	fma.rn.f32 	%f41, %f40, %f28, %f39;
	ld.shared.f32 	%f42, [%r66+4];
	add.s64 	%rd31, %rd61, 4;
	// begin inline asm
	ld.global.nc.f32 %f29, [%rd31];
	// end inline asm
	fma.rn.f32 	%f43, %f42, %f29, %f41;
	ld.shared.f32 	%f44, [%r66+8];
	add.s64 	%rd32, %rd61, 8;
	// begin inline asm
	ld.global.nc.f32 %f30, [%rd32];
	// end inline asm
	fma.rn.f32 	%f45, %f44, %f30, %f43;
	ld.shared.f32 	%f46, [%r66+12];
	add.s64 	%rd33, %rd61, 12;
	// begin inline asm
	ld.global.nc.f32 %f31, [%rd33];
	// end inline asm
	fma.rn.f32 	%f139, %f46, %f31, %f45;
	add.s32 	%r67, %r67, 8;
	add.s64 	%rd61, %rd61, 32;
	add.s32 	%r66, %r66, 32;
	setp.eq.s32 	%p9, %r67, 0;
	@%p9 bra 	$L__BB8_9;
	bra.uni 	$L__BB8_8;
$L__BB8_9:
	setp.eq.s32 	%p10, %r8, 0;
	@%p10 bra 	$L__BB8_23;
	setp.lt.u32 	%p11, %r8, 4;
	@%p11 bra 	$L__BB8_12;
	shl.b32 	%r47, %r73, 2;
	mov.u32 	%r48, sm_in;
	add.s32 	%r49, %r48, %r47;
	ld.shared.f32 	%f51, [%r49];
	cvt.u64.u32 	%rd38, %r73;
	add.s64 	%rd39, %rd38, %rd3;
	shl.b64 	%rd40, %rd39, 2;
	add.s64 	%rd34, %rd16, %rd40;
	// begin inline asm
	ld.global.nc.f32 %f47, [%rd34];
	// end inline asm
	fma.rn.f32 	%f52, %f51, %f47, %f139;
	ld.shared.f32 	%f53, [%r49+4];
	add.s64 	%rd35, %rd34, 4;
	// begin inline asm
	ld.global.nc.f32 %f48, [%rd35];
	// end inline asm
	fma.rn.f32 	%f54, %f53, %f48, %f52;
	ld.shared.f32 	%f55, [%r49+8];
	add.s64 	%rd36, %rd34, 8;
	// begin inline asm
	ld.global.nc.f32 %f49, [%rd36];
	// end inline asm
	fma.rn.f32 	%f56, %f55, %f49, %f54;
	ld.shared.f32 	%f57, [%r49+12];
	add.s64 	%rd37, %rd34, 12;
	// begin inline asm
	ld.global.nc.f32 %f50, [%rd37];
	// end inline asm
	fma.rn.f32 	%f139, %f57, %f50, %f56;
	add.s32 	%r73, %r73, 4;
$L__BB8_12:
	setp.eq.s32 	%p12, %r7, 1;
	@%p12 bra 	$L__BB8_14;
	shl.b32 	%r50, %r73, 2;
	mov.u32 	%r51, sm_in;
	add.s32 	%r52, %r51, %r50;
	ld.shared.f32 	%f61, [%r52];
	cvt.u64.u32 	%rd43, %r73;
	add.s64 	%rd44, %rd43, %rd3;
	shl.b64 	%rd45, %rd44, 2;
	add.s64 	%rd41, %rd16, %rd45;
	// begin inline asm
	ld.global.nc.f32 %f59, [%rd41];
	// end inline asm
	fma.rn.f32 	%f62, %f61, %f59, %f139;
	ld.shared.f32 	%f63, [%r52+4];
	add.s64 	%rd42, %rd41, 4;
	// begin inline asm
	ld.global.nc.f32 %f60, [%rd42];
	// end inline asm
	fma.rn.f32 	%f139, %f63, %f60, %f62;
	add.s32 	%r73, %r73, 2;
$L__BB8_14:
	and.b32  	%r53, %r35, 1;
	setp.eq.b32 	%p13, %r53, 1;
	not.pred 	%p14, %p13;
	@%p14 bra 	$L__BB8_23;
	shl.b32 	%r54, %r73, 2;
	mov.u32 	%r55, sm_in;
	add.s32 	%r56, %r55, %r54;
	ld.shared.f32 	%f65, [%r56];
	cvt.u64.u32 	%rd47, %r73;
	add.s64 	%rd48, %rd47, %rd3;
	shl.b64 	%rd49, %rd48, 2;
	add.s64 	%rd46, %rd16, %rd49;
	// begin inline asm
	ld.global.nc.f32 %f64, [%rd46];
	// end inline asm
	fma.rn.f32 	%f139, %f65, %f64, %f139;
	bra.uni 	$L__BB8_23;
$L__BB8_16:
	shr.s32 	%r11, %r35, 2;
	setp.lt.s32 	%p15, %r11, 1;
	@%p15 bra 	$L__BB8_23;
	and.b32  	%r12, %r11, 3;
	setp.lt.u32 	%p16, %r11, 4;
	mov.b32 	%r68, 0;
	@%p16 bra 	$L__BB8_20;
	and.b32  	%r68, %r11, 2147483644;
	neg.s32 	%r65, %r68;
	shl.b64 	%rd50, %rd3, 2;
	add.s64 	%rd51, %rd50, %rd1;
	add.s64 	%rd60, %rd51, 32;
	mov.u32 	%r59, sm_in;
	add.s32 	%r64, %r59, 32;
$L__BB8_19:
	.pragma "nounroll";
	ld.shared.v4.f32 	{%f67, %f68, %f69, %f70}, [%r64+-32];
	ld.global.v4.f32 	{%f71, %f72, %f73, %f74}, [%rd60+-32];
	fma.rn.f32 	%f75, %f67, %f71, %f139;
	fma.rn.f32 	%f76, %f68, %f72, %f75;
	fma.rn.f32 	%f77, %f69, %f73, %f76;
	fma.rn.f32 	%f78, %f70, %f74, %f77;
	ld.shared.v4.f32 	{%f79, %f80, %f81, %f82}, [%r64+-16];
	ld.global.v4.f32 	{%f83, %f84, %f85, %f86}, [%rd60+-16];
	fma.rn.f32 	%f87, %f79, %f83, %f78;
	fma.rn.f32 	%f88, %f80, %f84, %f87;
	fma.rn.f32 	%f89, %f81, %f85, %f88;
	fma.rn.f32 	%f90, %f82, %f86, %f89;
	ld.shared.v4.f32 	{%f91, %f92, %f93, %f94}, [%r64];
	ld.global.v4.f32 	{%f95, %f96, %f97, %f98}, [%rd60];
	fma.rn.f32 	%f99, %f91, %f95, %f90;
	fma.rn.f32 	%f100, %f92, %f96, %f99;
	fma.rn.f32 	%f101, %f93, %f97, %f100;
	fma.rn.f32 	%f102, %f94, %f98, %f101;
	ld.shared.v4.f32 	{%f103, %f104, %f105, %f106}, [%r64+16];
	ld.global.v4.f32 	{%f107, %f108, %f109, %f110}, [%rd60+16];
	fma.rn.f32 	%f111, %f103, %f107, %f102;
	fma.rn.f32 	%f112, %f104, %f108, %f111;
	fma.rn.f32 	%f113, %f105, %f109, %f112;
	fma.rn.f32 	%f139, %f106, %f110, %f113;
	add.s32 	%r65, %r65, 4;
	add.s32 	%r64, %r64, 64;
	add.s64 	%rd60, %rd60, 64;
	setp.eq.s32 	%p17, %r65, 0;
	@%p17 bra 	$L__BB8_20;
	bra.uni 	$L__BB8_19;
$L__BB8_20:
	setp.eq.s32 	%p18, %r12, 0;
	@%p18 bra 	$L__BB8_23;
	mul.wide.u32 	%rd52, %r68, 16;
	shl.b64 	%rd53, %rd3, 2;
	add.s64 	%rd54, %rd52, %rd53;
	add.s64 	%rd62, %rd1, %rd54;
	shl.b32 	%r60, %r68, 4;
	mov.u32 	%r61, sm_in;
	add.s32 	%r70, %r61, %r60;
	neg.s32 	%r69, %r12;
$L__BB8_22:
	.pragma "nounroll";
	ld.shared.v4.f32 	{%f114, %f115, %f116, %f117}, [%r70];
	ld.global.v4.f32 	{%f118, %f119, %f120, %f121}, [%rd62];
	fma.rn.f32 	%f122, %f114, %f118, %f139;
	fma.rn.f32 	%f123, %f115, %f119, %f122;
	fma.rn.f32 	%f124, %f116, %f120, %f123;
	fma.rn.f32 	%f139, %f117, %f121, %f124;
	add.s64 	%rd62, %rd62, 16;
	add.s32 	%r70, %r70, 16;
	add.s32 	%r69, %r69, 1;
	setp.eq.s32 	%p19, %r69, 0;
	@%p19 bra 	$L__BB8_23;
	bra.uni 	$L__BB8_22;
$L__BB8_23:
	mad.lo.s32 	%r62, %r36, %r1, %r4;
	cvta.to.global.u64 	%rd55, %rd15;
	mul.wide.s32 	%rd56, %r62, 4;
	add.s64 	%rd57, %rd55, %rd56;
	ld.global.f32 	%f125, [%rd57];
	add.f32 	%f126, %f139, %f125;
	setp.ge.f32 	%p20, %f126, %f19;
	selp.f32 	%f127, 0f3F800000, 0f00000000, %p20;
	selp.f32 	%f128, %f20, %f126, %p20;
	st.global.f32 	[%rd57], %f128;
	cvta.to.global.u64 	%rd58, %rd14;
	add.s64 	%rd59, %rd58, %rd56;
	st.global.f32 	[%rd59], %f127;
$L__BB8_24:
	ret;

}
	// .globl	_Z30conv2d_if_smem5x5_tiled_kernelPKfPfS1_S0_S0_iiiiiiiff
.visible .entry _Z30conv2d_if_smem5x5_tiled_kernelPKfPfS1_S0_S0_iiiiiiiff(
	.param .u64 .ptr .align 1 _Z30conv2d_if_smem5x5_tiled_kernelPKfPfS1_S0_S0_iiiiiiiff_param_0,
	.param .u64 .ptr .align 1 _Z30conv2d_if_smem5x5_tiled_kernelPKfPfS1_S0_S0_iiiiiiiff_param_1,
	.param .u64 .ptr .align 1 _Z30conv2d_if_smem5x5_tiled_kernelPKfPfS1_S0_S0_iiiiiiiff_param_2,
	.param .u64 .ptr .align 1 _Z30conv2d_if_smem5x5_tiled_kernelPKfPfS1_S0_S0_iiiiiiiff_param_3,
	.param .u64 .ptr .align 1 _Z30conv2d_if_smem5x5_tiled_kernelPKfPfS1_S0_S0_iiiiiiiff_param_4,
	.param .u32 _Z30conv2d_if_smem5x5_tiled_kernelPKfPfS1_S0_S0_iiiiiiiff_param_5,
	.param .u32 _Z30conv2d_if_smem5x5_tiled_kernelPKfPfS1_S0_S0_iiiiiiiff_param_6,
	.param .u32 _Z30conv2d_if_smem5x5_tiled_kernelPKfPfS1_S0_S0_iiiiiiiff_param_7,
	.param .u32 _Z30conv2d_if_smem5x5_tiled_kernelPKfPfS1_S0_S0_iiiiiiiff_param_8,
	.param .u32 _Z30conv2d_if_smem5x5_tiled_kernelPKfPfS1_S0_S0_iiiiiiiff_param_9,
	.param .u32 _Z30conv2d_if_smem5x5_tiled_kernelPKfPfS1_S0_S0_iiiiiiiff_param_10,
	.param .u32 _Z30conv2d_if_smem5x5_tiled_kernelPKfPfS1_S0_S0_iiiiiiiff_param_11,
	.param .f32 _Z30conv2d_if_smem5x5_tiled_kernelPKfPfS1_S0_S0_iiiiiiiff_param_12,
	.param .f32 _Z30conv2d_if_smem5x5_tiled_kernelPKfPfS1_S0_S0_iiiiiiiff_param_13
)
{
	.reg .pred 	%p<47>;
	.reg .b16 	%rs<57>;
	.reg .b32 	%r<161>;
	.reg .b32 	%f<126>;
	.reg .b64 	%rd<55>;

	ld.param.u64 	%rd1, [_Z30conv2d_if_smem5x5_tiled_kernelPKfPfS1_S0_S0_iiiiiiiff_param_0];
	ld.param.u64 	%rd4, [_Z30conv2d_if_smem5x5_tiled_kernelPKfPfS1_S0_S0_iiiiiiiff_param_3];
	ld.param.u64 	%rd5, [_Z30conv2d_if_smem5x5_tiled_kernelPKfPfS1_S0_S0_iiiiiiiff_param_4];
	ld.param.u32 	%r55, [_Z30conv2d_if_smem5x5_tiled_kernelPKfPfS1_S0_S0_iiiiiiiff_param_5];
	ld.param.u32 	%r49, [_Z30conv2d_if_smem5x5_tiled_kernelPKfPfS1_S0_S0_iiiiiiiff_param_6];
	ld.param.u32 	%r50, [_Z30conv2d_if_smem5x5_tiled_kernelPKfPfS1_S0_S0_iiiiiiiff_param_7];
	ld.param.u32 	%r51, [_Z30conv2d_if_smem5x5_tiled_kernelPKfPfS1_S0_S0_iiiiiiiff_param_8];
	ld.param.u32 	%r52, [_Z30conv2d_if_smem5x5_tiled_kernelPKfPfS1_S0_S0_iiiiiiiff_param_9];
	ld.param.u32 	%r53, [_Z30conv2d_if_smem5x5_tiled_kernelPKfPfS1_S0_S0_iiiiiiiff_param_10];
	ld.param.u32 	%r54, [_Z30conv2d_if_smem5x5_tiled_kernelPKfPfS1_S0_S0_iiiiiiiff_param_11];
	ld.param.f32 	%f20, [_Z30conv2d_if_smem5x5_tiled_kernelPKfPfS1_S0_S0_iiiiiiiff_param_12];
	add.s32 	%r56, %r54, 15;
	shr.s32 	%r57, %r56, 31;
	shr.u32 	%r58, %r57, 28;
	add.s32 	%r59, %r56, %r58;
	shr.s32 	%r60, %r59, 4;
	add.s32 	%r61, %r53, 15;
	shr.s32 	%r62, %r61, 31;
	shr.u32 	%r63, %r62, 28;
	add.s32 	%r64, %r61, %r63;
	shr.s32 	%r65, %r64, 4;
	mul.lo.s32 	%r66, %r60, %r65;
	mov.u32 	%r67, %ctaid.x;
	div.s32 	%r68, %r67, %r66;
	mul.lo.s32 	%r69, %r68, %r66;
	sub.s32 	%r70, %r67, %r69;
	div.s32 	%r71, %r70, %r60;
	shl.b32 	%r1, %r71, 4;
	mul.lo.s32 	%r72, %r71, %r60;
	sub.s32 	%r73, %r70, %r72;
	shl.b32 	%r2, %r73, 4;
	div.s32 	%r3, %r68, %r50;
	mul.lo.s32 	%r74, %r3, %r50;
	sub.s32 	%r4, %r68, %r74;
	setp.ge.s32 	%p5, %r3, %r55;
	@%p5 bra 	$L__BB9_30;
	mov.u32 	%r5, %tid.x;
	mul.wide.s32 	%rd7, %r4, 4;
	add.s64 	%rd6, %rd5, %rd7;
	// begin inline asm
	ld.global.nc.f32 %f124, [%rd6];
	// end inline asm
	setp.lt.s32 	%p6, %r49, 1;
	@%p6 bra 	$L__BB9_28;
	mul.lo.s32 	%r6, %r3, %r49;
	mov.u32 	%r7, %ntid.x;
	shr.u32 	%r76, %r5, 4;
	add.s32 	%r78, %r1, %r76;
	and.b32  	%r79, %r5, 15;
	add.s32 	%r80, %r2, %r79;
	setp.lt.u32 	%p7, %r5, 256;
	setp.lt.s32 	%p8, %r78, %r53;
	setp.lt.s32 	%p9, %r80, %r54;
	and.pred  	%p10, %p8, %p9;
	and.pred  	%p1, %p10, %p7;
	mul.lo.s32 	%r8, %r4, %r49;
	add.s32 	%r9, %r5, %r7;
	max.u32 	%r82, %r9, 400;
	setp.lt.u32 	%p11, %r9, 400;
	selp.u32 	%r83, 1, 0, %p11;
	add.s32 	%r84, %r9, %r83;
	sub.s32 	%r85, %r82, %r84;
	div.u32 	%r86, %r85, %r7;
	add.s32 	%r10, %r86, %r83;
	and.b32  	%r11, %r10, 3;
	cvt.u16.u32 	%rs15, %r5;
	mul.hi.u16 	%rs16, %rs15, 3277;
	cvt.u32.u16 	%r87, %rs16;
	mul.lo.s16 	%rs17, %rs16, 20;
	sub.s16 	%rs18, %rs15, %rs17;
	cvt.u32.u16 	%r88, %rs18;
	add.s32 	%r12, %r1, %r87;
	add.s32 	%r89, %r2, %r88;
	setp.lt.s32 	%p12, %r12, %r51;
	setp.lt.s32 	%p13, %r89, %r52;
	and.pred  	%p2, %p12, %p13;
	mul.wide.u16 	%r90, %rs16, 20;
	add.s32 	%r91, %r90, %r88;
	shl.b32 	%r92, %r91, 2;
	mov.u32 	%r93, smem;
	add.s32 	%r14, %r93, %r92;
	cvt.u16.u32 	%rs19, %r9;
	mul.hi.u16 	%rs20, %rs19, -13107;
	shr.u16 	%rs21, %rs20, 4;
	cvt.u32.u16 	%r94, %rs21;
	mul.lo.s16 	%rs22, %rs21, 20;
	sub.s16 	%rs23, %rs19, %rs22;
	cvt.u32.u16 	%r95, %rs23;
	add.s32 	%r15, %r1, %r94;
	add.s32 	%r96, %r2, %r95;
	setp.lt.s32 	%p14, %r15, %r51;
	setp.lt.s32 	%p15, %r96, %r52;
	and.pred  	%p3, %p14, %p15;
	mul.wide.u16 	%r97, %rs21, 20;
	add.s32 	%r98, %r97, %r95;
	shl.b32 	%r99, %r98, 2;
	add.s32 	%r17, %r93, %r99;
	add.s32 	%r18, %r9, %r7;
	cvt.u16.u32 	%rs24, %r18;
	mul.hi.u16 	%rs25, %rs24, -13107;
	shr.u16 	%rs26, %rs25, 4;
	cvt.u32.u16 	%r100, %rs26;
	mul.lo.s16 	%rs27, %rs26, 20;
	sub.s16 	%rs28, %rs24, %rs27;
	cvt.u32.u16 	%r101, %rs28;
	add.s32 	%r19, %r1, %r100;
	add.s32 	%r102, %r2, %r101;
	setp.lt.s32 	%p16, %r19, %r51;
	setp.lt.s32 	%p17, %r102, %r52;
	and.pred  	%p4, %p16, %p17;
	mul.wide.u16 	%r103, %rs26, 20;
	add.s32 	%r104, %r103, %r101;
	shl.b32 	%r105, %r104, 2;
	add.s32 	%r21, %r93, %r105;
	cvt.u16.u32 	%rs29, %r7;
	shl.b16 	%rs1, %rs29, 1;
	mul.lo.s16 	%rs2, %rs29, 3;
	mov.b32 	%r158, 0;
	not.pred 	%p20, %p2;
	not.pred 	%p22, %p3;
	not.pred 	%p24, %p4;
	not.pred 	%p39, %p1;
$L__BB9_3:
	setp.gt.u32 	%p18, %r5, 399;
	@%p18 bra 	$L__BB9_25;
	setp.eq.s32 	%p19, %r11, 3;
	add.s32 	%r106, %r158, %r6;
	mul.lo.s32 	%r23, %r106, %r51;
	mov.u32 	%r159, %r5;
	@%p19 bra 	$L__BB9_14;
	mov.f32 	%f117, 0f00000000;
	@%p20 bra 	$L__BB9_7;
	add.s32 	%r107, %r23, %r12;
	mad.lo.s32 	%r108, %r107, %r52, %r89;
	mul.wide.s32 	%rd9, %r108, 4;
	add.s64 	%rd8, %rd1, %rd9;
	// begin inline asm
	ld.global.nc.f32 %f117, [%rd8];
	// end inline asm
$L__BB9_7:
	setp.eq.s32 	%p21, %r11, 0;
	st.shared.f32 	[%r14], %f117;
	mov.u32 	%r159, %r9;
	@%p21 bra 	$L__BB9_14;
	mov.f32 	%f118, 0f00000000;
	@%p22 bra 	$L__BB9_10;
	add.s32 	%r109, %r23, %r15;
	mad.lo.s32 	%r110, %r109, %r52, %r96;
	mul.wide.s32 	%rd11, %r110, 4;
	add.s64 	%rd10, %rd1, %rd11;
	// begin inline asm
	ld.global.nc.f32 %f118, [%rd10];
	// end inline asm
$L__BB9_10:
	setp.eq.s32 	%p23, %r11, 1;
	st.shared.f32 	[%r17], %f118;
	mov.u32 	%r159, %r18;
	@%p23 bra 	$L__BB9_14;
	mov.f32 	%f119, 0f00000000;
	@%p24 bra 	$L__BB9_13;
	add.s32 	%r111, %r23, %r19;
	mad.lo.s32 	%r112, %r111, %r52, %r102;
	mul.wide.s32 	%rd13, %r112, 4;
	add.s64 	%rd12, %rd1, %rd13;
	// begin inline asm
	ld.global.nc.f32 %f119, [%rd12];
	// end inline asm
$L__BB9_13:
	add.s32 	%r159, %r18, %r7;
	st.shared.f32 	[%r21], %f119;
$L__BB9_14:
	setp.lt.u32 	%p25, %r10, 3;
	@%p25 bra 	$L__BB9_25;
	cvt.u16.u32 	%rs55, %r159;
	add.s16 	%rs56, %rs1, %rs55;
	add.s16 	%rs54, %rs2, %rs55;
	add.s32 	%r113, %r7, %r159;
	cvt.u16.u32 	%rs53, %r113;
$L__BB9_16:
	mul.hi.u16 	%rs30, %rs55, -13107;
	shr.u16 	%rs31, %rs30, 4;
	cvt.u32.u16 	%r27, %rs31;
	mad.lo.s16 	%rs32, %rs31, -20, %rs55;
	cvt.u32.u16 	%r28, %rs32;
	add.s32 	%r29, %r1, %r27;
	add.s32 	%r114, %r2, %r28;
	setp.ge.s32 	%p26, %r29, %r51;
	setp.ge.s32 	%p27, %r114, %r52;
	mov.f32 	%f120, 0f00000000;
	or.pred  	%p28, %p26, %p27;
	@%p28 bra 	$L__BB9_18;
	add.s32 	%r115, %r23, %r29;
	mad.lo.s32 	%r116, %r115, %r52, %r114;
	mul.wide.s32 	%rd15, %r116, 4;
	add.s64 	%rd14, %rd1, %rd15;
	// begin inline asm
	ld.global.nc.f32 %f120, [%rd14];
	// end inline asm
$L__BB9_18:
	mad.lo.s32 	%r117, %r27, 20, %r28;
	shl.b32 	%r118, %r117, 2;
	mov.u32 	%r119, smem;
	add.s32 	%r120, %r119, %r118;
	st.shared.f32 	[%r120], %f120;
	mul.hi.u16 	%rs33, %rs53, -13107;
	shr.u16 	%rs34, %rs33, 4;
	cvt.u32.u16 	%r31, %rs34;
	mul.lo.s16 	%rs35, %rs34, 20;
	sub.s16 	%rs36, %rs53, %rs35;
	cvt.u32.u16 	%r32, %rs36;
	add.s32 	%r33, %r1, %r31;
	add.s32 	%r121, %r2, %r32;
	setp.ge.s32 	%p29, %r33, %r51;
	setp.ge.s32 	%p30, %r121, %r52;
	mov.f32 	%f121, 0f00000000;
	or.pred  	%p31, %p29, %p30;
	@%p31 bra 	$L__BB9_20;
	add.s32 	%r122, %r23, %r33;
	mad.lo.s32 	%r123, %r122, %r52, %r121;
	mul.wide.s32 	%rd17, %r123, 4;
	add.s64 	%rd16, %rd1, %rd17;
	// begin inline asm
	ld.global.nc.f32 %f121, [%rd16];
	// end inline asm
$L__BB9_20:
	mad.lo.s32 	%r124, %r31, 20, %r32;
	shl.b32 	%r125, %r124, 2;
	mov.u32 	%r126, smem;
	add.s32 	%r127, %r126, %r125;
	st.shared.f32 	[%r127], %f121;
	add.s32 	%r35, %r159, %r7;
	add.s16 	%rs37, %rs1, %rs55;
	mul.hi.u16 	%rs38, %rs37, -13107;
	shr.u16 	%rs39, %rs38, 4;
	cvt.u32.u16 	%r36, %rs39;
	mul.hi.u16 	%rs40, %rs56, -13107;
	shr.u16 	%rs41, %rs40, 4;
	mul.lo.s16 	%rs42, %rs41, 20;
	sub.s16 	%rs43, %rs56, %rs42;
	cvt.u32.u16 	%r37, %rs43;
	add.s32 	%r38, %r1, %r36;
	add.s32 	%r128, %r2, %r37;
	setp.ge.s32 	%p32, %r38, %r51;
	setp.ge.s32 	%p33, %r128, %r52;
	mov.f32 	%f122, 0f00000000;
	or.pred  	%p34, %p32, %p33;
	@%p34 bra 	$L__BB9_22;
	add.s32 	%r129, %r23, %r38;
	mad.lo.s32 	%r130, %r129, %r52, %r128;
	mul.wide.s32 	%rd19, %r130, 4;
	add.s64 	%rd18, %rd1, %rd19;
	// begin inline asm
	ld.global.nc.f32 %f122, [%rd18];
	// end inline asm
$L__BB9_22:
	mad.lo.s32 	%r131, %r36, 20, %r37;
	shl.b32 	%r132, %r131, 2;
	mov.u32 	%r133, smem;
	add.s32 	%r134, %r133, %r132;
	st.shared.f32 	[%r134], %f122;
	add.s32 	%r40, %r35, %r7;
	add.s16 	%rs44, %rs2, %rs55;
	mul.hi.u16 	%rs45, %rs44, -13107;
	shr.u16 	%rs46, %rs45, 4;
	cvt.u32.u16 	%r41, %rs46;
	mul.hi.u16 	%rs47, %rs54, -13107;
	shr.u16 	%rs48, %rs47, 4;
	mul.lo.s16 	%rs49, %rs48, 20;
	sub.s16 	%rs50, %rs54, %rs49;
	cvt.u32.u16 	%r42, %rs50;
	add.s32 	%r43, %r1, %r41;
	add.s32 	%r135, %r2, %r42;
	setp.ge.s32 	%p35, %r43, %r51;
	setp.ge.s32 	%p36, %r135, %r52;
	mov.f32 	%f123, 0f00000000;
	or.pred  	%p37, %p35, %p36;
	@%p37 bra 	$L__BB9_24;
	add.s32 	%r136, %r23, %r43;
	mad.lo.s32 	%r137, %r136, %r52, %r135;
	mul.wide.s32 	%rd21, %r137, 4;
	add.s64 	%rd20, %rd1, %rd21;
	// begin inline asm
	ld.global.nc.f32 %f123, [%rd20];
	// end inline asm
$L__BB9_24:
	mad.lo.s32 	%r138, %r41, 20, %r42;
	shl.b32 	%r139, %r138, 2;
	mov.u32 	%r140, smem;
	add.s32 	%r141, %r140, %r139;
	st.shared.f32 	[%r141], %f123;
	add.s32 	%r142, %r40, %r7;
	add.s32 	%r159, %r142, %r7;
	cvt.u16.u32 	%rs51, %r7;
	shl.b16 	%rs52, %rs51, 2;
	add.s16 	%rs56, %rs56, %rs52;
	add.s16 	%rs55, %rs55, %rs52;
	add.s16 	%rs54, %rs54, %rs52;
	add.s16 	%rs53, %rs53, %rs52;
	setp.lt.u32 	%p38, %r159, 400;
	@%p38 bra 	$L__BB9_16;
$L__BB9_25:
	bar.sync 	0;
	@%p39 bra 	$L__BB9_27;
	add.s32 	%r143, %r158, %r8;
	mul.lo.s32 	%r144, %r143, 25;
	shr.u32 	%r145, %r5, 4;
	and.b32  	%r146, %r5, 15;
	mad.lo.s32 	%r147, %r145, 20, %r146;
	shl.b32 	%r148, %r147, 2;
	mov.u32 	%r149, smem;
	add.s32 	%r150, %r149, %r148;
	ld.shared.f32 	%f62, [%r150];
	mul.wide.s32 	%rd47, %r144, 4;
	add.s64 	%rd22, %rd4, %rd47;
	// begin inline asm
	ld.global.nc.f32 %f37, [%rd22];
	// end inline asm
	fma.rn.f32 	%f63, %f62, %f37, %f124;
	ld.shared.f32 	%f64, [%r150+4];
	add.s64 	%rd23, %rd22, 4;
	// begin inline asm
	ld.global.nc.f32 %f38, [%rd23];
	// end inline asm
	fma.rn.f32 	%f65, %f64, %f38, %f63;
	ld.shared.f32 	%f66, [%r150+8];
	add.s64 	%rd24, %rd22, 8;
	// begin inline asm
	ld.global.nc.f32 %f39, [%rd24];
	// end inline asm
	fma.rn.f32 	%f67, %f66, %f39, %f65;
	ld.shared.f32 	%f68, [%r150+12];
	add.s64 	%rd25, %rd22, 12;
	// begin inline asm
	ld.global.nc.f32 %f40, [%rd25];
	// end inline asm
	fma.rn.f32 	%f69, %f68, %f40, %f67;
	ld.shared.f32 	%f70, [%r150+16];
	add.s64 	%rd26, %rd22, 16;
	// begin inline asm
	ld.global.nc.f32 %f41, [%rd26];
	// end inline asm
	fma.rn.f32 	%f71, %f70, %f41, %f69;
	ld.shared.f32 	%f72, [%r150+80];
	add.s64 	%rd27, %rd22, 20;
	// begin inline asm
	ld.global.nc.f32 %f42, [%rd27];
	// end inline asm
	fma.rn.f32 	%f73, %f72, %f42, %f71;
	ld.shared.f32 	%f74, [%r150+84];
	add.s64 	%rd28, %rd22, 24;
	// begin inline asm
	ld.global.nc.f32 %f43, [%rd28];
	// end inline asm
	fma.rn.f32 	%f75, %f74, %f43, %f73;
	ld.shared.f32 	%f76, [%r150+88];
	add.s64 	%rd29, %rd22, 28;
	// begin inline asm
	ld.global.nc.f32 %f44, [%rd29];
	// end inline asm
	fma.rn.f32 	%f77, %f76, %f44, %f75;
	ld.shared.f32 	%f78, [%r150+92];
	add.s64 	%rd30, %rd22, 32;
	// begin inline asm
	ld.global.nc.f32 %f45, [%rd30];
	// end inline asm
	fma.rn.f32 	%f79, %f78, %f45, %f77;
	ld.shared.f32 	%f80, [%r150+96];
	add.s64 	%rd31, %rd22, 36;
	// begin inline asm
	ld.global.nc.f32 %f46, [%rd31];
	// end inline asm
	fma.rn.f32 	%f81, %f80, %f46, %f79;
	ld.shared.f32 	%f82, [%r150+160];
	add.s64 	%rd32, %rd22, 40;
	// begin inline asm
	ld.global.nc.f32 %f47, [%rd32];
	// end inline asm
	fma.rn.f32 	%f83, %f82, %f47, %f81;
	ld.shared.f32 	%f84, [%r150+164];
	add.s64 	%rd33, %rd22, 44;
	// begin inline asm
	ld.global.nc.f32 %f48, [%rd33];
	// end inline asm
	fma.rn.f32 	%f85, %f84, %f48, %f83;
	ld.shared.f32 	%f86, [%r150+168];
	add.s64 	%rd34, %rd22, 48;
	// begin inline asm
	ld.global.nc.f32 %f49, [%rd34];
	// end inline asm
	fma.rn.f32 	%f87, %f86, %f49, %f85;
	ld.shared.f32 	%f88, [%r150+172];
	add.s64 	%rd35, %rd22, 52;
	// begin inline asm
	ld.global.nc.f32 %f50, [%rd35];
	// end inline asm
	fma.rn.f32 	%f89, %f88, %f50, %f87;
	ld.shared.f32 	%f90, [%r150+176];
	add.s64 	%rd36, %rd22, 56;
	// begin inline asm
	ld.global.nc.f32 %f51, [%rd36];
	// end inline asm
	fma.rn.f32 	%f91, %f90, %f51, %f89;
	ld.shared.f32 	%f92, [%r150+240];
	add.s64 	%rd37, %rd22, 60;
	// begin inline asm
	ld.global.nc.f32 %f52, [%rd37];
	// end inline asm
	fma.rn.f32 	%f93, %f92, %f52, %f91;
	ld.shared.f32 	%f94, [%r150+244];
	add.s64 	%rd38, %rd22, 64;
	// begin inline asm
	ld.global.nc.f32 %f53, [%rd38];
	// end inline asm
	fma.rn.f32 	%f95, %f94, %f53, %f93;
	ld.shared.f32 	%f96, [%r150+248];
	add.s64 	%rd39, %rd22, 68;
	// begin inline asm
	ld.global.nc.f32 %f54, [%rd39];
	// end inline asm
	fma.rn.f32 	%f97, %f96, %f54, %f95;
	ld.shared.f32 	%f98, [%r150+252];
	add.s64 	%rd40, %rd22, 72;
	// begin inline asm
	ld.global.nc.f32 %f55, [%rd40];
	// end inline asm
	fma.rn.f32 	%f99, %f98, %f55, %f97;
	ld.shared.f32 	%f100, [%r150+256];
	add.s64 	%rd41, %rd22, 76;
	// begin inline asm
	ld.global.nc.f32 %f56, [%rd41];
	// end inline asm
	fma.rn.f32 	%f101, %f100, %f56, %f99;
	ld.shared.f32 	%f102, [%r150+320];
	add.s64 	%rd42, %rd22, 80;
	// begin inline asm
	ld.global.nc.f32 %f57, [%rd42];
	// end inline asm
	fma.rn.f32 	%f103, %f102, %f57, %f101;
	ld.shared.f32 	%f104, [%r150+324];
	add.s64 	%rd43, %rd22, 84;
	// begin inline asm
	ld.global.nc.f32 %f58, [%rd43];
	// end inline asm
	fma.rn.f32 	%f105, %f104, %f58, %f103;
	ld.shared.f32 	%f106, [%r150+328];
	add.s64 	%rd44, %rd22, 88;
	// begin inline asm
	ld.global.nc.f32 %f59, [%rd44];
	// end inline asm
	fma.rn.f32 	%f107, %f106, %f59, %f105;
	ld.shared.f32 	%f108, [%r150+332];
	add.s64 	%rd45, %rd22, 92;
	// begin inline asm
	ld.global.nc.f32 %f60, [%rd45];
	// end inline asm
	fma.rn.f32 	%f109, %f108, %f60, %f107;
	ld.shared.f32 	%f110, [%r150+336];
	add.s64 	%rd46, %rd22, 96;
	// begin inline asm
	ld.global.nc.f32 %f61, [%rd46];
	// end inline asm
	fma.rn.f32 	%f124, %f110, %f61, %f109;
$L__BB9_27:
	bar.sync 	0;
	add.s32 	%r158, %r158, 1;
	setp.ne.s32 	%p40, %r158, %r49;
	@%p40 bra 	$L__BB9_3;
$L__BB9_28:
	shr.u32 	%r151, %r5, 4;
	add.s32 	%r47, %r1, %r151;
	and.b32  	%r153, %r5, 15;
	add.s32 	%r154, %r2, %r153;
	setp.gt.u32 	%p41, %r5, 255;
	setp.ge.s32 	%p42, %r47, %r53;
	setp.ge.s32 	%p43, %r154, %r54;
	or.pred  	%p44, %p42, %p43;
	or.pred  	%p45, %p44, %p41;
	@%p45 bra 	$L__BB9_30;
	ld.param.f32 	%f115, [_Z30conv2d_if_smem5x5_tiled_kernelPKfPfS1_S0_S0_iiiiiiiff_param_13];
	ld.param.u64 	%rd54, [_Z30conv2d_if_smem5x5_tiled_kernelPKfPfS1_S0_S0_iiiiiiiff_param_2];
	ld.param.u64 	%rd53, [_Z30conv2d_if_smem5x5_tiled_kernelPKfPfS1_S0_S0_iiiiiiiff_param_1];
	mad.lo.s32 	%r155, %r3, %r50, %r4;
	mad.lo.s32 	%r156, %r155, %r53, %r47;
	mad.lo.s32 	%r157, %r156, %r54, %r154;
	cvta.to.global.u64 	%rd48, %rd54;
	mul.wide.s32 	%rd49, %r157, 4;
	add.s64 	%rd50, %rd48, %rd49;
	ld.global.f32 	%f111, [%rd50];
	add.f32 	%f112, %f124, %f111;
	setp.ge.f32 	%p46, %f112, %f20;
	selp.f32 	%f113, 0f3F800000, 0f00000000, %p46;
	selp.f32 	%f114, %f115, %f112, %p46;
	st.global.f32 	[%rd50], %f114;
	cvta.to.global.u64 	%rd51, %rd53;
	add.s64 	%rd52, %rd51, %rd49;
	st.global.f32 	[%rd52], %f113;
$L__BB9_30:
	ret;

}
	// .globl	_Z23spike_accumulate_kernelPfS_i
.visible .entry _Z23spike_accumulate_kernelPfS_i(
	.param .u64 .ptr .align 1 _Z23spike_accumulate_kernelPfS_i_param_0,
	.param .u64 .ptr .align 1 _Z23spike_accumulate_kernelPfS_i_param_1,
	.param .u32 _Z23spike_accumulate_kernelPfS_i_param_2
)
{
	.reg .pred 	%p<2>;
	.reg .b32 	%r<6>;
	.reg .b32 	%f<4>;
	.reg .b64 	%rd<8>;

	ld.param.u64 	%rd1, [_Z23spike_accumulate_kernelPfS_i_param_0];
	ld.param.u64 	%rd2, [_Z23spike_accumulate_kernelPfS_i_param_1];
	ld.param.u32 	%r2, [_Z23spike_accumulate_kernelPfS_i_param_2];
	mov.u32 	%r3, %ctaid.x;
	mov.u32 	%r4, %ntid.x;
	mov.u32 	%r5, %tid.x;
	mad.lo.s32 	%r1, %r3, %r4, %r5;
	setp.ge.s32 	%p1, %r1, %r2;
	@%p1 bra 	$L__BB10_2;
	cvta.to.global.u64 	%rd3, %rd1;
	cvta.to.global.u64 	%rd4, %rd2;
	mul.wide.s32 	%rd5, %r1, 4;
	add.s64 	%rd6, %rd3, %rd5;
	ld.global.f32 	%f1, [%rd6];
	add.s64 	%rd7, %rd4, %rd5;
	ld.global.f32 	%f2, [%rd7];
	add.f32 	%f3, %f1, %f2;
	st.global.f32 	[%rd7], %f3;
$L__BB10_2:
	ret;

}
	// .globl	_Z22spike_frequency_kernelPKfPfif
.visible .entry _Z22spike_frequency_kernelPKfPfif(
	.param .u64 .ptr .align 1 _Z22spike_frequency_kernelPKfPfif_param_0,
	.param .u64 .ptr .align 1 _Z22spike_frequency_kernelPKfPfif_param_1,
	.param .u32 _Z22spike_frequency_kernelPKfPfif_param_2,
	.param .f32 _Z22spike_frequency_kernelPKfPfif_param_3
)
{
	.reg .pred 	%p<2>;
	.reg .b32 	%r<6>;
	.reg .b32 	%f<4>;
	.reg .b64 	%rd<8>;

	ld.param.u64 	%rd1, [_Z22spike_frequency_kernelPKfPfif_param_0];
	ld.param.u64 	%rd2, [_Z22spike_frequency_kernelPKfPfif_param_1];
	ld.param.u32 	%r2, [_Z22spike_frequency_kernelPKfPfif_param_2];
	ld.param.f32 	%f1, [_Z22spike_frequency_kernelPKfPfif_param_3];
	mov.u32 	%r3, %ctaid.x;
	mov.u32 	%r4, %ntid.x;
	mov.u32 	%r5, %tid.x;
	mad.lo.s32 	%r1, %r3, %r4, %r5;
	setp.ge.s32 	%p1, %r1, %r2;
	@%p1 bra 	$L__BB11_2;
	cvta.to.global.u64 	%rd3, %rd1;
	cvta.to.global.u64 	%rd4, %rd2;
	mul.wide.s32 	%rd5, %r1, 4;
	add.s64 	%rd6, %rd3, %rd5;
	ld.global.nc.f32 	%f2, [%rd6];
	mul.f32 	%f3, %f1, %f2;
	add.s64 	%rd7, %rd4, %rd5;
	st.global.f32 	[%rd7], %f3;
$L__BB11_2:
	ret;

}
	// .globl	_Z38conv2d_if_pool2x2_smem5x5_tiled_kernelPKfPfS1_S0_S0_iiiiiiiiiff
.visible .entry _Z38conv2d_if_pool2x2_smem5x5_tiled_kernelPKfPfS1_S0_S0_iiiiiiiiiff(
	.param .u64 .ptr .align 1 _Z38conv2d_if_pool2x2_smem5x5_tiled_kernelPKfPfS1_S0_S0_iiiiiiiiiff_param_0,
	.param .u64 .ptr .align 1 _Z38conv2d_if_pool2x2_smem5x5_tiled_kernelPKfPfS1_S0_S0_iiiiiiiiiff_param_1,
	.param .u64 .ptr .align 1 _Z38conv2d_if_pool2x2_smem5x5_tiled_kernelPKfPfS1_S0_S0_iiiiiiiiiff_param_2,
	.param .u64 .ptr .align 1 _Z38conv2d_if_pool2x2_smem5x5_tiled_kernelPKfPfS1_S0_S0_iiiiiiiiiff_param_3,
	.param .u64 .ptr .align 1 _Z38conv2d_if_pool2x2_smem5x5_tiled_kernelPKfPfS1_S0_S0_iiiiiiiiiff_param_4,
	.param .u32 _Z38conv2d_if_pool2x2_smem5x5_tiled_kernelPKfPfS1_S0_S0_iiiiiiiiiff_param_5,
	.param .u32 _Z38conv2d_if_pool2x2_smem5x5_tiled_kernelPKfPfS1_S0_S0_iiiiiiiiiff_param_6,
	.param .u32 _Z38conv2d_if_pool2x2_smem5x5_tiled_kernelPKfPfS1_S0_S0_iiiiiiiiiff_param_7,
	.param .u32 _Z38conv2d_if_pool2x2_smem5x5_tiled_kernelPKfPfS1_S0_S0_iiiiiiiiiff_param_8,
	.param .u32 _Z38conv2d_if_pool2x2_smem5x5_tiled_kernelPKfPfS1_S0_S0_iiiiiiiiiff_param_9,
	.param .u32 _Z38conv2d_if_pool2x2_smem5x5_tiled_kernelPKfPfS1_S0_S0_iiiiiiiiiff_param_10,
	.param .u32 _Z38conv2d_if_pool2x2_smem5x5_tiled_kernelPKfPfS1_S0_S0_iiiiiiiiiff_param_11,
	.param .u32 _Z38conv2d_if_pool2x2_smem5x5_tiled_kernelPKfPfS1_S0_S0_iiiiiiiiiff_param_12,
	.param .u32 _Z38conv2d_if_pool2x2_smem5x5_tiled_kernelPKfPfS1_S0_S0_iiiiiiiiiff_param_13,
	.param .f32 _Z38conv2d_if_pool2x2_smem5x5_tiled_kernelPKfPfS1_S0_S0_iiiiiiiiiff_param_14,
	.param .f32 _Z38conv2d_if_pool2x2_smem5x5_tiled_kernelPKfPfS1_S0_S0_iiiiiiiiiff_param_15
)
{
	.reg .pred 	%p<47>;
	.reg .b16 	%rs<57>;
	.reg .b32 	%r<165>;
	.reg .b32 	%f<370>;
	.reg .b64 	%rd<136>;

	ld.param.u64 	%rd4, [_Z38conv2d_if_pool2x2_smem5x5_tiled_kernelPKfPfS1_S0_S0_iiiiiiiiiff_param_0];
	ld.param.u64 	%rd6, [_Z38conv2d_if_pool2x2_smem5x5_tiled_kernelPKfPfS1_S0_S0_iiiiiiiiiff_param_2];
	ld.param.u64 	%rd7, [_Z38conv2d_if_pool2x2_smem5x5_tiled_kernelPKfPfS1_S0_S0_iiiiiiiiiff_param_3];
	ld.param.u64 	%rd8, [_Z38conv2d_if_pool2x2_smem5x5_tiled_kernelPKfPfS1_S0_S0_iiiiiiiiiff_param_4];
	ld.param.u32 	%r64, [_Z38conv2d_if_pool2x2_smem5x5_tiled_kernelPKfPfS1_S0_S0_iiiiiiiiiff_param_5];
	ld.param.u32 	%r56, [_Z38conv2d_if_pool2x2_smem5x5_tiled_kernelPKfPfS1_S0_S0_iiiiiiiiiff_param_6];
	ld.param.u32 	%r57, [_Z38conv2d_if_pool2x2_smem5x5_tiled_kernelPKfPfS1_S0_S0_iiiiiiiiiff_param_7];
	ld.param.u32 	%r58, [_Z38conv2d_if_pool2x2_smem5x5_tiled_kernelPKfPfS1_S0_S0_iiiiiiiiiff_param_8];
	ld.param.u32 	%r59, [_Z38conv2d_if_pool2x2_smem5x5_tiled_kernelPKfPfS1_S0_S0_iiiiiiiiiff_param_9];
	ld.param.u32 	%r60, [_Z38conv2d_if_pool2x2_smem5x5_tiled_kernelPKfPfS1_S0_S0_iiiiiiiiiff_param_10];
	ld.param.u32 	%r61, [_Z38conv2d_if_pool2x2_smem5x5_tiled_kernelPKfPfS1_S0_S0_iiiiiiiiiff_param_11];
	ld.param.u32 	%r62, [_Z38conv2d_if_pool2x2_smem5x5_tiled_kernelPKfPfS1_S0_S0_iiiiiiiiiff_param_12];
	ld.param.u32 	%r63, [_Z38conv2d_if_pool2x2_smem5x5_tiled_kernelPKfPfS1_S0_S0_iiiiiiiiiff_param_13];
	ld.param.f32 	%f19, [_Z38conv2d_if_pool2x2_smem5x5_tiled_kernelPKfPfS1_S0_S0_iiiiiiiiiff_param_14];
	ld.param.f32 	%f20, [_Z38conv2d_if_pool2x2_smem5x5_tiled_kernelPKfPfS1_S0_S0_iiiiiiiiiff_param_15];
	add.s32 	%r65, %r63, 15;
	shr.s32 	%r66, %r65, 31;
	shr.u32 	%r67, %r66, 28;
	add.s32 	%r68, %r65, %r67;
	shr.s32 	%r69, %r68, 4;
	add.s32 	%r70, %r62, 15;
	shr.s32 	%r71, %r70, 31;
	shr.u32 	%r72, %r71, 28;
	add.s32 	%r73, %r70, %r72;
	shr.s32 	%r74, %r73, 4;
	mul.lo.s32 	%r75, %r69, %r74;
	mov.u32 	%r76, %ctaid.x;
	div.s32 	%r77, %r76, %r75;
	mul.lo.s32 	%r78, %r77, %r75;
	sub.s32 	%r79, %r76, %r78;
	div.s32 	%r1, %r79, %r69;
	shl.b32 	%r2, %r1, 4;
	mul.lo.s32 	%r80, %r1, %r69;
	sub.s32 	%r3, %r79, %r80;
	shl.b32 	%r4, %r3, 4;
	div.s32 	%r5, %r77, %r57;
	mul.lo.s32 	%r81, %r5, %r57;
	sub.s32 	%r6, %r77, %r81;
	setp.ge.s32 	%p5, %r5, %r64;
	@%p5 bra 	$L__BB12_30;
	mov.u32 	%r7, %tid.x;
	shr.u32 	%r8, %r7, 4;
	and.b32  	%r9, %r7, 15;
	setp.lt.s32 	%p6, %r56, 1;
	mov.f32 	%f368, 0f00000000;
	@%p6 bra 	$L__BB12_27;
	mul.lo.s32 	%r10, %r5, %r56;
	shl.b32 	%r11, %r1, 5;
	shl.b32 	%r12, %r3, 5;
	mov.u32 	%r13, %ntid.x;
	setp.gt.u32 	%p7, %r7, 255;
	add.s32 	%r84, %r2, %r8;
	add.s32 	%r85, %r4, %r9;
	setp.ge.s32 	%p8, %r84, %r62;
	setp.ge.s32 	%p9, %r85, %r63;
	shl.b32 	%r87, %r84, 1;
	shl.b32 	%r88, %r85, 1;
	mad.lo.s32 	%r89, %r5, %r57, %r6;
	mad.lo.s32 	%r90, %r89, %r60, %r87;
	shl.b32 	%r91, %r9, 1;
	mul.wide.s32 	%rd9, %r6, 4;
	add.s64 	%rd1, %rd8, %rd9;
	mul.lo.s32 	%r14, %r6, %r56;
	add.s32 	%r15, %r7, %r13;
	max.u32 	%r92, %r15, 1296;
	setp.lt.u32 	%p10, %r15, 1296;
	selp.u32 	%r93, 1, 0, %p10;
	add.s32 	%r94, %r15, %r93;
	sub.s32 	%r95, %r92, %r94;
	div.u32 	%r96, %r95, %r13;
	add.s32 	%r16, %r96, %r93;
	and.b32  	%r17, %r16, 3;
	cvt.u16.u32 	%rs15, %r7;
	mul.hi.u16 	%rs16, %rs15, 1821;
	cvt.u32.u16 	%r97, %rs16;
	mul.lo.s16 	%rs17, %rs16, 36;
	sub.s16 	%rs18, %rs15, %rs17;
	cvt.u32.u16 	%r98, %rs18;
	or.b32  	%r18, %r11, %r97;
	add.s32 	%r99, %r12, %r98;
	setp.lt.s32 	%p11, %r18, %r58;
	setp.lt.s32 	%p12, %r99, %r59;
	and.pred  	%p1, %p11, %p12;
	mul.wide.u16 	%r100, %rs16, 36;
	add.s32 	%r101, %r100, %r98;
	shl.b32 	%r102, %r101, 2;
	mov.u32 	%r103, smem;
	add.s32 	%r20, %r103, %r102;
	cvt.u16.u32 	%rs19, %r15;
	mul.hi.u16 	%rs20, %rs19, -7281;
	shr.u16 	%rs21, %rs20, 5;
	cvt.u32.u16 	%r104, %rs21;
	mul.lo.s16 	%rs22, %rs21, 36;
	sub.s16 	%rs23, %rs19, %rs22;
	cvt.u32.u16 	%r105, %rs23;
	add.s32 	%r21, %r11, %r104;
	add.s32 	%r106, %r12, %r105;
	setp.lt.s32 	%p13, %r21, %r58;
	setp.lt.s32 	%p14, %r106, %r59;
	and.pred  	%p2, %p13, %p14;
	mul.wide.u16 	%r107, %rs21, 36;
	add.s32 	%r108, %r107, %r105;
	shl.b32 	%r109, %r108, 2;
	add.s32 	%r23, %r103, %r109;
	add.s32 	%r24, %r15, %r13;
	cvt.u16.u32 	%rs24, %r24;
	mul.hi.u16 	%rs25, %rs24, -7281;
	shr.u16 	%rs26, %rs25, 5;
	cvt.u32.u16 	%r110, %rs26;
	mul.lo.s16 	%rs27, %rs26, 36;
	sub.s16 	%rs28, %rs24, %rs27;
	cvt.u32.u16 	%r111, %rs28;
	add.s32 	%r25, %r11, %r110;
	add.s32 	%r112, %r12, %r111;
	setp.lt.s32 	%p15, %r25, %r58;
	setp.lt.s32 	%p16, %r112, %r59;
	and.pred  	%p3, %p15, %p16;
	mul.wide.u16 	%r113, %rs26, 36;
	add.s32 	%r114, %r113, %r111;
	shl.b32 	%r115, %r114, 2;
	add.s32 	%r27, %r103, %r115;
	or.pred  	%p17, %p8, %p9;
	or.pred  	%p4, %p17, %p7;
	mad.lo.s32 	%r116, %r90, %r61, %r88;
	mad.lo.s32 	%r117, %r8, 72, %r91;
	shl.b32 	%r118, %r117, 2;
	add.s32 	%r28, %r103, %r118;
	cvta.to.global.u64 	%rd10, %rd6;
	mul.wide.s32 	%rd11, %r116, 4;
	add.s64 	%rd2, %rd10, %rd11;
	mul.wide.s32 	%rd12, %r61, 4;
	add.s64 	%rd3, %rd2, %rd12;
	cvt.u16.u32 	%rs29, %r13;
	shl.b16 	%rs1, %rs29, 1;
	mul.lo.s16 	%rs2, %rs29, 3;
	mov.f32 	%f368, 0f00000000;
	mov.b32 	%r162, 0;
	not.pred 	%p19, %p1;
	not.pred 	%p21, %p2;
	not.pred 	%p23, %p3;
$L__BB12_3:
	setp.eq.s32 	%p18, %r17, 3;
	add.s32 	%r119, %r162, %r10;
	mul.lo.s32 	%r30, %r119, %r58;
	mov.u32 	%r163, %r7;
	@%p18 bra 	$L__BB12_13;
	mov.f32 	%f361, 0f00000000;
	@%p19 bra 	$L__BB12_6;
	add.s32 	%r120, %r30, %r18;
	mad.lo.s32 	%r121, %r120, %r59, %r99;
	mul.wide.s32 	%rd14, %r121, 4;
	add.s64 	%rd13, %rd4, %rd14;
	// begin inline asm
	ld.global.nc.f32 %f361, [%rd13];
	// end inline asm
$L__BB12_6:
	setp.eq.s32 	%p20, %r17, 0;
	st.shared.f32 	[%r20], %f361;
	mov.u32 	%r163, %r15;
	@%p20 bra 	$L__BB12_13;
	mov.f32 	%f362, 0f00000000;
	@%p21 bra 	$L__BB12_9;
	add.s32 	%r122, %r30, %r21;
	mad.lo.s32 	%r123, %r122, %r59, %r106;
	mul.wide.s32 	%rd16, %r123, 4;
	add.s64 	%rd15, %rd4, %rd16;
	// begin inline asm
	ld.global.nc.f32 %f362, [%rd15];
	// end inline asm
$L__BB12_9:
	setp.eq.s32 	%p22, %r17, 1;
	st.shared.f32 	[%r23], %f362;
	mov.u32 	%r163, %r24;
	@%p22 bra 	$L__BB12_13;
	mov.f32 	%f363, 0f00000000;
	@%p23 bra 	$L__BB12_12;
	add.s32 	%r124, %r30, %r25;
	mad.lo.s32 	%r125, %r124, %r59, %r112;
	mul.wide.s32 	%rd18, %r125, 4;
	add.s64 	%rd17, %rd4, %rd18;
	// begin inline asm
	ld.global.nc.f32 %f363, [%rd17];
	// end inline asm
$L__BB12_12:
	add.s32 	%r163, %r24, %r13;
	st.shared.f32 	[%r27], %f363;
$L__BB12_13:
	setp.lt.u32 	%p24, %r16, 3;
	@%p24 bra 	$L__BB12_24;
	cvt.u16.u32 	%rs55, %r163;
	add.s16 	%rs56, %rs1, %rs55;
	add.s16 	%rs54, %rs2, %rs55;
	add.s32 	%r126, %r13, %r163;
	cvt.u16.u32 	%rs53, %r126;
$L__BB12_15:
	mul.hi.u16 	%rs30, %rs55, -7281;
	shr.u16 	%rs31, %rs30, 5;
	cvt.u32.u16 	%r34, %rs31;
	mad.lo.s16 	%rs32, %rs31, -36, %rs55;
	cvt.u32.u16 	%r35, %rs32;
	add.s32 	%r36, %r11, %r34;
	add.s32 	%r127, %r12, %r35;
	setp.ge.s32 	%p25, %r36, %r58;
	setp.ge.s32 	%p26, %r127, %r59;
	mov.f32 	%f364, 0f00000000;
	or.pred  	%p27, %p25, %p26;
	@%p27 bra 	$L__BB12_17;
	add.s32 	%r128, %r30, %r36;
	mad.lo.s32 	%r129, %r128, %r59, %r127;
	mul.wide.s32 	%rd20, %r129, 4;
	add.s64 	%rd19, %rd4, %rd20;
	// begin inline asm
	ld.global.nc.f32 %f364, [%rd19];
	// end inline asm
$L__BB12_17:
	mad.lo.s32 	%r130, %r34, 36, %r35;
	shl.b32 	%r131, %r130, 2;
	mov.u32 	%r132, smem;
	add.s32 	%r133, %r132, %r131;
	st.shared.f32 	[%r133], %f364;
	mul.hi.u16 	%rs33, %rs53, -7281;
	shr.u16 	%rs34, %rs33, 5;
	cvt.u32.u16 	%r38, %rs34;
	mul.lo.s16 	%rs35, %rs34, 36;
	sub.s16 	%rs36, %rs53, %rs35;
	cvt.u32.u16 	%r39, %rs36;
	add.s32 	%r40, %r11, %r38;
	add.s32 	%r134, %r12, %r39;
	setp.ge.s32 	%p28, %r40, %r58;
	setp.ge.s32 	%p29, %r134, %r59;
	mov.f32 	%f365, 0f00000000;
	or.pred  	%p30, %p28, %p29;
	@%p30 bra 	$L__BB12_19;
	add.s32 	%r135, %r30, %r40;
	mad.lo.s32 	%r136, %r135, %r59, %r134;
	mul.wide.s32 	%rd22, %r136, 4;
	add.s64 	%rd21, %rd4, %rd22;
	// begin inline asm
	ld.global.nc.f32 %f365, [%rd21];
	// end inline asm
$L__BB12_19:
	mad.lo.s32 	%r137, %r38, 36, %r39;
	shl.b32 	%r138, %r137, 2;
	add.s32 	%r140, %r132, %r138;
	st.shared.f32 	[%r140], %f365;
	add.s32 	%r42, %r163, %r13;
	add.s16 	%rs37, %rs1, %rs55;
	mul.hi.u16 	%rs38, %rs37, -7281;
	shr.u16 	%rs39, %rs38, 5;
	cvt.u32.u16 	%r43, %rs39;
	mul.hi.u16 	%rs40, %rs56, -7281;
	shr.u16 	%rs41, %rs40, 5;
	mul.lo.s16 	%rs42, %rs41, 36;
	sub.s16 	%rs43, %rs56, %rs42;
	cvt.u32.u16 	%r44, %rs43;
	add.s32 	%r45, %r11, %r43;
	add.s32 	%r141, %r12, %r44;
	setp.ge.s32 	%p31, %r45, %r58;
	setp.ge.s32 	%p32, %r141, %r59;
	mov.f32 	%f366, 0f00000000;
	or.pred  	%p33, %p31, %p32;
	@%p33 bra 	$L__BB12_21;
	add.s32 	%r142, %r30, %r45;
	mad.lo.s32 	%r143, %r142, %r59, %r141;
	mul.wide.s32 	%rd24, %r143, 4;
	add.s64 	%rd23, %rd4, %rd24;
	// begin inline asm
	ld.global.nc.f32 %f366, [%rd23];
	// end inline asm
$L__BB12_21:
	mad.lo.s32 	%r144, %r43, 36, %r44;
	shl.b32 	%r145, %r144, 2;
	add.s32 	%r147, %r132, %r145;
	st.shared.f32 	[%r147], %f366;
	add.s32 	%r47, %r42, %r13;
	add.s16 	%rs44, %rs2, %rs55;
	mul.hi.u16 	%rs45, %rs44, -7281;
	shr.u16 	%rs46, %rs45, 5;
	cvt.u32.u16 	%r48, %rs46;
	mul.hi.u16 	%rs47, %rs54, -7281;
	shr.u16 	%rs48, %rs47, 5;
	mul.lo.s16 	%rs49, %rs48, 36;
	sub.s16 	%rs50, %rs54, %rs49;
	cvt.u32.u16 	%r49, %rs50;
	add.s32 	%r50, %r11, %r48;
	add.s32 	%r148, %r12, %r49;
	setp.ge.s32 	%p34, %r50, %r58;
	setp.ge.s32 	%p35, %r148, %r59;
	mov.f32 	%f367, 0f00000000;
	or.pred  	%p36, %p34, %p35;
	@%p36 bra 	$L__BB12_23;
	add.s32 	%r149, %r30, %r50;
	mad.lo.s32 	%r150, %r149, %r59, %r148;
	mul.wide.s32 	%rd26, %r150, 4;
	add.s64 	%rd25, %rd4, %rd26;
	// begin inline asm
	ld.global.nc.f32 %f367, [%rd25];
	// end inline asm
$L__BB12_23:
	mad.lo.s32 	%r151, %r48, 36, %r49;
	shl.b32 	%r152, %r151, 2;
	add.s32 	%r154, %r132, %r152;
	st.shared.f32 	[%r154], %f367;
	add.s32 	%r155, %r47, %r13;
	add.s32 	%r163, %r155, %r13;
	cvt.u16.u32 	%rs51, %r13;
	shl.b16 	%rs52, %rs51, 2;
	add.s16 	%rs56, %rs56, %rs52;
	add.s16 	%rs55, %rs55, %rs52;
	add.s16 	%rs54, %rs54, %rs52;
	add.s16 	%rs53, %rs53, %rs52;
	setp.lt.u32 	%p37, %r163, 1296;
	@%p37 bra 	$L__BB12_15;
$L__BB12_24:
	bar.sync 	0;
	@%p4 bra 	$L__BB12_26;
	add.s32 	%r156, %r162, %r14;
	mul.lo.s32 	%r157, %r156, 25;
	// begin inline asm
	ld.global.nc.f32 %f37, [%rd1];
	// end inline asm
	ld.shared.f32 	%f141, [%r28];
	mul.wide.s32 	%rd131, %r157, 4;
	add.s64 	%rd106, %rd7, %rd131;
	// begin inline asm
	ld.global.nc.f32 %f38, [%rd106];
	// end inline asm
	fma.rn.f32 	%f142, %f141, %f38, %f37;
	ld.shared.f32 	%f143, [%r28+4];
	add.s64 	%rd107, %rd106, 4;
	// begin inline asm
	ld.global.nc.f32 %f39, [%rd107];
	// end inline asm
	fma.rn.f32 	%f144, %f143, %f39, %f142;
	ld.shared.f32 	%f145, [%r28+8];
	add.s64 	%rd108, %rd106, 8;
	// begin inline asm
	ld.global.nc.f32 %f40, [%rd108];
	// end inline asm
	fma.rn.f32 	%f146, %f145, %f40, %f144;
	ld.shared.f32 	%f147, [%r28+12];
	add.s64 	%rd109, %rd106, 12;
	// begin inline asm
	ld.global.nc.f32 %f41, [%rd109];
	// end inline asm
	fma.rn.f32 	%f148, %f147, %f41, %f146;
	ld.shared.f32 	%f149, [%r28+16];
	add.s64 	%rd110, %rd106, 16;
	// begin inline asm
	ld.global.nc.f32 %f42, [%rd110];
	// end inline asm
	fma.rn.f32 	%f150, %f149, %f42, %f148;
	ld.shared.f32 	%f151, [%r28+144];
	add.s64 	%rd111, %rd106, 20;
	// begin inline asm
	ld.global.nc.f32 %f43, [%rd111];
	// end inline asm
	fma.rn.f32 	%f152, %f151, %f43, %f150;
	ld.shared.f32 	%f153, [%r28+148];
	add.s64 	%rd112, %rd106, 24;
	// begin inline asm
	ld.global.nc.f32 %f44, [%rd112];
	// end inline asm
	fma.rn.f32 	%f154, %f153, %f44, %f152;
	ld.shared.f32 	%f155, [%r28+152];
	add.s64 	%rd113, %rd106, 28;
	// begin inline asm
	ld.global.nc.f32 %f45, [%rd113];
	// end inline asm
	fma.rn.f32 	%f156, %f155, %f45, %f154;
	ld.shared.f32 	%f157, [%r28+156];
	add.s64 	%rd114, %rd106, 32;
	// begin inline asm
	ld.global.nc.f32 %f46, [%rd114];
	// end inline asm
	fma.rn.f32 	%f158, %f157, %f46, %f156;
	ld.shared.f32 	%f159, [%r28+160];
	add.s64 	%rd115, %rd106, 36;
	// begin inline asm
	ld.global.nc.f32 %f47, [%rd115];
	// end inline asm
	fma.rn.f32 	%f160, %f159, %f47, %f158;
	ld.shared.f32 	%f161, [%r28+288];
	add.s64 	%rd116, %rd106, 40;
	// begin inline asm
	ld.global.nc.f32 %f48, [%rd116];
	// end inline asm
	fma.rn.f32 	%f162, %f161, %f48, %f160;
	ld.shared.f32 	%f163, [%r28+292];
	add.s64 	%rd117, %rd106, 44;
	// begin inline asm
	ld.global.nc.f32 %f49, [%rd117];
	// end inline asm
	fma.rn.f32 	%f164, %f163, %f49, %f162;
	ld.shared.f32 	%f165, [%r28+296];
	add.s64 	%rd118, %rd106, 48;
	// begin inline asm
	ld.global.nc.f32 %f50, [%rd118];
	// end inline asm
	fma.rn.f32 	%f166, %f165, %f50, %f164;
	ld.shared.f32 	%f167, [%r28+300];
	add.s64 	%rd119, %rd106, 52;
	// begin inline asm
	ld.global.nc.f32 %f51, [%rd119];
	// end inline asm
	fma.rn.f32 	%f168, %f167, %f51, %f166;
	ld.shared.f32 	%f169, [%r28+304];
	add.s64 	%rd120, %rd106, 56;
	// begin inline asm
	ld.global.nc.f32 %f52, [%rd120];
	// end inline asm
	fma.rn.f32 	%f170, %f169, %f52, %f168;
	ld.shared.f32 	%f171, [%r28+432];
	add.s64 	%rd121, %rd106, 60;
	// begin inline asm
	ld.global.nc.f32 %f53, [%rd121];
	// end inline asm
	fma.rn.f32 	%f172, %f171, %f53, %f170;
	ld.shared.f32 	%f173, [%r28+436];
	add.s64 	%rd122, %rd106, 64;
	// begin inline asm
	ld.global.nc.f32 %f54, [%rd122];
	// end inline asm
	fma.rn.f32 	%f174, %f173, %f54, %f172;
	ld.shared.f32 	%f175, [%r28+440];
	add.s64 	%rd123, %rd106, 68;
	// begin inline asm
	ld.global.nc.f32 %f55, [%rd123];
	// end inline asm
	fma.rn.f32 	%f176, %f175, %f55, %f174;
	ld.shared.f32 	%f177, [%r28+444];
	add.s64 	%rd124, %rd106, 72;
	// begin inline asm
	ld.global.nc.f32 %f56, [%rd124];
	// end inline asm
	fma.rn.f32 	%f178, %f177, %f56, %f176;
	ld.shared.f32 	%f179, [%r28+448];
	add.s64 	%rd125, %rd106, 76;
	// begin inline asm
	ld.global.nc.f32 %f57, [%rd125];
	// end inline asm
	fma.rn.f32 	%f180, %f179, %f57, %f178;
	ld.shared.f32 	%f181, [%r28+576];
	add.s64 	%rd126, %rd106, 80;
	// begin inline asm
	ld.global.nc.f32 %f58, [%rd126];
	// end inline asm
	fma.rn.f32 	%f182, %f181, %f58, %f180;
	ld.shared.f32 	%f183, [%r28+580];
	add.s64 	%rd127, %rd106, 84;
	// begin inline asm
	ld.global.nc.f32 %f59, [%rd127];
	// end inline asm
	fma.rn.f32 	%f184, %f183, %f59, %f182;
	ld.shared.f32 	%f185, [%r28+584];
	add.s64 	%rd128, %rd106, 88;
	// begin inline asm
	ld.global.nc.f32 %f60, [%rd128];
	// end inline asm
	fma.rn.f32 	%f186, %f185, %f60, %f184;
	ld.shared.f32 	%f187, [%r28+588];
	add.s64 	%rd129, %rd106, 92;
	// begin inline asm
	ld.global.nc.f32 %f61, [%rd129];
	// end inline asm
	fma.rn.f32 	%f188, %f187, %f61, %f186;
	ld.shared.f32 	%f189, [%r28+592];
	add.s64 	%rd130, %rd106, 96;
	// begin inline asm
	ld.global.nc.f32 %f62, [%rd130];
	// end inline asm
	fma.rn.f32 	%f190, %f189, %f62, %f188;
	ld.global.f32 	%f191, [%rd2];
	add.f32 	%f192, %f190, %f191;
	setp.ge.f32 	%p38, %f192, %f19;
	selp.f32 	%f193, %f20, %f192, %p38;
	st.global.f32 	[%rd2], %f193;
	selp.f32 	%f194, 0f3F800000, 0f00000000, %p38;
	// begin inline asm
	ld.global.nc.f32 %f63, [%rd1];
	// end inline asm
	ld.shared.f32 	%f195, [%r28+4];
	// begin inline asm
	ld.global.nc.f32 %f64, [%rd106];
	// end inline asm
	fma.rn.f32 	%f196, %f195, %f64, %f63;
	ld.shared.f32 	%f197, [%r28+8];
	// begin inline asm
	ld.global.nc.f32 %f65, [%rd107];
	// end inline asm
	fma.rn.f32 	%f198, %f197, %f65, %f196;
	ld.shared.f32 	%f199, [%r28+12];
	// begin inline asm
	ld.global.nc.f32 %f66, [%rd108];
	// end inline asm
	fma.rn.f32 	%f200, %f199, %f66, %f198;
	ld.shared.f32 	%f201, [%r28+16];
	// begin inline asm
	ld.global.nc.f32 %f67, [%rd109];
	// end inline asm
	fma.rn.f32 	%f202, %f201, %f67, %f200;
	ld.shared.f32 	%f203, [%r28+20];
	// begin inline asm
	ld.global.nc.f32 %f68, [%rd110];
	// end inline asm
	fma.rn.f32 	%f204, %f203, %f68, %f202;
	ld.shared.f32 	%f205, [%r28+148];
	// begin inline asm
	ld.global.nc.f32 %f69, [%rd111];
	// end inline asm
	fma.rn.f32 	%f206, %f205, %f69, %f204;
	ld.shared.f32 	%f207, [%r28+152];
	// begin inline asm
	ld.global.nc.f32 %f70, [%rd112];
	// end inline asm
	fma.rn.f32 	%f208, %f207, %f70, %f206;
	ld.shared.f32 	%f209, [%r28+156];
	// begin inline asm
	ld.global.nc.f32 %f71, [%rd113];
	// end inline asm
	fma.rn.f32 	%f210, %f209, %f71, %f208;
	ld.shared.f32 	%f211, [%r28+160];
	// begin inline asm
	ld.global.nc.f32 %f72, [%rd114];
	// end inline asm
	fma.rn.f32 	%f212, %f211, %f72, %f210;
	ld.shared.f32 	%f213, [%r28+164];
	// begin inline asm
	ld.global.nc.f32 %f73, [%rd115];
	// end inline asm
	fma.rn.f32 	%f214, %f213, %f73, %f212;
	ld.shared.f32 	%f215, [%r28+292];
	// begin inline asm
	ld.global.nc.f32 %f74, [%rd116];
	// end inline asm
	fma.rn.f32 	%f216, %f215, %f74, %f214;
	ld.shared.f32 	%f217, [%r28+296];
	// begin inline asm
	ld.global.nc.f32 %f75, [%rd117];
	// end inline asm
	fma.rn.f32 	%f218, %f217, %f75, %f216;
	ld.shared.f32 	%f219, [%r28+300];
	// begin inline asm
	ld.global.nc.f32 %f76, [%rd118];
	// end inline asm
	fma.rn.f32 	%f220, %f219, %f76, %f218;
	ld.shared.f32 	%f221, [%r28+304];
	// begin inline asm
	ld.global.nc.f32 %f77, [%rd119];
	// end inline asm
	fma.rn.f32 	%f222, %f221, %f77, %f220;
	ld.shared.f32 	%f223, [%r28+308];
	// begin inline asm
	ld.global.nc.f32 %f78, [%rd120];
	// end inline asm
	fma.rn.f32 	%f224, %f223, %f78, %f222;
	ld.shared.f32 	%f225, [%r28+436];
	// begin inline asm
	ld.global.nc.f32 %f79, [%rd121];
	// end inline asm
	fma.rn.f32 	%f226, %f225, %f79, %f224;
	ld.shared.f32 	%f227, [%r28+440];
	// begin inline asm
	ld.global.nc.f32 %f80, [%rd122];
	// end inline asm
	fma.rn.f32 	%f228, %f227, %f80, %f226;
	ld.shared.f32 	%f229, [%r28+444];
	// begin inline asm
	ld.global.nc.f32 %f81, [%rd123];
	// end inline asm
	fma.rn.f32 	%f230, %f229, %f81, %f228;
	ld.shared.f32 	%f231, [%r28+448];
	// begin inline asm
	ld.global.nc.f32 %f82, [%rd124];
	// end inline asm
	fma.rn.f32 	%f232, %f231, %f82, %f230;
	ld.shared.f32 	%f233, [%r28+452];
	// begin inline asm
	ld.global.nc.f32 %f83, [%rd125];
	// end inline asm
	fma.rn.f32 	%f234, %f233, %f83, %f232;
	ld.shared.f32 	%f235, [%r28+580];
	// begin inline asm
	ld.global.nc.f32 %f84, [%rd126];
	// end inline asm
	fma.rn.f32 	%f236, %f235, %f84, %f234;
	ld.shared.f32 	%f237, [%r28+584];
	// begin inline asm
	ld.global.nc.f32 %f85, [%rd127];
	// end inline asm
	fma.rn.f32 	%f238, %f237, %f85, %f236;
	ld.shared.f32 	%f239, [%r28+588];
	// begin inline asm
	ld.global.nc.f32 %f86, [%rd128];
	// end inline asm
	fma.rn.f32 	%f240, %f239, %f86, %f238;
	ld.shared.f32 	%f241, [%r28+592];
	// begin inline asm
	ld.global.nc.f32 %f87, [%rd129];
	// end inline asm
	fma.rn.f32 	%f242, %f241, %f87, %f240;
	ld.shared.f32 	%f243, [%r28+596];
	// begin inline asm
	ld.global.nc.f32 %f88, [%rd130];
	// end inline asm
	fma.rn.f32 	%f244, %f243, %f88, %f242;
	ld.global.f32 	%f245, [%rd2+4];
	add.f32 	%f246, %f244, %f245;
	setp.ge.f32 	%p39, %f246, %f19;
	selp.f32 	%f247, 0f3F800000, 0f00000000, %p39;
	selp.f32 	%f248, %f20, %f246, %p39;
	st.global.f32 	[%rd2+4], %f248;
	max.f32 	%f249, %f194, %f247;
	// begin inline asm
	ld.global.nc.f32 %f89, [%rd1];
	// end inline asm
	ld.shared.f32 	%f250, [%r28+144];
	// begin inline asm
	ld.global.nc.f32 %f90, [%rd106];
	// end inline asm
	fma.rn.f32 	%f251, %f250, %f90, %f89;
	ld.shared.f32 	%f252, [%r28+148];
	// begin inline asm
	ld.global.nc.f32 %f91, [%rd107];
	// end inline asm
	fma.rn.f32 	%f253, %f252, %f91, %f251;
	ld.shared.f32 	%f254, [%r28+152];
	// begin inline asm
	ld.global.nc.f32 %f92, [%rd108];
	// end inline asm
	fma.rn.f32 	%f255, %f254, %f92, %f253;
	ld.shared.f32 	%f256, [%r28+156];
	// begin inline asm
	ld.global.nc.f32 %f93, [%rd109];
	// end inline asm
	fma.rn.f32 	%f257, %f256, %f93, %f255;
	ld.shared.f32 	%f258, [%r28+160];
	// begin inline asm
	ld.global.nc.f32 %f94, [%rd110];
	// end inline asm
	fma.rn.f32 	%f259, %f258, %f94, %f257;
	ld.shared.f32 	%f260, [%r28+288];
	// begin inline asm
	ld.global.nc.f32 %f95, [%rd111];
	// end inline asm
	fma.rn.f32 	%f261, %f260, %f95, %f259;
	ld.shared.f32 	%f262, [%r28+292];
	// begin inline asm
	ld.global.nc.f32 %f96, [%rd112];
	// end inline asm
	fma.rn.f32 	%f263, %f262, %f96, %f261;
	ld.shared.f32 	%f264, [%r28+296];
	// begin inline asm
	ld.global.nc.f32 %f97, [%rd113];
	// end inline asm
	fma.rn.f32 	%f265, %f264, %f97, %f263;
	ld.shared.f32 	%f266, [%r28+300];
	// begin inline asm
	ld.global.nc.f32 %f98, [%rd114];
	// end inline asm
	fma.rn.f32 	%f267, %f266, %f98, %f265;
	ld.shared.f32 	%f268, [%r28+304];
	// begin inline asm
	ld.global.nc.f32 %f99, [%rd115];
	// end inline asm
	fma.rn.f32 	%f269, %f268, %f99, %f267;
	ld.shared.f32 	%f270, [%r28+432];
	// begin inline asm
	ld.global.nc.f32 %f100, [%rd116];
	// end inline asm
	fma.rn.f32 	%f271, %f270, %f100, %f269;
	ld.shared.f32 	%f272, [%r28+436];
	// begin inline asm
	ld.global.nc.f32 %f101, [%rd117];
	// end inline asm
	fma.rn.f32 	%f273, %f272, %f101, %f271;
	ld.shared.f32 	%f274, [%r28+440];
	// begin inline asm
	ld.global.nc.f32 %f102, [%rd118];
	// end inline asm
	fma.rn.f32 	%f275, %f274, %f102, %f273;
	ld.shared.f32 	%f276, [%r28+444];
	// begin inline asm
	ld.global.nc.f32 %f103, [%rd119];
	// end inline asm
	fma.rn.f32 	%f277, %f276, %f103, %f275;
	ld.shared.f32 	%f278, [%r28+448];
	// begin inline asm
	ld.global.nc.f32 %f104, [%rd120];
	// end inline asm
	fma.rn.f32 	%f279, %f278, %f104, %f277;
	ld.shared.f32 	%f280, [%r28+576];
	// begin inline asm
	ld.global.nc.f32 %f105, [%rd121];
	// end inline asm
	fma.rn.f32 	%f281, %f280, %f105, %f279;
	ld.shared.f32 	%f282, [%r28+580];
	// begin inline asm
	ld.global.nc.f32 %f106, [%rd122];
	// end inline asm
	fma.rn.f32 	%f283, %f282, %f106, %f281;
	ld.shared.f32 	%f284, [%r28+584];
	// begin inline asm
	ld.global.nc.f32 %f107, [%rd123];
	// end inline asm
	fma.rn.f32 	%f285, %f284, %f107, %f283;
	ld.shared.f32 	%f286, [%r28+588];
	// begin inline asm
	ld.global.nc.f32 %f108, [%rd124];
	// end inline asm
	fma.rn.f32 	%f287, %f286, %f108, %f285;
	ld.shared.f32 	%f288, [%r28+592];
	// begin inline asm
	ld.global.nc.f32 %f109, [%rd125];
	// end inline asm
	fma.rn.f32 	%f289, %f288, %f109, %f287;
	ld.shared.f32 	%f290, [%r28+720];
	// begin inline asm
	ld.global.nc.f32 %f110, [%rd126];
	// end inline asm
	fma.rn.f32 	%f291, %f290, %f110, %f289;
	ld.shared.f32 	%f292, [%r28+724];
	// begin inline asm
	ld.global.nc.f32 %f111, [%rd127];
	// end inline asm
	fma.rn.f32 	%f293, %f292, %f111, %f291;
	ld.shared.f32 	%f294, [%r28+728];
	// begin inline asm
	ld.global.nc.f32 %f112, [%rd128];
	// end inline asm
	fma.rn.f32 	%f295, %f294, %f112, %f293;
	ld.shared.f32 	%f296, [%r28+732];
	// begin inline asm
	ld.global.nc.f32 %f113, [%rd129];
	// end inline asm
	fma.rn.f32 	%f297, %f296, %f113, %f295;
	ld.shared.f32 	%f298, [%r28+736];
	// begin inline asm
	ld.global.nc.f32 %f114, [%rd130];
	// end inline asm
	fma.rn.f32 	%f299, %f298, %f114, %f297;
	ld.global.f32 	%f300, [%rd3];
	add.f32 	%f301, %f299, %f300;
	setp.ge.f32 	%p40, %f301, %f19;
	selp.f32 	%f302, 0f3F800000, 0f00000000, %p40;
	selp.f32 	%f303, %f20, %f301, %p40;
	st.global.f32 	[%rd3], %f303;
	max.f32 	%f304, %f249, %f302;
	// begin inline asm
	ld.global.nc.f32 %f115, [%rd1];
	// end inline asm
	ld.shared.f32 	%f305, [%r28+148];
	// begin inline asm
	ld.global.nc.f32 %f116, [%rd106];
	// end inline asm
	fma.rn.f32 	%f306, %f305, %f116, %f115;
	ld.shared.f32 	%f307, [%r28+152];
	// begin inline asm
	ld.global.nc.f32 %f117, [%rd107];
	// end inline asm
	fma.rn.f32 	%f308, %f307, %f117, %f306;
	ld.shared.f32 	%f309, [%r28+156];
	// begin inline asm
	ld.global.nc.f32 %f118, [%rd108];
	// end inline asm
	fma.rn.f32 	%f310, %f309, %f118, %f308;
	ld.shared.f32 	%f311, [%r28+160];
	// begin inline asm
	ld.global.nc.f32 %f119, [%rd109];
	// end inline asm
	fma.rn.f32 	%f312, %f311, %f119, %f310;
	ld.shared.f32 	%f313, [%r28+164];
	// begin inline asm
	ld.global.nc.f32 %f120, [%rd110];
	// end inline asm
	fma.rn.f32 	%f314, %f313, %f120, %f312;
	ld.shared.f32 	%f315, [%r28+292];
	// begin inline asm
	ld.global.nc.f32 %f121, [%rd111];
	// end inline asm
	fma.rn.f32 	%f316, %f315, %f121, %f314;
	ld.shared.f32 	%f317, [%r28+296];
	// begin inline asm
	ld.global.nc.f32 %f122, [%rd112];
	// end inline asm
	fma.rn.f32 	%f318, %f317, %f122, %f316;
	ld.shared.f32 	%f319, [%r28+300];
	// begin inline asm
	ld.global.nc.f32 %f123, [%rd113];
	// end inline asm
	fma.rn.f32 	%f320, %f319, %f123, %f318;
	ld.shared.f32 	%f321, [%r28+304];
	// begin inline asm
	ld.global.nc.f32 %f124, [%rd114];
	// end inline asm
	fma.rn.f32 	%f322, %f321, %f124, %f320;
	ld.shared.f32 	%f323, [%r28+308];
	// begin inline asm
	ld.global.nc.f32 %f125, [%rd115];
	// end inline asm
	fma.rn.f32 	%f324, %f323, %f125, %f322;
	ld.shared.f32 	%f325, [%r28+436];
	// begin inline asm
	ld.global.nc.f32 %f126, [%rd116];
	// end inline asm
	fma.rn.f32 	%f326, %f325, %f126, %f324;
	ld.shared.f32 	%f327, [%r28+440];
	// begin inline asm
	ld.global.nc.f32 %f127, [%rd117];
	// end inline asm
	fma.rn.f32 	%f328, %f327, %f127, %f326;
	ld.shared.f32 	%f329, [%r28+444];
	// begin inline asm
	ld.global.nc.f32 %f128, [%rd118];
	// end inline asm
	fma.rn.f32 	%f330, %f329, %f128, %f328;
	ld.shared.f32 	%f331, [%r28+448];
	// begin inline asm
	ld.global.nc.f32 %f129, [%rd119];
	// end inline asm
	fma.rn.f32 	%f332, %f331, %f129, %f330;
	ld.shared.f32 	%f333, [%r28+452];
	// begin inline asm
	ld.global.nc.f32 %f130, [%rd120];
	// end inline asm
	fma.rn.f32 	%f334, %f333, %f130, %f332;
	ld.shared.f32 	%f335, [%r28+580];
	// begin inline asm
	ld.global.nc.f32 %f131, [%rd121];
	// end inline asm
	fma.rn.f32 	%f336, %f335, %f131, %f334;
	ld.shared.f32 	%f337, [%r28+584];
	// begin inline asm
	ld.global.nc.f32 %f132, [%rd122];
	// end inline asm
	fma.rn.f32 	%f338, %f337, %f132, %f336;
	ld.shared.f32 	%f339, [%r28+588];
	// begin inline asm
	ld.global.nc.f32 %f133, [%rd123];
	// end inline asm
	fma.rn.f32 	%f340, %f339, %f133, %f338;
	ld.shared.f32 	%f341, [%r28+592];
	// begin inline asm
	ld.global.nc.f32 %f134, [%rd124];
	// end inline asm
	fma.rn.f32 	%f342, %f341, %f134, %f340;
	ld.shared.f32 	%f343, [%r28+596];
	// begin inline asm
	ld.global.nc.f32 %f135, [%rd125];
	// end inline asm
	fma.rn.f32 	%f344, %f343, %f135, %f342;
	ld.shared.f32 	%f345, [%r28+724];
	// begin inline asm
	ld.global.nc.f32 %f136, [%rd126];
	// end inline asm
	fma.rn.f32 	%f346, %f345, %f136, %f344;
	ld.shared.f32 	%f347, [%r28+728];
	// begin inline asm
	ld.global.nc.f32 %f137, [%rd127];
	// end inline asm
	fma.rn.f32 	%f348, %f347, %f137, %f346;
	ld.shared.f32 	%f349, [%r28+732];
	// begin inline asm
	ld.global.nc.f32 %f138, [%rd128];
	// end inline asm
	fma.rn.f32 	%f350, %f349, %f138, %f348;
	ld.shared.f32 	%f351, [%r28+736];
	// begin inline asm
	ld.global.nc.f32 %f139, [%rd129];
	// end inline asm
	fma.rn.f32 	%f352, %f351, %f139, %f350;
	ld.shared.f32 	%f353, [%r28+740];
	// begin inline asm
	ld.global.nc.f32 %f140, [%rd130];
	// end inline asm
	fma.rn.f32 	%f354, %f353, %f140, %f352;
	ld.global.f32 	%f355, [%rd3+4];
	add.f32 	%f356, %f354, %f355;
	setp.ge.f32 	%p41, %f356, %f19;
	selp.f32 	%f357, 0f3F800000, 0f00000000, %p41;
	selp.f32 	%f358, %f20, %f356, %p41;
	st.global.f32 	[%rd3+4], %f358;
	max.f32 	%f359, %f304, %f357;
	max.f32 	%f368, %f368, %f359;
$L__BB12_26:
	bar.sync 	0;
	add.s32 	%r162, %r162, 1;
	setp.ne.s32 	%p42, %r162, %r56;
	@%p42 bra 	$L__BB12_3;
$L__BB12_27:
	setp.gt.u32 	%p43, %r7, 255;
	@%p43 bra 	$L__BB12_30;
	add.s32 	%r54, %r2, %r8;
	add.s32 	%r158, %r4, %r9;
	setp.ge.s32 	%p44, %r54, %r62;
	setp.ge.s32 	%p45, %r158, %r63;
	or.pred  	%p46, %p44, %p45;
	@%p46 bra 	$L__BB12_30;
	ld.param.u64 	%rd135, [_Z38conv2d_if_pool2x2_smem5x5_tiled_kernelPKfPfS1_S0_S0_iiiiiiiiiff_param_1];
	mad.lo.s32 	%r159, %r5, %r57, %r6;
	mad.lo.s32 	%r160, %r159, %r62, %r54;
	mad.lo.s32 	%r161, %r160, %r63, %r158;
	cvta.to.global.u64 	%rd132, %rd135;
	mul.wide.s32 	%rd133, %r161, 4;
	add.s64 	%rd134, %rd132, %rd133;
	st.global.f32 	[%rd134], %f368;
$L__BB12_30:
	ret;

}
	// .globl	_Z24conv2d_if_pool2x2_kernelPKfPfS1_S0_S0_iiiiiiiiiiff
.visible .entry _Z24conv2d_if_pool2x2_kernelPKfPfS1_S0_S0_iiiiiiiiiiff(
	.param .u64 .ptr .align 1 _Z24conv2d_if_pool2x2_kernelPKfPfS1_S0_S0_iiiiiiiiiiff_param_0,
	.param .u64 .ptr .align 1 _Z24conv2d_if_pool2x2_kernelPKfPfS1_S0_S0_iiiiiiiiiiff_param_1,
	.param .u64 .ptr .align 1 _Z24conv2d_if_pool2x2_kernelPKfPfS1_S0_S0_iiiiiiiiiiff_param_2,
	.param .u64 .ptr .align 1 _Z24conv2d_if_pool2x2_kernelPKfPfS1_S0_S0_iiiiiiiiiiff_param_3,
	.param .u64 .ptr .align 1 _Z24conv2d_if_pool2x2_kernelPKfPfS1_S0_S0_iiiiiiiiiiff_param_4,
	.param .u32 _Z24conv2d_if_pool2x2_kernelPKfPfS1_S0_S0_iiiiiiiiiiff_param_5,
	.param .u32 _Z24conv2d_if_pool2x2_kernelPKfPfS1_S0_S0_iiiiiiiiiiff_param_6,
	.param .u32 _Z24conv2d_if_pool2x2_kernelPKfPfS1_S0_S0_iiiiiiiiiiff_param_7,
	.param .u32 _Z24conv2d_if_pool2x2_kernelPKfPfS1_S0_S0_iiiiiiiiiiff_param_8,
	.param .u32 _Z24conv2d_if_pool2x2_kernelPKfPfS1_S0_S0_iiiiiiiiiiff_param_9,
	.param .u32 _Z24conv2d_if_pool2x2_kernelPKfPfS1_S0_S0_iiiiiiiiiiff_param_10,
	.param .u32 _Z24conv2d_if_pool2x2_kernelPKfPfS1_S0_S0_iiiiiiiiiiff_param_11,
	.param .u32 _Z24conv2d_if_pool2x2_kernelPKfPfS1_S0_S0_iiiiiiiiiiff_param_12,
	.param .u32 _Z24conv2d_if_pool2x2_kernelPKfPfS1_S0_S0_iiiiiiiiiiff_param_13,
	.param .u32 _Z24conv2d_if_pool2x2_kernelPKfPfS1_S0_S0_iiiiiiiiiiff_param_14,
	.param .f32 _Z24conv2d_if_pool2x2_kernelPKfPfS1_S0_S0_iiiiiiiiiiff_param_15,
	.param .f32 _Z24conv2d_if_pool2x2_kernelPKfPfS1_S0_S0_iiiiiiiiiiff_param_16
)
{
	.reg .pred 	%p<21>;
	.reg .b32 	%r<89>;
	.reg .b32 	%f<130>;
	.reg .b64 	%rd<99>;

	ld.param.u64 	%rd9, [_Z24conv2d_if_pool2x2_kernelPKfPfS1_S0_S0_iiiiiiiiiiff_param_0];
	ld.param.u64 	%rd11, [_Z24conv2d_if_pool2x2_kernelPKfPfS1_S0_S0_iiiiiiiiiiff_param_2];
	ld.param.u64 	%rd12, [_Z24conv2d_if_pool2x2_kernelPKfPfS1_S0_S0_iiiiiiiiiiff_param_3];
	ld.param.u64 	%rd13, [_Z24conv2d_if_pool2x2_kernelPKfPfS1_S0_S0_iiiiiiiiiiff_param_4];
	ld.param.u32 	%r45, [_Z24conv2d_if_pool2x2_kernelPKfPfS1_S0_S0_iiiiiiiiiiff_param_5];
	ld.param.u32 	%r36, [_Z24conv2d_if_pool2x2_kernelPKfPfS1_S0_S0_iiiiiiiiiiff_param_6];
	ld.param.u32 	%r37, [_Z24conv2d_if_pool2x2_kernelPKfPfS1_S0_S0_iiiiiiiiiiff_param_7];
	ld.param.u32 	%r38, [_Z24conv2d_if_pool2x2_kernelPKfPfS1_S0_S0_iiiiiiiiiiff_param_8];
	ld.param.u32 	%r39, [_Z24conv2d_if_pool2x2_kernelPKfPfS1_S0_S0_iiiiiiiiiiff_param_9];
	ld.param.u32 	%r40, [_Z24conv2d_if_pool2x2_kernelPKfPfS1_S0_S0_iiiiiiiiiiff_param_10];
	ld.param.u32 	%r41, [_Z24conv2d_if_pool2x2_kernelPKfPfS1_S0_S0_iiiiiiiiiiff_param_11];
	ld.param.u32 	%r43, [_Z24conv2d_if_pool2x2_kernelPKfPfS1_S0_S0_iiiiiiiiiiff_param_13];
	ld.param.u32 	%r44, [_Z24conv2d_if_pool2x2_kernelPKfPfS1_S0_S0_iiiiiiiiiiff_param_14];
	mov.u32 	%r46, %ctaid.x;
	mov.u32 	%r47, %ntid.x;
	mov.u32 	%r48, %tid.x;
	mad.lo.s32 	%r1, %r46, %r47, %r48;
	mul.lo.s32 	%r49, %r37, %r45;
	mul.lo.s32 	%r50, %r49, %r43;
	mul.lo.s32 	%r51, %r50, %r44;
	setp.ge.s32 	%p3, %r1, %r51;
	@%p3 bra 	$L__BB13_21;
	mul.lo.s32 	%r53, %r43, %r37;
	mul.lo.s32 	%r54, %r53, %r44;
	div.s32 	%r55, %r1, %r54;
	mul.lo.s32 	%r56, %r55, %r54;
	sub.s32 	%r57, %r1, %r56;
	mul.lo.s32 	%r58, %r44, %r43;
	div.s32 	%r59, %r57, %r58;
	rem.s32 	%r60, %r1, %r58;
	div.s32 	%r61, %r60, %r44;
	rem.s32 	%r62, %r1, %r44;
	shl.b32 	%r2, %r61, 1;
	shl.b32 	%r3, %r62, 1;
	mul.wide.s32 	%rd14, %r59, 4;
	add.s64 	%rd1, %rd13, %rd14;
	mul.lo.s32 	%r4, %r55, %r36;
	mul.lo.s32 	%r5, %r39, %r38;
	mul.lo.s32 	%r6, %r59, %r36;
	mul.lo.s32 	%r7, %r40, %r40;
	mad.lo.s32 	%r63, %r55, %r37, %r59;
	mul.lo.s32 	%r8, %r63, %r41;
	and.b32  	%r9, %r40, 3;
	and.b32  	%r10, %r40, 2147483644;
	neg.s32 	%r11, %r10;
	add.s64 	%rd2, %rd12, 8;
	cvta.to.global.u64 	%rd3, %rd11;
	mov.f32 	%f121, 0f00000000;
	mov.b32 	%r81, 0;
	mov.pred 	%p19, -1;
	mul.wide.s32 	%rd91, %r39, 4;
$L__BB13_2:
	mov.pred 	%p1, %p19;
	ld.param.u32 	%r80, [_Z24conv2d_if_pool2x2_kernelPKfPfS1_S0_S0_iiiiiiiiiiff_param_12];
	add.s32 	%r13, %r81, %r2;
	add.s32 	%r65, %r8, %r13;
	mul.lo.s32 	%r14, %r65, %r80;
	mul.lo.s32 	%r15, %r13, %r39;
	mov.b32 	%r82, 0;
	mov.pred 	%p20, -1;
$L__BB13_3:
	mov.pred 	%p2, %p20;
	setp.lt.s32 	%p6, %r36, 1;
	add.s32 	%r17, %r82, %r3;
	// begin inline asm
	ld.global.nc.f32 %f127, [%rd1];
	// end inline asm
	@%p6 bra 	$L__BB13_18;
	mov.b32 	%r83, 0;
$L__BB13_5:
	setp.ne.s32 	%p7, %r40, 5;
	add.s32 	%r19, %r83, %r4;
	mul.lo.s32 	%r20, %r5, %r19;
	add.s32 	%r67, %r83, %r6;
	mul.lo.s32 	%r21, %r7, %r67;
	@%p7 bra 	$L__BB13_7;
	add.s32 	%r75, %r20, %r17;
	add.s32 	%r76, %r75, %r15;
	mul.wide.s32 	%rd89, %r76, 4;
	add.s64 	%rd39, %rd9, %rd89;
	// begin inline asm
	ld.global.nc.f32 %f40, [%rd39];
	// end inline asm
	mul.wide.s32 	%rd90, %r21, 4;
	add.s64 	%rd40, %rd12, %rd90;
	// begin inline asm
	ld.global.nc.f32 %f41, [%rd40];
	// end inline asm
	fma.rn.f32 	%f90, %f40, %f41, %f127;
	add.s64 	%rd41, %rd39, 4;
	// begin inline asm
	ld.global.nc.f32 %f42, [%rd41];
	// end inline asm
	add.s64 	%rd42, %rd40, 4;
	// begin inline asm
	ld.global.nc.f32 %f43, [%rd42];
	// end inline asm
	fma.rn.f32 	%f91, %f42, %f43, %f90;
	add.s64 	%rd43, %rd39, 8;
	// begin inline asm
	ld.global.nc.f32 %f44, [%rd43];
	// end inline asm
	add.s64 	%rd44, %rd40, 8;
	// begin inline asm
	ld.global.nc.f32 %f45, [%rd44];
	// end inline asm
	fma.rn.f32 	%f92, %f44, %f45, %f91;
	add.s64 	%rd45, %rd39, 12;
	// begin inline asm
	ld.global.nc.f32 %f46, [%rd45];
	// end inline asm
	add.s64 	%rd46, %rd40, 12;
	// begin inline asm
	ld.global.nc.f32 %f47, [%rd46];
	// end inline asm
	fma.rn.f32 	%f93, %f46, %f47, %f92;
	add.s64 	%rd47, %rd39, 16;
	// begin inline asm
	ld.global.nc.f32 %f48, [%rd47];
	// end inline asm
	add.s64 	%rd48, %rd40, 16;
	// begin inline asm
	ld.global.nc.f32 %f49, [%rd48];
	// end inline asm
	fma.rn.f32 	%f94, %f48, %f49, %f93;
	add.s64 	%rd49, %rd39, %rd91;
	// begin inline asm
	ld.global.nc.f32 %f50, [%rd49];
	// end inline asm
	add.s64 	%rd50, %rd40, 20;
	// begin inline asm
	ld.global.nc.f32 %f51, [%rd50];
	// end inline asm
	fma.rn.f32 	%f95, %f50, %f51, %f94;
	add.s64 	%rd51, %rd49, 4;
	// begin inline asm
	ld.global.nc.f32 %f52, [%rd51];
	// end inline asm
	add.s64 	%rd52, %rd40, 24;
	// begin inline asm
	ld.global.nc.f32 %f53, [%rd52];
	// end inline asm
	fma.rn.f32 	%f96, %f52, %f53, %f95;
	add.s64 	%rd53, %rd49, 8;
	// begin inline asm
	ld.global.nc.f32 %f54, [%rd53];
	// end inline asm
	add.s64 	%rd54, %rd40, 28;
	// begin inline asm
	ld.global.nc.f32 %f55, [%rd54];
	// end inline asm
	fma.rn.f32 	%f97, %f54, %f55, %f96;
	add.s64 	%rd55, %rd49, 12;
	// begin inline asm
	ld.global.nc.f32 %f56, [%rd55];
	// end inline asm
	add.s64 	%rd56, %rd40, 32;
	// begin inline asm
	ld.global.nc.f32 %f57, [%rd56];
	// end inline asm
	fma.rn.f32 	%f98, %f56, %f57, %f97;
	add.s64 	%rd57, %rd49, 16;
	// begin inline asm
	ld.global.nc.f32 %f58, [%rd57];
	// end inline asm
	add.s64 	%rd58, %rd40, 36;
	// begin inline asm
	ld.global.nc.f32 %f59, [%rd58];
	// end inline asm
	fma.rn.f32 	%f99, %f58, %f59, %f98;
	add.s64 	%rd59, %rd49, %rd91;
	// begin inline asm
	ld.global.nc.f32 %f60, [%rd59];
	// end inline asm
	add.s64 	%rd60, %rd40, 40;
	// begin inline asm
	ld.global.nc.f32 %f61, [%rd60];
	// end inline asm
	fma.rn.f32 	%f100, %f60, %f61, %f99;
	add.s64 	%rd61, %rd59, 4;
	// begin inline asm
	ld.global.nc.f32 %f62, [%rd61];
	// end inline asm
	add.s64 	%rd62, %rd40, 44;
	// begin inline asm
	ld.global.nc.f32 %f63, [%rd62];
	// end inline asm
	fma.rn.f32 	%f101, %f62, %f63, %f100;
	add.s64 	%rd63, %rd59, 8;
	// begin inline asm
	ld.global.nc.f32 %f64, [%rd63];
	// end inline asm
	add.s64 	%rd64, %rd40, 48;
	// begin inline asm
	ld.global.nc.f32 %f65, [%rd64];
	// end inline asm
	fma.rn.f32 	%f102, %f64, %f65, %f101;
	add.s64 	%rd65, %rd59, 12;
	// begin inline asm
	ld.global.nc.f32 %f66, [%rd65];
	// end inline asm
	add.s64 	%rd66, %rd40, 52;
	// begin inline asm
	ld.global.nc.f32 %f67, [%rd66];
	// end inline asm
	fma.rn.f32 	%f103, %f66, %f67, %f102;
	add.s64 	%rd67, %rd59, 16;
	// begin inline asm
	ld.global.nc.f32 %f68, [%rd67];
	// end inline asm
	add.s64 	%rd68, %rd40, 56;
	// begin inline asm
	ld.global.nc.f32 %f69, [%rd68];
	// end inline asm
	fma.rn.f32 	%f104, %f68, %f69, %f103;
	add.s64 	%rd69, %rd59, %rd91;
	// begin inline asm
	ld.global.nc.f32 %f70, [%rd69];
	// end inline asm
	add.s64 	%rd70, %rd40, 60;
	// begin inline asm
	ld.global.nc.f32 %f71, [%rd70];
	// end inline asm
	fma.rn.f32 	%f105, %f70, %f71, %f104;
	add.s64 	%rd71, %rd69, 4;
	// begin inline asm
	ld.global.nc.f32 %f72, [%rd71];
	// end inline asm
	add.s64 	%rd72, %rd40, 64;
	// begin inline asm
	ld.global.nc.f32 %f73, [%rd72];
	// end inline asm
	fma.rn.f32 	%f106, %f72, %f73, %f105;
	add.s64 	%rd73, %rd69, 8;
	// begin inline asm
	ld.global.nc.f32 %f74, [%rd73];
	// end inline asm
	add.s64 	%rd74, %rd40, 68;
	// begin inline asm
	ld.global.nc.f32 %f75, [%rd74];
	// end inline asm
	fma.rn.f32 	%f107, %f74, %f75, %f106;
	add.s64 	%rd75, %rd69, 12;
	// begin inline asm
	ld.global.nc.f32 %f76, [%rd75];
	// end inline asm
	add.s64 	%rd76, %rd40, 72;
	// begin inline asm
	ld.global.nc.f32 %f77, [%rd76];
	// end inline asm
	fma.rn.f32 	%f108, %f76, %f77, %f107;
	add.s64 	%rd77, %rd69, 16;
	// begin inline asm
	ld.global.nc.f32 %f78, [%rd77];
	// end inline asm
	add.s64 	%rd78, %rd40, 76;
	// begin inline asm
	ld.global.nc.f32 %f79, [%rd78];
	// end inline asm
	fma.rn.f32 	%f109, %f78, %f79, %f108;
	add.s64 	%rd79, %rd69, %rd91;
	// begin inline asm
	ld.global.nc.f32 %f80, [%rd79];
	// end inline asm
	add.s64 	%rd80, %rd40, 80;
	// begin inline asm
	ld.global.nc.f32 %f81, [%rd80];
	// end inline asm
	fma.rn.f32 	%f110, %f80, %f81, %f109;
	add.s64 	%rd81, %rd79, 4;
	// begin inline asm
	ld.global.nc.f32 %f82, [%rd81];
	// end inline asm
	add.s64 	%rd82, %rd40, 84;
	// begin inline asm
	ld.global.nc.f32 %f83, [%rd82];
	// end inline asm
	fma.rn.f32 	%f111, %f82, %f83, %f110;
	add.s64 	%rd83, %rd79, 8;
	// begin inline asm
	ld.global.nc.f32 %f84, [%rd83];
	// end inline asm
	add.s64 	%rd84, %rd40, 88;
	// begin inline asm
	ld.global.nc.f32 %f85, [%rd84];
	// end inline asm
	fma.rn.f32 	%f112, %f84, %f85, %f111;
	add.s64 	%rd85, %rd79, 12;
	// begin inline asm
	ld.global.nc.f32 %f86, [%rd85];
	// end inline asm
	add.s64 	%rd86, %rd40, 92;
	// begin inline asm
	ld.global.nc.f32 %f87, [%rd86];
	// end inline asm
	fma.rn.f32 	%f113, %f86, %f87, %f112;
	add.s64 	%rd87, %rd79, 16;
	// begin inline asm
	ld.global.nc.f32 %f88, [%rd87];
	// end inline asm
	add.s64 	%rd88, %rd40, 96;
	// begin inline asm
	ld.global.nc.f32 %f89, [%rd88];
	// end inline asm
	fma.rn.f32 	%f127, %f88, %f89, %f113;
	bra.uni 	$L__BB13_17;
$L__BB13_7:
	setp.lt.s32 	%p8, %r40, 1;
	@%p8 bra 	$L__BB13_17;
	add.s32 	%r22, %r20, %r17;
	mad.lo.s32 	%r23, %r38, %r19, %r13;
	mov.b32 	%r84, 0;
$L__BB13_9:
	setp.lt.u32 	%p9, %r40, 4;
	mad.lo.s32 	%r25, %r84, %r40, %r21;
	mov.b32 	%r88, 0;
	@%p9 bra 	$L__BB13_12;
	mul.wide.s32 	%rd16, %r25, 4;
	add.s64 	%rd98, %rd2, %rd16;
	add.s32 	%r70, %r23, %r84;
	mad.lo.s32 	%r85, %r39, %r70, %r17;
	mov.u32 	%r86, %r25;
	mov.u32 	%r87, %r11;
$L__BB13_11:
	mul.wide.s32 	%rd25, %r86, 4;
	add.s64 	%rd18, %rd12, %rd25;
	mul.wide.s32 	%rd26, %r85, 4;
	add.s64 	%rd17, %rd9, %rd26;
	// begin inline asm
	ld.global.nc.f32 %f23, [%rd17];
	// end inline asm
	// begin inline asm
	ld.global.nc.f32 %f24, [%rd18];
	// end inline asm
	fma.rn.f32 	%f31, %f23, %f24, %f127;
	add.s64 	%rd19, %rd17, 4;
	// begin inline asm
	ld.global.nc.f32 %f25, [%rd19];
	// end inline asm
	add.s64 	%rd20, %rd98, -4;
	// begin inline asm
	ld.global.nc.f32 %f26, [%rd20];
	// end inline asm
	fma.rn.f32 	%f32, %f25, %f26, %f31;
	add.s64 	%rd21, %rd17, 8;
	// begin inline asm
	ld.global.nc.f32 %f27, [%rd21];
	// end inline asm
	// begin inline asm
	ld.global.nc.f32 %f28, [%rd98];
	// end inline asm
	fma.rn.f32 	%f33, %f27, %f28, %f32;
	add.s64 	%rd23, %rd17, 12;
	// begin inline asm
	ld.global.nc.f32 %f29, [%rd23];
	// end inline asm
	add.s64 	%rd24, %rd98, 4;
	// begin inline asm
	ld.global.nc.f32 %f30, [%rd24];
	// end inline asm
	fma.rn.f32 	%f127, %f29, %f30, %f33;
	add.s32 	%r87, %r87, 4;
	add.s64 	%rd98, %rd98, 16;
	add.s32 	%r86, %r86, 4;
	add.s32 	%r85, %r85, 4;
	setp.ne.s32 	%p10, %r87, 0;
	mov.u32 	%r88, %r10;
	@%p10 bra 	$L__BB13_11;
$L__BB13_12:
	setp.eq.s32 	%p11, %r9, 0;
	@%p11 bra 	$L__BB13_16;
	setp.eq.s32 	%p12, %r9, 1;
	add.s32 	%r71, %r84, %r13;
	mad.lo.s32 	%r72, %r71, %r39, %r22;
	add.s32 	%r73, %r72, %r88;
	add.s32 	%r74, %r25, %r88;
	mul.wide.s32 	%rd29, %r73, 4;
	add.s64 	%rd27, %rd9, %rd29;
	// begin inline asm
	ld.global.nc.f32 %f34, [%rd27];
	// end inline asm
	mul.wide.s32 	%rd30, %r74, 4;
	add.s64 	%rd28, %rd12, %rd30;
	// begin inline asm
	ld.global.nc.f32 %f35, [%rd28];
	// end inline asm
	fma.rn.f32 	%f127, %f34, %f35, %f127;
	@%p12 bra 	$L__BB13_16;
	setp.eq.s32 	%p13, %r9, 2;
	add.s64 	%rd31, %rd27, 4;
	// begin inline asm
	ld.global.nc.f32 %f36, [%rd31];
	// end inline asm
	cvt.s64.s32 	%rd33, %r25;
	cvt.u64.u32 	%rd34, %r88;
	add.s64 	%rd35, %rd33, %rd34;
	shl.b64 	%rd36, %rd35, 2;
	add.s64 	%rd8, %rd12, %rd36;
	add.s64 	%rd32, %rd8, 4;
	// begin inline asm
	ld.global.nc.f32 %f37, [%rd32];
	// end inline asm
	fma.rn.f32 	%f127, %f36, %f37, %f127;
	@%p13 bra 	$L__BB13_16;
	add.s64 	%rd37, %rd27, 8;
	// begin inline asm
	ld.global.nc.f32 %f38, [%rd37];
	// end inline asm
	add.s64 	%rd38, %rd8, 8;
	// begin inline asm
	ld.global.nc.f32 %f39, [%rd38];
	// end inline asm
	fma.rn.f32 	%f127, %f38, %f39, %f127;
$L__BB13_16:
	add.s32 	%r84, %r84, 1;
	setp.ne.s32 	%p14, %r84, %r40;
	@%p14 bra 	$L__BB13_9;
$L__BB13_17:
	add.s32 	%r83, %r83, 1;
	setp.ne.s32 	%p15, %r83, %r36;
	@%p15 bra 	$L__BB13_5;
$L__BB13_18:
	ld.param.f32 	%f119, [_Z24conv2d_if_pool2x2_kernelPKfPfS1_S0_S0_iiiiiiiiiiff_param_16];
	ld.param.f32 	%f118, [_Z24conv2d_if_pool2x2_kernelPKfPfS1_S0_S0_iiiiiiiiiiff_param_15];
	add.s32 	%r78, %r17, %r14;
	mul.wide.s32 	%rd92, %r78, 4;
	add.s64 	%rd93, %rd3, %rd92;
	ld.global.f32 	%f114, [%rd93];
	add.f32 	%f115, %f127, %f114;
	setp.ge.f32 	%p17, %f115, %f118;
	selp.f32 	%f116, 0f3F800000, 0f00000000, %p17;
	selp.f32 	%f117, %f119, %f115, %p17;
	st.global.f32 	[%rd93], %f117;
	max.f32 	%f121, %f121, %f116;
	mov.b32 	%r82, 1;
	mov.pred 	%p20, 0;
	@%p2 bra 	$L__BB13_3;
	mov.b32 	%r81, 1;
	mov.pred 	%p19, 0;
	@%p1 bra 	$L__BB13_2;
	ld.param.u64 	%rd97, [_Z24conv2d_if_pool2x2_kernelPKfPfS1_S0_S0_iiiiiiiiiiff_param_1];
	cvta.to.global.u64 	%rd94, %rd97;
	mul.wide.s32 	%rd95, %r1, 4;
	add.s64 	%rd96, %rd94, %rd95;
	st.global.f32 	[%rd96], %f121;
$L__BB13_21:
	ret;

}
	// .globl	_Z31conv2d_if_pool2x2_kernel_constwPKfPfS1_iiiiiiiiiiffi
.visible .entry _Z31conv2d_if_pool2x2_kernel_constwPKfPfS1_iiiiiiiiiiffi(
	.param .u64 .ptr .align 1 _Z31conv2d_if_pool2x2_kernel_constwPKfPfS1_iiiiiiiiiiffi_param_0,
	.param .u64 .ptr .align 1 _Z31conv2d_if_pool2x2_kernel_constwPKfPfS1_iiiiiiiiiiffi_param_1,
	.param .u64 .ptr .align 1 _Z31conv2d_if_pool2x2_kernel_constwPKfPfS1_iiiiiiiiiiffi_param_2,
	.param .u32 _Z31conv2d_if_pool2x2_kernel_constwPKfPfS1_iiiiiiiiiiffi_param_3,
	.param .u32 _Z31conv2d_if_pool2x2_kernel_constwPKfPfS1_iiiiiiiiiiffi_param_4,
	.param .u32 _Z31conv2d_if_pool2x2_kernel_constwPKfPfS1_iiiiiiiiiiffi_param_5,
	.param .u32 _Z31conv2d_if_pool2x2_kernel_constwPKfPfS1_iiiiiiiiiiffi_param_6,
	.param .u32 _Z31conv2d_if_pool2x2_kernel_constwPKfPfS1_iiiiiiiiiiffi_param_7,
	.param .u32 _Z31conv2d_if_pool2x2_kernel_constwPKfPfS1_iiiiiiiiiiffi_param_8,
	.param .u32 _Z31conv2d_if_pool2x2_kernel_constwPKfPfS1_iiiiiiiiiiffi_param_9,
	.param .u32 _Z31conv2d_if_pool2x2_kernel_constwPKfPfS1_iiiiiiiiiiffi_param_10,
	.param .u32 _Z31conv2d_if_pool2x2_kernel_constwPKfPfS1_iiiiiiiiiiffi_param_11,
	.param .u32 _Z31conv2d_if_pool2x2_kernel_constwPKfPfS1_iiiiiiiiiiffi_param_12,
	.param .f32 _Z31conv2d_if_pool2x2_kernel_constwPKfPfS1_iiiiiiiiiiffi_param_13,
	.param .f32 _Z31conv2d_if_pool2x2_kernel_constwPKfPfS1_iiiiiiiiiiffi_param_14,
	.param .u32 _Z31conv2d_if_pool2x2_kernel_constwPKfPfS1_iiiiiiiiiiffi_param_15
)
{
	.reg .pred 	%p<40>;
	.reg .b32 	%r<65>;
	.reg .b32 	%f<225>;
	.reg .b64 	%rd<108>;

	ld.param.u64 	%rd10, [_Z31conv2d_if_pool2x2_kernel_constwPKfPfS1_iiiiiiiiiiffi_param_0];
	ld.param.u64 	%rd12, [_Z31conv2d_if_pool2x2_kernel_constwPKfPfS1_iiiiiiiiiiffi_param_2];
	ld.param.u32 	%r31, [_Z31conv2d_if_pool2x2_kernel_constwPKfPfS1_iiiiiiiiiiffi_param_3];
	ld.param.u32 	%r21, [_Z31conv2d_if_pool2x2_kernel_constwPKfPfS1_iiiiiiiiiiffi_param_4];
	ld.param.u32 	%r22, [_Z31conv2d_if_pool2x2_kernel_constwPKfPfS1_iiiiiiiiiiffi_param_5];
	ld.param.u32 	%r23, [_Z31conv2d_if_pool2x2_kernel_constwPKfPfS1_iiiiiiiiiiffi_param_6];
	ld.param.u32 	%r24, [_Z31conv2d_if_pool2x2_kernel_constwPKfPfS1_iiiiiiiiiiffi_param_7];
	ld.param.u32 	%r25, [_Z31conv2d_if_pool2x2_kernel_constwPKfPfS1_iiiiiiiiiiffi_param_8];
	ld.param.u32 	%r26, [_Z31conv2d_if_pool2x2_kernel_constwPKfPfS1_iiiiiiiiiiffi_param_9];
	ld.param.u32 	%r28, [_Z31conv2d_if_pool2x2_kernel_constwPKfPfS1_iiiiiiiiiiffi_param_11];
	ld.param.u32 	%r29, [_Z31conv2d_if_pool2x2_kernel_constwPKfPfS1_iiiiiiiiiiffi_param_12];
	ld.param.f32 	%f110, [_Z31conv2d_if_pool2x2_kernel_constwPKfPfS1_iiiiiiiiiiffi_param_13];
	ld.param.f32 	%f111, [_Z31conv2d_if_pool2x2_kernel_constwPKfPfS1_iiiiiiiiiiffi_param_14];
	ld.param.u32 	%r30, [_Z31conv2d_if_pool2x2_kernel_constwPKfPfS1_iiiiiiiiiiffi_param_15];
	mov.u32 	%r32, %ctaid.x;
	mov.u32 	%r33, %ntid.x;
	mov.u32 	%r34, %tid.x;
	mad.lo.s32 	%r1, %r32, %r33, %r34;
	mul.lo.s32 	%r35, %r22, %r31;
	mul.lo.s32 	%r36, %r35, %r28;
	mul.lo.s32 	%r37, %r36, %r29;
	setp.ge.s32 	%p3, %r1, %r37;
	@%p3 bra 	$L__BB14_89;
	mul.lo.s32 	%r39, %r28, %r22;
	mul.lo.s32 	%r40, %r39, %r29;
	div.s32 	%r41, %r1, %r40;
	mul.lo.s32 	%r42, %r41, %r40;
	sub.s32 	%r43, %r1, %r42;
	mul.lo.s32 	%r44, %r29, %r28;
	div.s32 	%r2, %r43, %r44;
	rem.s32 	%r45, %r1, %r44;
	div.s32 	%r46, %r45, %r29;
	rem.s32 	%r47, %r1, %r29;
	shl.b32 	%r3, %r46, 1;
	shl.b32 	%r4, %r47, 1;
	mul.lo.s32 	%r48, %r2, %r21;
	mad.lo.s32 	%r49, %r41, %r22, %r2;
	mul.lo.s32 	%r5, %r49, %r26;
	neg.s32 	%r6, %r21;
	mul.lo.s32 	%r7, %r48, 25;
	mul.lo.s32 	%r50, %r41, %r23;
	mad.lo.s32 	%r8, %r50, %r21, %r3;
	mul.lo.s32 	%r9, %r24, %r23;
	cvta.to.global.u64 	%rd1, %rd12;
	mov.f32 	%f195, 0f00000000;
	mov.b32 	%r60, 0;
	mov.pred 	%p38, -1;
	mul.wide.s32 	%rd18, %r2, 4;
	mov.u64 	%rd19, c_conv1_b;
	mov.u64 	%rd22, c_conv1_w;
	mov.u64 	%rd24, c_conv2_w;
$L__BB14_2:
	mov.pred 	%p1, %p38;
	ld.param.u32 	%r59, [_Z31conv2d_if_pool2x2_kernel_constwPKfPfS1_iiiiiiiiiiffi_param_10];
	add.s32 	%r52, %r60, %r3;
	add.s32 	%r53, %r5, %r52;
	mul.lo.s32 	%r11, %r53, %r59;
	add.s32 	%r54, %r8, %r60;
	mad.lo.s32 	%r12, %r24, %r54, %r4;
	mov.b32 	%r61, 0;
	mov.pred 	%p39, -1;
$L__BB14_3:
	mov.pred 	%p2, %p39;
	setp.ne.s32 	%p6, %r30, 1;
	@%p6 bra 	$L__BB14_5;
	cvta.const.u64 	%rd20, %rd19;
	add.s64 	%rd17, %rd20, %rd18;
	// begin inline asm
	ld.global.nc.f32 %f223, [%rd17];
	// end inline asm
	bra.uni 	$L__BB14_6;
$L__BB14_5:
	mul.wide.s32 	%rd14, %r2, 4;
	mov.u64 	%rd15, c_conv2_b;
	cvta.const.u64 	%rd16, %rd15;
	add.s64 	%rd13, %rd16, %rd14;
	// begin inline asm
	ld.global.nc.f32 %f223, [%rd13];
	// end inline asm
$L__BB14_6:
	setp.lt.s32 	%p7, %r21, 1;
	@%p7 bra 	$L__BB14_86;
	add.s32 	%r62, %r12, %r61;
	mov.u32 	%r63, %r7;
	mov.u32 	%r64, %r6;
$L__BB14_8:
	setp.ne.s32 	%p8, %r25, 5;
	@%p8 bra 	$L__BB14_85;
	mul.wide.s32 	%rd21, %r63, 4;
	cvta.const.u64 	%rd23, %rd22;
	add.s64 	%rd2, %rd23, %rd21;
	cvta.const.u64 	%rd25, %rd24;
	add.s64 	%rd3, %rd25, %rd21;
	@%p6 bra 	$L__BB14_11;
	// begin inline asm
	ld.global.nc.f32 %f198, [%rd2];
	// end inline asm
	bra.uni 	$L__BB14_12;
$L__BB14_11:
	// begin inline asm
	ld.global.nc.f32 %f198, [%rd3];
	// end inline asm
$L__BB14_12:
	setp.eq.s32 	%p10, %r30, 1;
	mul.wide.s32 	%rd29, %r62, 4;
	add.s64 	%rd28, %rd10, %rd29;
	// begin inline asm
	ld.global.nc.f32 %f117, [%rd28];
	// end inline asm
	fma.rn.f32 	%f10, %f117, %f198, %f223;
	@%p10 bra 	$L__BB14_14;
	add.s64 	%rd30, %rd3, 4;
	// begin inline asm
	ld.global.nc.f32 %f199, [%rd30];
	// end inline asm
	bra.uni 	$L__BB14_15;
$L__BB14_14:
	add.s64 	%rd31, %rd2, 4;
	// begin inline asm
	ld.global.nc.f32 %f199, [%rd31];
	// end inline asm
$L__BB14_15:
	add.s64 	%rd32, %rd28, 4;
	// begin inline asm
	ld.global.nc.f32 %f120, [%rd32];
	// end inline asm
	fma.rn.f32 	%f14, %f120, %f199, %f10;
	@%p10 bra 	$L__BB14_17;
	add.s64 	%rd33, %rd3, 8;
	// begin inline asm
	ld.global.nc.f32 %f200, [%rd33];
	// end inline asm
	bra.uni 	$L__BB14_18;
$L__BB14_17:
	add.s64 	%rd34, %rd2, 8;
	// begin inline asm
	ld.global.nc.f32 %f200, [%rd34];
	// end inline asm
$L__BB14_18:
	add.s64 	%rd35, %rd28, 8;
	// begin inline asm
	ld.global.nc.f32 %f123, [%rd35];
	// end inline asm
	fma.rn.f32 	%f18, %f123, %f200, %f14;
	@%p10 bra 	$L__BB14_20;
	add.s64 	%rd36, %rd3, 12;
	// begin inline asm
	ld.global.nc.f32 %f201, [%rd36];
	// end inline asm
	bra.uni 	$L__BB14_21;
$L__BB14_20:
	add.s64 	%rd37, %rd2, 12;
	// begin inline asm
	ld.global.nc.f32 %f201, [%rd37];
	// end inline asm
$L__BB14_21:
	add.s64 	%rd38, %rd28, 12;
	// begin inline asm
	ld.global.nc.f32 %f126, [%rd38];
	// end inline asm
	fma.rn.f32 	%f22, %f126, %f201, %f18;
	@%p10 bra 	$L__BB14_23;
	add.s64 	%rd39, %rd3, 16;
	// begin inline asm
	ld.global.nc.f32 %f202, [%rd39];
	// end inline asm
	bra.uni 	$L__BB14_24;
$L__BB14_23:
	add.s64 	%rd40, %rd2, 16;
	// begin inline asm
	ld.global.nc.f32 %f202, [%rd40];
	// end inline asm
$L__BB14_24:
	add.s64 	%rd41, %rd28, 16;
	// begin inline asm
	ld.global.nc.f32 %f129, [%rd41];
	// end inline asm
	fma.rn.f32 	%f26, %f129, %f202, %f22;
	@%p10 bra 	$L__BB14_26;
	add.s64 	%rd42, %rd3, 20;
	// begin inline asm
	ld.global.nc.f32 %f203, [%rd42];
	// end inline asm
	bra.uni 	$L__BB14_27;
$L__BB14_26:
	add.s64 	%rd43, %rd2, 20;
	// begin inline asm
	ld.global.nc.f32 %f203, [%rd43];
	// end inline asm
$L__BB14_27:
	mul.wide.s32 	%rd5, %r24, 4;
	add.s64 	%rd44, %rd28, %rd5;
	// begin inline asm
	ld.global.nc.f32 %f132, [%rd44];
	// end inline asm
	fma.rn.f32 	%f30, %f132, %f203, %f26;
	@%p10 bra 	$L__BB14_29;
	add.s64 	%rd45, %rd3, 24;
	// begin inline asm
	ld.global.nc.f32 %f204, [%rd45];
	// end inline asm
	bra.uni 	$L__BB14_30;
$L__BB14_29:
	add.s64 	%rd46, %rd2, 24;
	// begin inline asm
	ld.global.nc.f32 %f204, [%rd46];
	// end inline asm
$L__BB14_30:
	add.s64 	%rd47, %rd44, 4;
	// begin inline asm
	ld.global.nc.f32 %f135, [%rd47];
	// end inline asm
	fma.rn.f32 	%f34, %f135, %f204, %f30;
	@%p10 bra 	$L__BB14_32;
	add.s64 	%rd48, %rd3, 28;
	// begin inline asm
	ld.global.nc.f32 %f205, [%rd48];
	// end inline asm
	bra.uni 	$L__BB14_33;
$L__BB14_32:
	add.s64 	%rd49, %rd2, 28;
	// begin inline asm
	ld.global.nc.f32 %f205, [%rd49];
	// end inline asm
$L__BB14_33:
	add.s64 	%rd50, %rd44, 8;
	// begin inline asm
	ld.global.nc.f32 %f138, [%rd50];
	// end inline asm
	fma.rn.f32 	%f38, %f138, %f205, %f34;
	@%p10 bra 	$L__BB14_35;
	add.s64 	%rd51, %rd3, 32;
	// begin inline asm
	ld.global.nc.f32 %f206, [%rd51];
	// end inline asm
	bra.uni 	$L__BB14_36;
$L__BB14_35:
	add.s64 	%rd52, %rd2, 32;
	// begin inline asm
	ld.global.nc.f32 %f206, [%rd52];
	// end inline asm
$L__BB14_36:
	add.s64 	%rd53, %rd44, 12;
	// begin inline asm
	ld.global.nc.f32 %f141, [%rd53];
	// end inline asm
	fma.rn.f32 	%f42, %f141, %f206, %f38;
	@%p10 bra 	$L__BB14_38;
	add.s64 	%rd54, %rd3, 36;
	// begin inline asm
	ld.global.nc.f32 %f207, [%rd54];
	// end inline asm
	bra.uni 	$L__BB14_39;
$L__BB14_38:
	add.s64 	%rd55, %rd2, 36;
	// begin inline asm
	ld.global.nc.f32 %f207, [%rd55];
	// end inline asm
$L__BB14_39:
	add.s64 	%rd56, %rd44, 16;
	// begin inline asm
	ld.global.nc.f32 %f144, [%rd56];
	// end inline asm
	fma.rn.f32 	%f46, %f144, %f207, %f42;
	@%p10 bra 	$L__BB14_41;
	add.s64 	%rd57, %rd3, 40;
	// begin inline asm
	ld.global.nc.f32 %f208, [%rd57];
	// end inline asm
	bra.uni 	$L__BB14_42;
$L__BB14_41:
	add.s64 	%rd58, %rd2, 40;
	// begin inline asm
	ld.global.nc.f32 %f208, [%rd58];
	// end inline asm
$L__BB14_42:
	add.s64 	%rd59, %rd44, %rd5;
	// begin inline asm
	ld.global.nc.f32 %f147, [%rd59];
	// end inline asm
	fma.rn.f32 	%f50, %f147, %f208, %f46;
	@%p10 bra 	$L__BB14_44;
	add.s64 	%rd60, %rd3, 44;
	// begin inline asm
	ld.global.nc.f32 %f209, [%rd60];
	// end inline asm
	bra.uni 	$L__BB14_45;
$L__BB14_44:
	add.s64 	%rd61, %rd2, 44;
	// begin inline asm
	ld.global.nc.f32 %f209, [%rd61];
	// end inline asm
$L__BB14_45:
	add.s64 	%rd62, %rd59, 4;
	// begin inline asm
	ld.global.nc.f32 %f150, [%rd62];
	// end inline asm
	fma.rn.f32 	%f54, %f150, %f209, %f50;
	@%p10 bra 	$L__BB14_47;
	add.s64 	%rd63, %rd3, 48;
	// begin inline asm
	ld.global.nc.f32 %f210, [%rd63];
	// end inline asm
	bra.uni 	$L__BB14_48;
$L__BB14_47:
	add.s64 	%rd64, %rd2, 48;
	// begin inline asm
	ld.global.nc.f32 %f210, [%rd64];
	// end inline asm
$L__BB14_48:
	add.s64 	%rd65, %rd59, 8;
	// begin inline asm
	ld.global.nc.f32 %f153, [%rd65];
	// end inline asm
	fma.rn.f32 	%f58, %f153, %f210, %f54;
	@%p10 bra 	$L__BB14_50;
	add.s64 	%rd66, %rd3, 52;
	// begin inline asm
	ld.global.nc.f32 %f211, [%rd66];
	// end inline asm
	bra.uni 	$L__BB14_51;
$L__BB14_50:
	add.s64 	%rd67, %rd2, 52;
	// begin inline asm
	ld.global.nc.f32 %f211, [%rd67];
	// end inline asm
$L__BB14_51:
	add.s64 	%rd68, %rd59, 12;
	// begin inline asm
	ld.global.nc.f32 %f156, [%rd68];
	// end inline asm
	fma.rn.f32 	%f62, %f156, %f211, %f58;
	@%p10 bra 	$L__BB14_53;
	add.s64 	%rd69, %rd3, 56;
	// begin inline asm
	ld.global.nc.f32 %f212, [%rd69];
	// end inline asm
	bra.uni 	$L__BB14_54;
$L__BB14_53:
	add.s64 	%rd70, %rd2, 56;
	// begin inline asm
	ld.global.nc.f32 %f212, [%rd70];
	// end inline asm
$L__BB14_54:
	add.s64 	%rd71, %rd59, 16;
	// begin inline asm
	ld.global.nc.f32 %f159, [%rd71];
	// end inline asm
	fma.rn.f32 	%f66, %f159, %f212, %f62;
	@%p10 bra 	$L__BB14_56;
	add.s64 	%rd72, %rd3, 60;
	// begin inline asm
	ld.global.nc.f32 %f213, [%rd72];
	// end inline asm
	bra.uni 	$L__BB14_57;
$L__BB14_56:
	add.s64 	%rd73, %rd2, 60;
	// begin inline asm
	ld.global.nc.f32 %f213, [%rd73];
	// end inline asm
$L__BB14_57:
	add.s64 	%rd74, %rd59, %rd5;
	// begin inline asm
	ld.global.nc.f32 %f162, [%rd74];
	// end inline asm
	fma.rn.f32 	%f70, %f162, %f213, %f66;
	@%p10 bra 	$L__BB14_59;
	add.s64 	%rd75, %rd3, 64;
	// begin inline asm
	ld.global.nc.f32 %f214, [%rd75];
	// end inline asm
	bra.uni 	$L__BB14_60;
$L__BB14_59:
	add.s64 	%rd76, %rd2, 64;
	// begin inline asm
	ld.global.nc.f32 %f214, [%rd76];
	// end inline asm
$L__BB14_60:
	add.s64 	%rd77, %rd74, 4;
	// begin inline asm
	ld.global.nc.f32 %f165, [%rd77];
	// end inline asm
	fma.rn.f32 	%f74, %f165, %f214, %f70;
	@%p10 bra 	$L__BB14_62;
	add.s64 	%rd78, %rd3, 68;
	// begin inline asm
	ld.global.nc.f32 %f215, [%rd78];
	// end inline asm
	bra.uni 	$L__BB14_63;
$L__BB14_62:
	add.s64 	%rd79, %rd2, 68;
	// begin inline asm
	ld.global.nc.f32 %f215, [%rd79];
	// end inline asm
$L__BB14_63:
	add.s64 	%rd80, %rd74, 8;
	// begin inline asm
	ld.global.nc.f32 %f168, [%rd80];
	// end inline asm
	fma.rn.f32 	%f78, %f168, %f215, %f74;
	@%p10 bra 	$L__BB14_65;
	add.s64 	%rd81, %rd3, 72;
	// begin inline asm
	ld.global.nc.f32 %f216, [%rd81];
	// end inline asm
	bra.uni 	$L__BB14_66;
$L__BB14_65:
	add.s64 	%rd82, %rd2, 72;
	// begin inline asm
	ld.global.nc.f32 %f216, [%rd82];
	// end inline asm
$L__BB14_66:
	add.s64 	%rd83, %rd74, 12;
	// begin inline asm
	ld.global.nc.f32 %f171, [%rd83];
	// end inline asm
	fma.rn.f32 	%f82, %f171, %f216, %f78;
	@%p10 bra 	$L__BB14_68;
	add.s64 	%rd84, %rd3, 76;
	// begin inline asm
	ld.global.nc.f32 %f217, [%rd84];
	// end inline asm
	bra.uni 	$L__BB14_69;
$L__BB14_68:
	add.s64 	%rd85, %rd2, 76;
	// begin inline asm
	ld.global.nc.f32 %f217, [%rd85];
	// end inline asm
$L__BB14_69:
	add.s64 	%rd86, %rd74, 16;
	// begin inline asm
	ld.global.nc.f32 %f174, [%rd86];
	// end inline asm
	fma.rn.f32 	%f86, %f174, %f217, %f82;
	@%p10 bra 	$L__BB14_71;
	add.s64 	%rd87, %rd3, 80;
	// begin inline asm
	ld.global.nc.f32 %f218, [%rd87];
	// end inline asm
	bra.uni 	$L__BB14_72;
$L__BB14_71:
	add.s64 	%rd88, %rd2, 80;
	// begin inline asm
	ld.global.nc.f32 %f218, [%rd88];
	// end inline asm
$L__BB14_72:
	add.s64 	%rd89, %rd74, %rd5;
	// begin inline asm
	ld.global.nc.f32 %f177, [%rd89];
	// end inline asm
	fma.rn.f32 	%f90, %f177, %f218, %f86;
	@%p10 bra 	$L__BB14_74;
	add.s64 	%rd90, %rd3, 84;
	// begin inline asm
	ld.global.nc.f32 %f219, [%rd90];
	// end inline asm
	bra.uni 	$L__BB14_75;
$L__BB14_74:
	add.s64 	%rd91, %rd2, 84;
	// begin inline asm
	ld.global.nc.f32 %f219, [%rd91];
	// end inline asm
$L__BB14_75:
	add.s64 	%rd92, %rd89, 4;
	// begin inline asm
	ld.global.nc.f32 %f180, [%rd92];
	// end inline asm
	fma.rn.f32 	%f94, %f180, %f219, %f90;
	@%p10 bra 	$L__BB14_77;
	add.s64 	%rd93, %rd3, 88;
	// begin inline asm
	ld.global.nc.f32 %f220, [%rd93];
	// end inline asm
	bra.uni 	$L__BB14_78;
$L__BB14_77:
	add.s64 	%rd94, %rd2, 88;
	// begin inline asm
	ld.global.nc.f32 %f220, [%rd94];
	// end inline asm
$L__BB14_78:
	add.s64 	%rd95, %rd89, 8;
	// begin inline asm
	ld.global.nc.f32 %f183, [%rd95];
	// end inline asm
	fma.rn.f32 	%f98, %f183, %f220, %f94;
	@%p10 bra 	$L__BB14_80;
	add.s64 	%rd96, %rd3, 92;
	// begin inline asm
	ld.global.nc.f32 %f221, [%rd96];
	// end inline asm
	bra.uni 	$L__BB14_81;
$L__BB14_80:
	add.s64 	%rd97, %rd2, 92;
	// begin inline asm
	ld.global.nc.f32 %f221, [%rd97];
	// end inline asm
$L__BB14_81:
	add.s64 	%rd98, %rd89, 12;
	// begin inline asm
	ld.global.nc.f32 %f186, [%rd98];
	// end inline asm
	fma.rn.f32 	%f102, %f186, %f221, %f98;
	@%p10 bra 	$L__BB14_83;
	add.s64 	%rd99, %rd3, 96;
	// begin inline asm
	ld.global.nc.f32 %f222, [%rd99];
	// end inline asm
	bra.uni 	$L__BB14_84;
$L__BB14_83:
	add.s64 	%rd100, %rd2, 96;
	// begin inline asm
	ld.global.nc.f32 %f222, [%rd100];
	// end inline asm
$L__BB14_84:
	add.s64 	%rd101, %rd89, 16;
	// begin inline asm
	ld.global.nc.f32 %f189, [%rd101];
	// end inline asm
	fma.rn.f32 	%f223, %f189, %f222, %f102;
$L__BB14_85:
	add.s32 	%r64, %r64, 1;
	setp.ne.s32 	%p34, %r64, 0;
	add.s32 	%r63, %r63, 25;
	add.s32 	%r62, %r62, %r9;
	@%p34 bra 	$L__BB14_8;
$L__BB14_86:
	add.s32 	%r56, %r61, %r4;
	add.s32 	%r57, %r56, %r11;
	mul.wide.s32 	%rd102, %r57, 4;
	add.s64 	%rd103, %rd1, %rd102;
	ld.global.f32 	%f190, [%rd103];
	add.f32 	%f191, %f223, %f190;
	setp.ge.f32 	%p36, %f191, %f110;
	selp.f32 	%f192, 0f3F800000, 0f00000000, %p36;
	selp.f32 	%f193, %f111, %f191, %p36;
	st.global.f32 	[%rd103], %f193;
	max.f32 	%f195, %f195, %f192;
	mov.b32 	%r61, 1;
	mov.pred 	%p39, 0;
	@%p2 bra 	$L__BB14_3;
	mov.b32 	%r60, 1;
	mov.pred 	%p38, 0;
	@%p1 bra 	$L__BB14_2;
	ld.param.u64 	%rd107, [_Z31conv2d_if_pool2x2_kernel_constwPKfPfS1_iiiiiiiiiiffi_param_1];
	cvta.to.global.u64 	%rd104, %rd107;
	mul.wide.s32 	%rd105, %r1, 4;
	add.s64 	%rd106, %rd104, %rd105;
	st.global.f32 	[%rd106], %f195;
$L__BB14_89:
	ret;

}
	// .globl	_Z23conv1_linear_sum_kernelPKfPfS0_S0_iiiii
.visible .entry _Z23conv1_linear_sum_kernelPKfPfS0_S0_iiiii(
	.param .u64 .ptr .align 1 _Z23conv1_linear_sum_kernelPKfPfS0_S0_iiiii_param_0,
	.param .u64 .ptr .align 1 _Z23conv1_linear_sum_kernelPKfPfS0_S0_iiiii_param_1,
	.param .u64 .ptr .align 1 _Z23conv1_linear_sum_kernelPKfPfS0_S0_iiiii_param_2,
	.param .u64 .ptr .align 1 _Z23conv1_linear_sum_kernelPKfPfS0_S0_iiiii_param_3,
	.param .u32 _Z23conv1_linear_sum_kernelPKfPfS0_S0_iiiii_param_4,
	.param .u32 _Z23conv1_linear_sum_kernelPKfPfS0_S0_iiiii_param_5,
	.param .u32 _Z23conv1_linear_sum_kernelPKfPfS0_S0_iiiii_param_6,
	.param .u32 _Z23conv1_linear_sum_kernelPKfPfS0_S0_iiiii_param_7,
	.param .u32 _Z23conv1_linear_sum_kernelPKfPfS0_S0_iiiii_param_8
)
{
	.reg .pred 	%p<2>;
	.reg .b32 	%r<25>;
	.reg .b32 	%f<77>;
	.reg .b64 	%rd<63>;

	ld.param.u64 	%rd1, [_Z23conv1_linear_sum_kernelPKfPfS0_S0_iiiii_param_0];
	ld.param.u64 	%rd2, [_Z23conv1_linear_sum_kernelPKfPfS0_S0_iiiii_param_1];
	ld.param.u64 	%rd3, [_Z23conv1_linear_sum_kernelPKfPfS0_S0_iiiii_param_2];
	ld.param.u64 	%rd4, [_Z23conv1_linear_sum_kernelPKfPfS0_S0_iiiii_param_3];
	ld.param.u32 	%r6, [_Z23conv1_linear_sum_kernelPKfPfS0_S0_iiiii_param_4];
	ld.param.u32 	%r2, [_Z23conv1_linear_sum_kernelPKfPfS0_S0_iiiii_param_5];
	ld.param.u32 	%r3, [_Z23conv1_linear_sum_kernelPKfPfS0_S0_iiiii_param_6];
	ld.param.u32 	%r4, [_Z23conv1_linear_sum_kernelPKfPfS0_S0_iiiii_param_7];
	ld.param.u32 	%r5, [_Z23conv1_linear_sum_kernelPKfPfS0_S0_iiiii_param_8];
	mov.u32 	%r7, %ctaid.x;
	mov.u32 	%r8, %ntid.x;
	mov.u32 	%r9, %tid.x;
	mad.lo.s32 	%r1, %r7, %r8, %r9;
	mul.lo.s32 	%r10, %r6, %r4;
	mul.lo.s32 	%r11, %r10, %r5;
	mul.lo.s32 	%r12, %r11, 6;
	setp.ge.s32 	%p1, %r1, %r12;
	@%p1 bra 	$L__BB15_2;
	cvta.to.global.u64 	%rd56, %rd2;
	mul.lo.s32 	%r13, %r5, %r4;
	mul.lo.s32 	%r14, %r13, 6;
	div.s32 	%r15, %r1, %r14;
	mul.lo.s32 	%r16, %r15, %r14;
	sub.s32 	%r17, %r1, %r16;
	div.s32 	%r18, %r17, %r13;
	rem.s32 	%r19, %r1, %r13;
	div.s32 	%r20, %r19, %r5;
	rem.s32 	%r21, %r1, %r5;
	mul.wide.s32 	%rd57, %r18, 4;
	add.s64 	%rd5, %rd4, %rd57;
	// begin inline asm
	ld.global.nc.f32 %f1, [%rd5];
	// end inline asm
	mul.lo.s32 	%r22, %r18, 25;
	mad.lo.s32 	%r23, %r15, %r2, %r20;
	mad.lo.s32 	%r24, %r23, %r3, %r21;
	mul.wide.s32 	%rd58, %r24, 4;
	add.s64 	%rd6, %rd1, %rd58;
	// begin inline asm
	ld.global.nc.f32 %f2, [%rd6];
	// end inline asm
	mul.wide.s32 	%rd59, %r22, 4;
	add.s64 	%rd7, %rd3, %rd59;
	// begin inline asm
	ld.global.nc.f32 %f3, [%rd7];
	// end inline asm
	fma.rn.f32 	%f52, %f2, %f3, %f1;
	add.s64 	%rd8, %rd6, 4;
	// begin inline asm
	ld.global.nc.f32 %f4, [%rd8];
	// end inline asm
	add.s64 	%rd9, %rd7, 4;
	// begin inline asm
	ld.global.nc.f32 %f5, [%rd9];
	// end inline asm
	fma.rn.f32 	%f53, %f4, %f5, %f52;
	add.s64 	%rd10, %rd6, 8;
	// begin inline asm
	ld.global.nc.f32 %f6, [%rd10];
	// end inline asm
	add.s64 	%rd11, %rd7, 8;
	// begin inline asm
	ld.global.nc.f32 %f7, [%rd11];
	// end inline asm
	fma.rn.f32 	%f54, %f6, %f7, %f53;
	add.s64 	%rd12, %rd6, 12;
	// begin inline asm
	ld.global.nc.f32 %f8, [%rd12];
	// end inline asm
	add.s64 	%rd13, %rd7, 12;
	// begin inline asm
	ld.global.nc.f32 %f9, [%rd13];
	// end inline asm
	fma.rn.f32 	%f55, %f8, %f9, %f54;
	add.s64 	%rd14, %rd6, 16;
	// begin inline asm
	ld.global.nc.f32 %f10, [%rd14];
	// end inline asm
	add.s64 	%rd15, %rd7, 16;
	// begin inline asm
	ld.global.nc.f32 %f11, [%rd15];
	// end inline asm
	fma.rn.f32 	%f56, %f10, %f11, %f55;
	mul.wide.s32 	%rd60, %r3, 4;
	add.s64 	%rd16, %rd6, %rd60;
	// begin inline asm
	ld.global.nc.f32 %f12, [%rd16];
	// end inline asm
	add.s64 	%rd17, %rd7, 20;
	// begin inline asm
	ld.global.nc.f32 %f13, [%rd17];
	// end inline asm
	fma.rn.f32 	%f57, %f12, %f13, %f56;
	add.s64 	%rd18, %rd16, 4;
	// begin inline asm
	ld.global.nc.f32 %f14, [%rd18];
	// end inline asm
	add.s64 	%rd19, %rd7, 24;
	// begin inline asm
	ld.global.nc.f32 %f15, [%rd19];
	// end inline asm
	fma.rn.f32 	%f58, %f14, %f15, %f57;
	add.s64 	%rd20, %rd16, 8;
	// begin inline asm
	ld.global.nc.f32 %f16, [%rd20];
	// end inline asm
	add.s64 	%rd21, %rd7, 28;
	// begin inline asm
	ld.global.nc.f32 %f17, [%rd21];
	// end inline asm
	fma.rn.f32 	%f59, %f16, %f17, %f58;
	add.s64 	%rd22, %rd16, 12;
	// begin inline asm
	ld.global.nc.f32 %f18, [%rd22];
	// end inline asm
	add.s64 	%rd23, %rd7, 32;
	// begin inline asm
	ld.global.nc.f32 %f19, [%rd23];
	// end inline asm
	fma.rn.f32 	%f60, %f18, %f19, %f59;
	add.s64 	%rd24, %rd16, 16;
	// begin inline asm
	ld.global.nc.f32 %f20, [%rd24];
	// end inline asm
	add.s64 	%rd25, %rd7, 36;
	// begin inline asm
	ld.global.nc.f32 %f21, [%rd25];
	// end inline asm
	fma.rn.f32 	%f61, %f20, %f21, %f60;
	add.s64 	%rd26, %rd16, %rd60;
	// begin inline asm
	ld.global.nc.f32 %f22, [%rd26];
	// end inline asm
	add.s64 	%rd27, %rd7, 40;
	// begin inline asm
	ld.global.nc.f32 %f23, [%rd27];
	// end inline asm
	fma.rn.f32 	%f62, %f22, %f23, %f61;
	add.s64 	%rd28, %rd26, 4;
	// begin inline asm
	ld.global.nc.f32 %f24, [%rd28];
	// end inline asm
	add.s64 	%rd29, %rd7, 44;
	// begin inline asm
	ld.global.nc.f32 %f25, [%rd29];
	// end inline asm
	fma.rn.f32 	%f63, %f24, %f25, %f62;
	add.s64 	%rd30, %rd26, 8;
	// begin inline asm
	ld.global.nc.f32 %f26, [%rd30];
	// end inline asm
	add.s64 	%rd31, %rd7, 48;
	// begin inline asm
	ld.global.nc.f32 %f27, [%rd31];
	// end inline asm
	fma.rn.f32 	%f64, %f26, %f27, %f63;
	add.s64 	%rd32, %rd26, 12;
	// begin inline asm
	ld.global.nc.f32 %f28, [%rd32];
	// end inline asm
	add.s64 	%rd33, %rd7, 52;
	// begin inline asm
	ld.global.nc.f32 %f29, [%rd33];
	// end inline asm
	fma.rn.f32 	%f65, %f28, %f29, %f64;
	add.s64 	%rd34, %rd26, 16;
	// begin inline asm
	ld.global.nc.f32 %f30, [%rd34];
	// end inline asm
	add.s64 	%rd35, %rd7, 56;
	// begin inline asm
	ld.global.nc.f32 %f31, [%rd35];
	// end inline asm
	fma.rn.f32 	%f66, %f30, %f31, %f65;
	add.s64 	%rd36, %rd26, %rd60;
	// begin inline asm
	ld.global.nc.f32 %f32, [%rd36];
	// end inline asm
	add.s64 	%rd37, %rd7, 60;
	// begin inline asm
	ld.global.nc.f32 %f33, [%rd37];
	// end inline asm
	fma.rn.f32 	%f67, %f32, %f33, %f66;
	add.s64 	%rd38, %rd36, 4;
	// begin inline asm
	ld.global.nc.f32 %f34, [%rd38];
	// end inline asm
	add.s64 	%rd39, %rd7, 64;
	// begin inline asm
	ld.global.nc.f32 %f35, [%rd39];
	// end inline asm
	fma.rn.f32 	%f68, %f34, %f35, %f67;
	add.s64 	%rd40, %rd36, 8;
	// begin inline asm
	ld.global.nc.f32 %f36, [%rd40];
	// end inline asm
	add.s64 	%rd41, %rd7, 68;
	// begin inline asm
	ld.global.nc.f32 %f37, [%rd41];
	// end inline asm
	fma.rn.f32 	%f69, %f36, %f37, %f68;
	add.s64 	%rd42, %rd36, 12;
	// begin inline asm
	ld.global.nc.f32 %f38, [%rd42];
	// end inline asm
	add.s64 	%rd43, %rd7, 72;
	// begin inline asm
	ld.global.nc.f32 %f39, [%rd43];
	// end inline asm
	fma.rn.f32 	%f70, %f38, %f39, %f69;
	add.s64 	%rd44, %rd36, 16;
	// begin inline asm
	ld.global.nc.f32 %f40, [%rd44];
	// end inline asm
	add.s64 	%rd45, %rd7, 76;
	// begin inline asm
	ld.global.nc.f32 %f41, [%rd45];
	// end inline asm
	fma.rn.f32 	%f71, %f40, %f41, %f70;
	add.s64 	%rd46, %rd36, %rd60;
	// begin inline asm
	ld.global.nc.f32 %f42, [%rd46];
	// end inline asm
	add.s64 	%rd47, %rd7, 80;
	// begin inline asm
	ld.global.nc.f32 %f43, [%rd47];
	// end inline asm
	fma.rn.f32 	%f72, %f42, %f43, %f71;
	add.s64 	%rd48, %rd46, 4;
	// begin inline asm
	ld.global.nc.f32 %f44, [%rd48];
	// end inline asm
	add.s64 	%rd49, %rd7, 84;
	// begin inline asm
	ld.global.nc.f32 %f45, [%rd49];
	// end inline asm
	fma.rn.f32 	%f73, %f44, %f45, %f72;
	add.s64 	%rd50, %rd46, 8;
	// begin inline asm
	ld.global.nc.f32 %f46, [%rd50];
	// end inline asm
	add.s64 	%rd51, %rd7, 88;
	// begin inline asm
	ld.global.nc.f32 %f47, [%rd51];
	// end inline asm
	fma.rn.f32 	%f74, %f46, %f47, %f73;
	add.s64 	%rd52, %rd46, 12;
	// begin inline asm
	ld.global.nc.f32 %f48, [%rd52];
	// end inline asm
	add.s64 	%rd53, %rd7, 92;
	// begin inline asm
	ld.global.nc.f32 %f49, [%rd53];
	// end inline asm
	fma.rn.f32 	%f75, %f48, %f49, %f74;
	add.s64 	%rd54, %rd46, 16;
	// begin inline asm
	ld.global.nc.f32 %f50, [%rd54];
	// end inline asm
	add.s64 	%rd55, %rd7, 96;
	// begin inline asm
	ld.global.nc.f32 %f51, [%rd55];
	// end inline asm
	fma.rn.f32 	%f76, %f50, %f51, %f75;
	mul.wide.s32 	%rd61, %r1, 4;
	add.s64 	%rd62, %rd56, %rd61;
	st.global.f32 	[%rd62], %f76;
$L__BB15_2:
	ret;

}
	// .globl	_Z29conv1_if_pool_from_sum_kernelPKfPfS1_iiiiiff
.visible .entry _Z29conv1_if_pool_from_sum_kernelPKfPfS1_iiiiiff(
	.param .u64 .ptr .align 1 _Z29conv1_if_pool_from_sum_kernelPKfPfS1_iiiiiff_param_0,
	.param .u64 .ptr .align 1 _Z29conv1_if_pool_from_sum_kernelPKfPfS1_iiiiiff_param_1,
	.param .u64 .ptr .align 1 _Z29conv1_if_pool_from_sum_kernelPKfPfS1_iiiiiff_param_2,
	.param .u32 _Z29conv1_if_pool_from_sum_kernelPKfPfS1_iiiiiff_param_3,
	.param .u32 _Z29conv1_if_pool_from_sum_kernelPKfPfS1_iiiiiff_param_4,
	.param .u32 _Z29conv1_if_pool_from_sum_kernelPKfPfS1_iiiiiff_param_5,
	.param .u32 _Z29conv1_if_pool_from_sum_kernelPKfPfS1_iiiiiff_param_6,
	.param .u32 _Z29conv1_if_pool_from_sum_kernelPKfPfS1_iiiiiff_param_7,
	.param .f32 _Z29conv1_if_pool_from_sum_kernelPKfPfS1_iiiiiff_param_8,
	.param .f32 _Z29conv1_if_pool_from_sum_kernelPKfPfS1_iiiiiff_param_9
)
{
	.reg .pred 	%p<6>;
	.reg .b32 	%r<27>;
	.reg .b32 	%f<26>;
	.reg .b64 	%rd<16>;

	ld.param.u64 	%rd1, [_Z29conv1_if_pool_from_sum_kernelPKfPfS1_iiiiiff_param_0];
	ld.param.u64 	%rd2, [_Z29conv1_if_pool_from_sum_kernelPKfPfS1_iiiiiff_param_1];
	ld.param.u64 	%rd3, [_Z29conv1_if_pool_from_sum_kernelPKfPfS1_iiiiiff_param_2];
	ld.param.u32 	%r6, [_Z29conv1_if_pool_from_sum_kernelPKfPfS1_iiiiiff_param_3];
	ld.param.u32 	%r2, [_Z29conv1_if_pool_from_sum_kernelPKfPfS1_iiiiiff_param_4];
	ld.param.u32 	%r3, [_Z29conv1_if_pool_from_sum_kernelPKfPfS1_iiiiiff_param_5];
	ld.param.u32 	%r4, [_Z29conv1_if_pool_from_sum_kernelPKfPfS1_iiiiiff_param_6];
	ld.param.u32 	%r5, [_Z29conv1_if_pool_from_sum_kernelPKfPfS1_iiiiiff_param_7];
	ld.param.f32 	%f1, [_Z29conv1_if_pool_from_sum_kernelPKfPfS1_iiiiiff_param_8];
	ld.param.f32 	%f2, [_Z29conv1_if_pool_from_sum_kernelPKfPfS1_iiiiiff_param_9];
	mov.u32 	%r7, %ctaid.x;
	mov.u32 	%r8, %ntid.x;
	mov.u32 	%r9, %tid.x;
	mad.lo.s32 	%r1, %r7, %r8, %r9;
	mul.lo.s32 	%r10, %r6, %r4;
	mul.lo.s32 	%r11, %r10, %r5;
	mul.lo.s32 	%r12, %r11, 6;
	setp.ge.s32 	%p1, %r1, %r12;
	@%p1 bra 	$L__BB16_2;
	cvta.to.global.u64 	%rd8, %rd2;
	cvta.to.global.u64 	%rd9, %rd3;
	mul.lo.s32 	%r13, %r5, %r4;
	mul.lo.s32 	%r14, %r13, 6;
	div.s32 	%r15, %r1, %r14;
	mul.lo.s32 	%r16, %r15, %r14;
	sub.s32 	%r17, %r1, %r16;
	div.s32 	%r18, %r17, %r13;
	rem.s32 	%r19, %r1, %r13;
	div.s32 	%r20, %r19, %r5;
	rem.s32 	%r21, %r1, %r5;
	shl.b32 	%r22, %r20, 1;
	shl.b32 	%r23, %r21, 1;
	mad.lo.s32 	%r24, %r15, 6, %r18;
	mad.lo.s32 	%r25, %r24, %r2, %r22;
	mad.lo.s32 	%r26, %r25, %r3, %r23;
	mul.wide.s32 	%rd10, %r26, 4;
	add.s64 	%rd11, %rd9, %rd10;
	ld.global.f32 	%f7, [%rd11];
	add.s64 	%rd4, %rd1, %rd10;
	// begin inline asm
	ld.global.nc.f32 %f3, [%rd4];
	// end inline asm
	add.f32 	%f8, %f7, %f3;
	setp.ge.f32 	%p2, %f8, %f1;
	selp.f32 	%f9, %f2, %f8, %p2;
	st.global.f32 	[%rd11], %f9;
	selp.f32 	%f10, 0f3F800000, 0f00000000, %p2;
	ld.global.f32 	%f11, [%rd11+4];
	add.s64 	%rd5, %rd4, 4;
	// begin inline asm
	ld.global.nc.f32 %f4, [%rd5];
	// end inline asm
	add.f32 	%f12, %f11, %f4;
	setp.ge.f32 	%p3, %f12, %f1;
	selp.f32 	%f13, 0f3F800000, 0f00000000, %p3;
	selp.f32 	%f14, %f2, %f12, %p3;
	st.global.f32 	[%rd11+4], %f14;
	max.f32 	%f15, %f10, %f13;
	mul.wide.s32 	%rd12, %r3, 4;
	add.s64 	%rd13, %rd11, %rd12;
	ld.global.f32 	%f16, [%rd13];
	add.s64 	%rd6, %rd4, %rd12;
	// begin inline asm
	ld.global.nc.f32 %f5, [%rd6];
	// end inline asm
	add.f32 	%f17, %f16, %f5;
	setp.ge.f32 	%p4, %f17, %f1;
	selp.f32 	%f18, 0f3F800000, 0f00000000, %p4;
	selp.f32 	%f19, %f2, %f17, %p4;
	st.global.f32 	[%rd13], %f19;
	max.f32 	%f20, %f15, %f18;
	ld.global.f32 	%f21, [%rd13+4];
	add.s64 	%rd7, %rd6, 4;
	// begin inline asm
	ld.global.nc.f32 %f6, [%rd7];
	// end inline asm
	add.f32 	%f22, %f21, %f6;
	setp.ge.f32 	%p5, %f22, %f1;
	selp.f32 	%f23, 0f3F800000, 0f00000000, %p5;
	selp.f32 	%f24, %f2, %f22, %p5;
	st.global.f32 	[%rd13+4], %f24;
	max.f32 	%f25, %f20, %f23;
	mul.wide.s32 	%rd14, %r1, 4;
	add.s64 	%rd15, %rd8, %rd14;
	st.global.f32 	[%rd15], %f25;
$L__BB16_2:
	ret;

}
	// .globl	_Z32conv1_if_pool_from_sum_u8_kernelPKfPhPfiiiiiff
.visible .entry _Z32conv1_if_pool_from_sum_u8_kernelPKfPhPfiiiiiff(
	.param .u64 .ptr .align 1 _Z32conv1_if_pool_from_sum_u8_kernelPKfPhPfiiiiiff_param_0,
	.param .u64 .ptr .align 1 _Z32conv1_if_pool_from_sum_u8_kernelPKfPhPfiiiiiff_param_1,
	.param .u64 .ptr .align 1 _Z32conv1_if_pool_from_sum_u8_kernelPKfPhPfiiiiiff_param_2,
	.param .u32 _Z32conv1_if_pool_from_sum_u8_kernelPKfPhPfiiiiiff_param_3,
	.param .u32 _Z32conv1_if_pool_from_sum_u8_kernelPKfPhPfiiiiiff_param_4,
	.param .u32 _Z32conv1_if_pool_from_sum_u8_kernelPKfPhPfiiiiiff_param_5,
	.param .u32 _Z32conv1_if_pool_from_sum_u8_kernelPKfPhPfiiiiiff_param_6,
	.param .u32 _Z32conv1_if_pool_from_sum_u8_kernelPKfPhPfiiiiiff_param_7,
	.param .f32 _Z32conv1_if_pool_from_sum_u8_kernelPKfPhPfiiiiiff_param_8,
	.param .f32 _Z32conv1_if_pool_from_sum_u8_kernelPKfPhPfiiiiiff_param_9
)
{
	.reg .pred 	%p<7>;
	.reg .b16 	%rs<2>;
	.reg .b32 	%r<27>;
	.reg .b32 	%f<26>;
	.reg .b64 	%rd<16>;

	ld.param.u64 	%rd1, [_Z32conv1_if_pool_from_sum_u8_kernelPKfPhPfiiiiiff_param_0];
	ld.param.u64 	%rd2, [_Z32conv1_if_pool_from_sum_u8_kernelPKfPhPfiiiiiff_param_1];
	ld.param.u64 	%rd3, [_Z32conv1_if_pool_from_sum_u8_kernelPKfPhPfiiiiiff_param_2];
	ld.param.u32 	%r6, [_Z32conv1_if_pool_from_sum_u8_kernelPKfPhPfiiiiiff_param_3];
	ld.param.u32 	%r2, [_Z32conv1_if_pool_from_sum_u8_kernelPKfPhPfiiiiiff_param_4];
	ld.param.u32 	%r3, [_Z32conv1_if_pool_from_sum_u8_kernelPKfPhPfiiiiiff_param_5];
	ld.param.u32 	%r4, [_Z32conv1_if_pool_from_sum_u8_kernelPKfPhPfiiiiiff_param_6];
	ld.param.u32 	%r5, [_Z32conv1_if_pool_from_sum_u8_kernelPKfPhPfiiiiiff_param_7];
	ld.param.f32 	%f1, [_Z32conv1_if_pool_from_sum_u8_kernelPKfPhPfiiiiiff_param_8];
	ld.param.f32 	%f2, [_Z32conv1_if_pool_from_sum_u8_kernelPKfPhPfiiiiiff_param_9];
	mov.u32 	%r7, %ctaid.x;
	mov.u32 	%r8, %ntid.x;
	mov.u32 	%r9, %tid.x;
	mad.lo.s32 	%r1, %r7, %r8, %r9;
	mul.lo.s32 	%r10, %r6, %r4;
	mul.lo.s32 	%r11, %r10, %r5;
	mul.lo.s32 	%r12, %r11, 6;
	setp.ge.s32 	%p1, %r1, %r12;
	@%p1 bra 	$L__BB17_2;
	cvta.to.global.u64 	%rd8, %rd2;
	cvta.to.global.u64 	%rd9, %rd3;
	mul.lo.s32 	%r13, %r5, %r4;
	mul.lo.s32 	%r14, %r13, 6;
	div.s32 	%r15, %r1, %r14;
	mul.lo.s32 	%r16, %r15, %r14;
	sub.s32 	%r17, %r1, %r16;
	div.s32 	%r18, %r17, %r13;
	rem.s32 	%r19, %r1, %r13;
	div.s32 	%r20, %r19, %r5;
	rem.s32 	%r21, %r1, %r5;
	shl.b32 	%r22, %r20, 1;
	shl.b32 	%r23, %r21, 1;
	mad.lo.s32 	%r24, %r15, 6, %r18;
	mad.lo.s32 	%r25, %r24, %r2, %r22;
	mad.lo.s32 	%r26, %r25, %r3, %r23;
	mul.wide.s32 	%rd10, %r26, 4;
	add.s64 	%rd11, %rd9, %rd10;
	ld.global.f32 	%f7, [%rd11];
	add.s64 	%rd4, %rd1, %rd10;
	// begin inline asm
	ld.global.nc.f32 %f3, [%rd4];
	// end inline asm
	add.f32 	%f8, %f7, %f3;
	setp.ge.f32 	%p2, %f8, %f1;
	selp.f32 	%f9, %f2, %f8, %p2;
	st.global.f32 	[%rd11], %f9;
	selp.f32 	%f10, 0f3F800000, 0f00000000, %p2;
	ld.global.f32 	%f11, [%rd11+4];
	add.s64 	%rd5, %rd4, 4;
	// begin inline asm
	ld.global.nc.f32 %f4, [%rd5];
	// end inline asm
	add.f32 	%f12, %f11, %f4;
	setp.ge.f32 	%p3, %f12, %f1;
	selp.f32 	%f13, 0f3F800000, 0f00000000, %p3;
	selp.f32 	%f14, %f2, %f12, %p3;
	st.global.f32 	[%rd11+4], %f14;
	max.f32 	%f15, %f10, %f13;
	mul.wide.s32 	%rd12, %r3, 4;
	add.s64 	%rd13, %rd11, %rd12;
	ld.global.f32 	%f16, [%rd13];
	add.s64 	%rd6, %rd4, %rd12;
	// begin inline asm
	ld.global.nc.f32 %f5, [%rd6];
	// end inline asm
	add.f32 	%f17, %f16, %f5;
	setp.ge.f32 	%p4, %f17, %f1;
	selp.f32 	%f18, 0f3F800000, 0f00000000, %p4;
	selp.f32 	%f19, %f2, %f17, %p4;
	st.global.f32 	[%rd13], %f19;
	max.f32 	%f20, %f15, %f18;
	ld.global.f32 	%f21, [%rd13+4];
	add.s64 	%rd7, %rd6, 4;
	// begin inline asm
	ld.global.nc.f32 %f6, [%rd7];
	// end inline asm
	add.f32 	%f22, %f21, %f6;
	setp.ge.f32 	%p5, %f22, %f1;
	selp.f32 	%f23, 0f3F800000, 0f00000000, %p5;
	selp.f32 	%f24, %f2, %f22, %p5;
	st.global.f32 	[%rd13+4], %f24;
	max.f32 	%f25, %f20, %f23;
	setp.ge.f32 	%p6, %f25, 0f3F800000;
	selp.u16 	%rs1, 1, 0, %p6;
	cvt.s64.s32 	%rd14, %r1;
	add.s64 	%rd15, %rd8, %rd14;
	st.global.u8 	[%rd15], %rs1;
$L__BB17_2:
	ret;

}
	// .globl	_Z27conv2d_if_pool2x2_u8_kernelPKhPfS1_PKfS3_iiiiiiiiiiff
.visible .entry _Z27conv2d_if_pool2x2_u8_kernelPKhPfS1_PKfS3_iiiiiiiiiiff(
	.param .u64 .ptr .align 1 _Z27conv2d_if_pool2x2_u8_kernelPKhPfS1_PKfS3_iiiiiiiiiiff_param_0,
	.param .u64 .ptr .align 1 _Z27conv2d_if_pool2x2_u8_kernelPKhPfS1_PKfS3_iiiiiiiiiiff_param_1,
	.param .u64 .ptr .align 1 _Z27conv2d_if_pool2x2_u8_kernelPKhPfS1_PKfS3_iiiiiiiiiiff_param_2,
	.param .u64 .ptr .align 1 _Z27conv2d_if_pool2x2_u8_kernelPKhPfS1_PKfS3_iiiiiiiiiiff_param_3,
	.param .u64 .ptr .align 1 _Z27conv2d_if_pool2x2_u8_kernelPKhPfS1_PKfS3_iiiiiiiiiiff_param_4,
	.param .u32 _Z27conv2d_if_pool2x2_u8_kernelPKhPfS1_PKfS3_iiiiiiiiiiff_param_5,
	.param .u32 _Z27conv2d_if_pool2x2_u8_kernelPKhPfS1_PKfS3_iiiiiiiiiiff_param_6,
	.param .u32 _Z27conv2d_if_pool2x2_u8_kernelPKhPfS1_PKfS3_iiiiiiiiiiff_param_7,
	.param .u32 _Z27conv2d_if_pool2x2_u8_kernelPKhPfS1_PKfS3_iiiiiiiiiiff_param_8,
	.param .u32 _Z27conv2d_if_pool2x2_u8_kernelPKhPfS1_PKfS3_iiiiiiiiiiff_param_9,
	.param .u32 _Z27conv2d_if_pool2x2_u8_kernelPKhPfS1_PKfS3_iiiiiiiiiiff_param_10,
	.param .u32 _Z27conv2d_if_pool2x2_u8_kernelPKhPfS1_PKfS3_iiiiiiiiiiff_param_11,
	.param .u32 _Z27conv2d_if_pool2x2_u8_kernelPKhPfS1_PKfS3_iiiiiiiiiiff_param_12,
	.param .u32 _Z27conv2d_if_pool2x2_u8_kernelPKhPfS1_PKfS3_iiiiiiiiiiff_param_13,
	.param .u32 _Z27conv2d_if_pool2x2_u8_kernelPKhPfS1_PKfS3_iiiiiiiiiiff_param_14,
	.param .f32 _Z27conv2d_if_pool2x2_u8_kernelPKhPfS1_PKfS3_iiiiiiiiiiff_param_15,
	.param .f32 _Z27conv2d_if_pool2x2_u8_kernelPKhPfS1_PKfS3_iiiiiiiiiiff_param_16
)
{
	.reg .pred 	%p<36>;
	.reg .b16 	%rs<11>;
	.reg .b32 	%r<99>;
	.reg .b32 	%f<97>;
	.reg .b64 	%rd<57>;
	// demoted variable
	.shared .align 4 .b8 _ZZ27conv2d_if_pool2x2_u8_kernelPKhPfS1_PKfS3_iiiiiiiiiiffE4s_in[3456];
	ld.param.u64 	%rd6, [_Z27conv2d_if_pool2x2_u8_kernelPKhPfS1_PKfS3_iiiiiiiiiiff_param_0];
	ld.param.u64 	%rd7, [_Z27conv2d_if_pool2x2_u8_kernelPKhPfS1_PKfS3_iiiiiiiiiiff_param_1];
	ld.param.u64 	%rd8, [_Z27conv2d_if_pool2x2_u8_kernelPKhPfS1_PKfS3_iiiiiiiiiiff_param_2];
	ld.param.u64 	%rd9, [_Z27conv2d_if_pool2x2_u8_kernelPKhPfS1_PKfS3_iiiiiiiiiiff_param_3];
	ld.param.u64 	%rd10, [_Z27conv2d_if_pool2x2_u8_kernelPKhPfS1_PKfS3_iiiiiiiiiiff_param_4];
	ld.param.u32 	%r27, [_Z27conv2d_if_pool2x2_u8_kernelPKhPfS1_PKfS3_iiiiiiiiiiff_param_5];
	ld.param.u32 	%r28, [_Z27conv2d_if_pool2x2_u8_kernelPKhPfS1_PKfS3_iiiiiiiiiiff_param_6];
	ld.param.u32 	%r29, [_Z27conv2d_if_pool2x2_u8_kernelPKhPfS1_PKfS3_iiiiiiiiiiff_param_7];
	ld.param.u32 	%r30, [_Z27conv2d_if_pool2x2_u8_kernelPKhPfS1_PKfS3_iiiiiiiiiiff_param_8];
	ld.param.u32 	%r31, [_Z27conv2d_if_pool2x2_u8_kernelPKhPfS1_PKfS3_iiiiiiiiiiff_param_9];
	ld.param.u32 	%r32, [_Z27conv2d_if_pool2x2_u8_kernelPKhPfS1_PKfS3_iiiiiiiiiiff_param_10];
	ld.param.u32 	%r33, [_Z27conv2d_if_pool2x2_u8_kernelPKhPfS1_PKfS3_iiiiiiiiiiff_param_11];
	ld.param.u32 	%r34, [_Z27conv2d_if_pool2x2_u8_kernelPKhPfS1_PKfS3_iiiiiiiiiiff_param_12];
	ld.param.u32 	%r35, [_Z27conv2d_if_pool2x2_u8_kernelPKhPfS1_PKfS3_iiiiiiiiiiff_param_13];
	ld.param.u32 	%r36, [_Z27conv2d_if_pool2x2_u8_kernelPKhPfS1_PKfS3_iiiiiiiiiiff_param_14];
	ld.param.f32 	%f7, [_Z27conv2d_if_pool2x2_u8_kernelPKhPfS1_PKfS3_iiiiiiiiiiff_param_15];
	ld.param.f32 	%f8, [_Z27conv2d_if_pool2x2_u8_kernelPKhPfS1_PKfS3_iiiiiiiiiiff_param_16];
	setp.ne.s32 	%p3, %r28, 6;
	setp.ne.s32 	%p4, %r29, 16;
	or.pred  	%p5, %p3, %p4;
	setp.ne.s32 	%p6, %r30, 12;
	or.pred  	%p7, %p5, %p6;
	setp.ne.s32 	%p8, %r31, 12;
	or.pred  	%p9, %p7, %p8;
	setp.ne.s32 	%p10, %r32, 5;
	or.pred  	%p11, %p9, %p10;
	setp.ne.s32 	%p12, %r33, 8;
	or.pred  	%p13, %p11, %p12;
	setp.ne.s32 	%p14, %r34, 8;
	or.pred  	%p15, %p13, %p14;
	setp.ne.s32 	%p16, %r35, 4;
	or.pred  	%p17, %p15, %p16;
	setp.ne.s32 	%p18, %r36, 4;
	or.pred  	%p19, %p17, %p18;
	@%p19 bra 	$L__BB18_17;
	mov.u32 	%r1, %ctaid.x;
	setp.ge.s32 	%p20, %r1, %r27;
	@%p20 bra 	$L__BB18_17;
	mov.u32 	%r2, %tid.x;
	mul.lo.s32 	%r3, %r1, 864;
	setp.gt.u32 	%p21, %r2, 863;
	@%p21 bra 	$L__BB18_9;
	mov.u32 	%r4, %ntid.x;
	add.s32 	%r37, %r2, %r4;
	max.u32 	%r38, %r37, 864;
	setp.lt.u32 	%p22, %r37, 864;
	selp.u32 	%r39, 1, 0, %p22;
	add.s32 	%r40, %r37, %r39;
	sub.s32 	%r41, %r38, %r40;
	div.u32 	%r42, %r41, %r4;
	add.s32 	%r5, %r42, %r39;
	and.b32  	%r43, %r5, 3;
	setp.eq.s32 	%p23, %r43, 3;
	mov.u32 	%r94, %r2;
	@%p23 bra 	$L__BB18_6;
	add.s32 	%r45, %r5, 1;
	and.b32  	%r6, %r45, 3;
	mov.b32 	%r93, 0;
	mov.u32 	%r94, %r2;
$L__BB18_5:
	.pragma "nounroll";
	add.s32 	%r47, %r94, %r3;
	cvt.u64.u32 	%rd12, %r47;
	add.s64 	%rd11, %rd6, %rd12;
	// begin inline asm
	ld.global.nc.u8 %r46, [%rd11];
	// end inline asm
	cvt.u16.u32 	%rs1, %r46;
	and.b16  	%rs2, %rs1, 255;
	cvt.rn.f32.u16 	%f9, %rs2;
	shl.b32 	%r48, %r94, 2;
	mov.u32 	%r49, _ZZ27conv2d_if_pool2x2_u8_kernelPKhPfS1_PKfS3_iiiiiiiiiiffE4s_in;
	add.s32 	%r50, %r49, %r48;
	st.shared.f32 	[%r50], %f9;
	add.s32 	%r94, %r94, %r4;
	add.s32 	%r93, %r93, 1;
	setp.ne.s32 	%p24, %r93, %r6;
	@%p24 bra 	$L__BB18_5;
$L__BB18_6:
	setp.lt.u32 	%p25, %r5, 3;
	@%p25 bra 	$L__BB18_9;
	mov.u32 	%r57, _ZZ27conv2d_if_pool2x2_u8_kernelPKhPfS1_PKfS3_iiiiiiiiiiffE4s_in;
	shl.b32 	%r60, %r4, 2;
$L__BB18_8:
	add.s32 	%r55, %r94, %r3;
	cvt.u64.u32 	%rd17, %r55;
	add.s64 	%rd13, %rd6, %rd17;
	// begin inline asm
	ld.global.nc.u8 %r51, [%rd13];
	// end inline asm
	cvt.u16.u32 	%rs3, %r51;
	and.b16  	%rs4, %rs3, 255;
	cvt.rn.f32.u16 	%f10, %rs4;
	shl.b32 	%r56, %r94, 2;
	add.s32 	%r58, %r57, %r56;
	st.shared.f32 	[%r58], %f10;
	add.s32 	%r59, %r55, %r4;
	cvt.u64.u32 	%rd18, %r59;
	add.s64 	%rd14, %rd6, %rd18;
	// begin inline asm
	ld.global.nc.u8 %r52, [%rd14];
	// end inline asm
	cvt.u16.u32 	%rs5, %r52;
	and.b16  	%rs6, %rs5, 255;
	cvt.rn.f32.u16 	%f11, %rs6;
	add.s32 	%r61, %r58, %r60;
	st.shared.f32 	[%r61], %f11;
	add.s32 	%r62, %r59, %r4;
	cvt.u64.u32 	%rd19, %r62;
	add.s64 	%rd15, %rd6, %rd19;
	// begin inline asm
	ld.global.nc.u8 %r53, [%rd15];
	// end inline asm
	cvt.u16.u32 	%rs7, %r53;
	and.b16  	%rs8, %rs7, 255;
	cvt.rn.f32.u16 	%f12, %rs8;
	add.s32 	%r63, %r61, %r60;
	st.shared.f32 	[%r63], %f12;
	add.s32 	%r64, %r62, %r4;
	cvt.u64.u32 	%rd20, %r64;
	add.s64 	%rd16, %rd6, %rd20;
	// begin inline asm
	ld.global.nc.u8 %r54, [%rd16];
	// end inline asm
	cvt.u16.u32 	%rs9, %r54;
	and.b16  	%rs10, %rs9, 255;
	cvt.rn.f32.u16 	%f13, %rs10;
	add.s32 	%r65, %r63, %r60;
	st.shared.f32 	[%r65], %f13;
	add.s32 	%r94, %r60, %r94;
	setp.lt.u32 	%p26, %r94, 864;
	@%p26 bra 	$L__BB18_8;
$L__BB18_9:
	bar.sync 	0;
	setp.gt.u32 	%p27, %r2, 255;
	@%p27 bra 	$L__BB18_17;
	shr.u32 	%r67, %r2, 4;
	shr.u32 	%r68, %r2, 2;
	and.b32  	%r14, %r68, 3;
	and.b32  	%r15, %r2, 3;
	shr.u32 	%r69, %r2, 1;
	and.b32  	%r16, %r69, 6;
	shl.b32 	%r70, %r2, 1;
	and.b32  	%r17, %r70, 6;
	shl.b32 	%r71, %r1, 10;
	shl.b32 	%r72, %r67, 6;
	add.s32 	%r18, %r72, %r71;
	mul.wide.u32 	%rd21, %r67, 4;
	add.s64 	%rd1, %rd10, %rd21;
	cvt.u64.u32 	%rd22, %r2;
	shr.u64 	%rd23, %rd22, 4;
	mad.lo.s64 	%rd24, %rd23, 600, %rd9;
	add.s64 	%rd2, %rd24, 48;
	mul.lo.s32 	%r73, %r14, 24;
	or.b32  	%r19, %r73, %r17;
	cvta.to.global.u64 	%rd3, %rd8;
	mov.f32 	%f95, 0f00000000;
	mov.b32 	%r96, 0;
	mov.pred 	%p34, -1;
$L__BB18_11:
	mov.pred 	%p1, %p34;
	add.s32 	%r75, %r96, %r16;
	shl.b32 	%r76, %r75, 3;
	add.s32 	%r21, %r18, %r76;
	mad.lo.s32 	%r22, %r96, 12, %r19;
	mov.b32 	%r97, 0;
	mov.pred 	%p35, -1;
$L__BB18_12:
	mov.pred 	%p2, %p35;
	// begin inline asm
	ld.global.nc.f32 %f96, [%rd1];
	// end inline asm
	add.s32 	%r78, %r22, %r97;
	shl.b32 	%r79, %r78, 2;
	mov.u32 	%r80, _ZZ27conv2d_if_pool2x2_u8_kernelPKhPfS1_PKfS3_iiiiiiiiiiffE4s_in;
	add.s32 	%r24, %r80, %r79;
	mov.b32 	%r98, 104;
	mov.u64 	%rd56, %rd2;
$L__BB18_13:
	add.s32 	%r81, %r24, %r98;
	ld.shared.f32 	%f41, [%r81+-104];
	add.s64 	%rd26, %rd56, -48;
	// begin inline asm
	ld.global.nc.f32 %f16, [%rd26];
	// end inline asm
	fma.rn.f32 	%f42, %f41, %f16, %f96;
	ld.shared.f32 	%f43, [%r81+-100];
	add.s64 	%rd27, %rd56, -44;
	// begin inline asm
	ld.global.nc.f32 %f17, [%rd27];
	// end inline asm
	fma.rn.f32 	%f44, %f43, %f17, %f42;
	ld.shared.f32 	%f45, [%r81+-96];
	add.s64 	%rd28, %rd56, -40;
	// begin inline asm
	ld.global.nc.f32 %f18, [%rd28];
	// end inline asm
	fma.rn.f32 	%f46, %f45, %f18, %f44;
	ld.shared.f32 	%f47, [%r81+-92];
	add.s64 	%rd29, %rd56, -36;
	// begin inline asm
	ld.global.nc.f32 %f19, [%rd29];
	// end inline asm
	fma.rn.f32 	%f48, %f47, %f19, %f46;
	ld.shared.f32 	%f49, [%r81+-88];
	add.s64 	%rd30, %rd56, -32;
	// begin inline asm
	ld.global.nc.f32 %f20, [%rd30];
	// end inline asm
	fma.rn.f32 	%f50, %f49, %f20, %f48;
	ld.shared.f32 	%f51, [%r81+-56];
	add.s64 	%rd31, %rd56, -28;
	// begin inline asm
	ld.global.nc.f32 %f21, [%rd31];
	// end inline asm
	fma.rn.f32 	%f52, %f51, %f21, %f50;
	ld.shared.f32 	%f53, [%r81+-52];
	add.s64 	%rd32, %rd56, -24;
	// begin inline asm
	ld.global.nc.f32 %f22, [%rd32];
	// end inline asm
	fma.rn.f32 	%f54, %f53, %f22, %f52;
	ld.shared.f32 	%f55, [%r81+-48];
	add.s64 	%rd33, %rd56, -20;
	// begin inline asm
	ld.global.nc.f32 %f23, [%rd33];
	// end inline asm
	fma.rn.f32 	%f56, %f55, %f23, %f54;
	ld.shared.f32 	%f57, [%r81+-44];
	add.s64 	%rd34, %rd56, -16;
	// begin inline asm
	ld.global.nc.f32 %f24, [%rd34];
	// end inline asm
	fma.rn.f32 	%f58, %f57, %f24, %f56;
	ld.shared.f32 	%f59, [%r81+-40];
	add.s64 	%rd35, %rd56, -12;
	// begin inline asm
	ld.global.nc.f32 %f25, [%rd35];
	// end inline asm
	fma.rn.f32 	%f60, %f59, %f25, %f58;
	ld.shared.f32 	%f61, [%r81+-8];
	add.s64 	%rd36, %rd56, -8;
	// begin inline asm
	ld.global.nc.f32 %f26, [%rd36];
	// end inline asm
	fma.rn.f32 	%f62, %f61, %f26, %f60;
	ld.shared.f32 	%f63, [%r81+-4];
	add.s64 	%rd37, %rd56, -4;
	// begin inline asm
	ld.global.nc.f32 %f27, [%rd37];
	// end inline asm
	fma.rn.f32 	%f64, %f63, %f27, %f62;
	ld.shared.f32 	%f65, [%r81];
	// begin inline asm
	ld.global.nc.f32 %f28, [%rd56];
	// end inline asm
	fma.rn.f32 	%f66, %f65, %f28, %f64;
	ld.shared.f32 	%f67, [%r81+4];
	add.s64 	%rd39, %rd56, 4;
	// begin inline asm
	ld.global.nc.f32 %f29, [%rd39];
	// end inline asm
	fma.rn.f32 	%f68, %f67, %f29, %f66;
	ld.shared.f32 	%f69, [%r81+8];
	add.s64 	%rd40, %rd56, 8;
	// begin inline asm
	ld.global.nc.f32 %f30, [%rd40];
	// end inline asm
	fma.rn.f32 	%f70, %f69, %f30, %f68;
	ld.shared.f32 	%f71, [%r81+40];
	add.s64 	%rd41, %rd56, 12;
	// begin inline asm
	ld.global.nc.f32 %f31, [%rd41];
	// end inline asm
	fma.rn.f32 	%f72, %f71, %f31, %f70;
	ld.shared.f32 	%f73, [%r81+44];
	add.s64 	%rd42, %rd56, 16;
	// begin inline asm
	ld.global.nc.f32 %f32, [%rd42];
	// end inline asm
	fma.rn.f32 	%f74, %f73, %f32, %f72;
	ld.shared.f32 	%f75, [%r81+48];
	add.s64 	%rd43, %rd56, 20;
	// begin inline asm
	ld.global.nc.f32 %f33, [%rd43];
	// end inline asm
	fma.rn.f32 	%f76, %f75, %f33, %f74;
	ld.shared.f32 	%f77, [%r81+52];
	add.s64 	%rd44, %rd56, 24;
	// begin inline asm
	ld.global.nc.f32 %f34, [%rd44];
	// end inline asm
	fma.rn.f32 	%f78, %f77, %f34, %f76;
	ld.shared.f32 	%f79, [%r81+56];
	add.s64 	%rd45, %rd56, 28;
	// begin inline asm
	ld.global.nc.f32 %f35, [%rd45];
	// end inline asm
	fma.rn.f32 	%f80, %f79, %f35, %f78;
	ld.shared.f32 	%f81, [%r81+88];
	add.s64 	%rd46, %rd56, 32;
	// begin inline asm
	ld.global.nc.f32 %f36, [%rd46];
	// end inline asm
	fma.rn.f32 	%f82, %f81, %f36, %f80;
	ld.shared.f32 	%f83, [%r81+92];
	add.s64 	%rd47, %rd56, 36;
	// begin inline asm
	ld.global.nc.f32 %f37, [%rd47];
	// end inline asm
	fma.rn.f32 	%f84, %f83, %f37, %f82;
	ld.shared.f32 	%f85, [%r81+96];
	add.s64 	%rd48, %rd56, 40;
	// begin inline asm
	ld.global.nc.f32 %f38, [%rd48];
	// end inline asm
	fma.rn.f32 	%f86, %f85, %f38, %f84;
	ld.shared.f32 	%f87, [%r81+100];
	add.s64 	%rd49, %rd56, 44;
	// begin inline asm
	ld.global.nc.f32 %f39, [%rd49];
	// end inline asm
	fma.rn.f32 	%f88, %f87, %f39, %f86;
	ld.shared.f32 	%f89, [%r81+104];
	add.s64 	%rd50, %rd56, 48;
	// begin inline asm
	ld.global.nc.f32 %f40, [%rd50];
	// end inline asm
	fma.rn.f32 	%f96, %f89, %f40, %f88;
	add.s32 	%r98, %r98, 576;
	add.s64 	%rd56, %rd56, 100;
	setp.ne.s32 	%p30, %r98, 3560;
	@%p30 bra 	$L__BB18_13;
	add.s32 	%r83, %r97, %r17;
	add.s32 	%r84, %r21, %r83;
	mul.wide.u32 	%rd51, %r84, 4;
	add.s64 	%rd52, %rd3, %rd51;
	ld.global.f32 	%f90, [%rd52];
	add.f32 	%f91, %f96, %f90;
	setp.ge.f32 	%p32, %f91, %f7;
	selp.f32 	%f92, 0f3F800000, 0f00000000, %p32;
	selp.f32 	%f93, %f8, %f91, %p32;
	st.global.f32 	[%rd52], %f93;
	max.f32 	%f95, %f95, %f92;
	mov.b32 	%r97, 1;
	mov.pred 	%p35, 0;
	@%p2 bra 	$L__BB18_12;
	mov.b32 	%r96, 1;
	mov.pred 	%p34, 0;
	@%p1 bra 	$L__BB18_11;
	shl.b32 	%r86, %r1, 8;
	and.b32  	%r87, %r2, 240;
	or.b32  	%r88, %r86, %r87;
	shl.b32 	%r89, %r14, 2;
	or.b32  	%r90, %r88, %r15;
	or.b32  	%r91, %r90, %r89;
	cvta.to.global.u64 	%rd53, %rd7;
	mul.wide.u32 	%rd54, %r91, 4;
	add.s64 	%rd55, %rd53, %rd54;
	st.global.f32 	[%rd55], %f95;
$L__BB18_17:
	ret;

}


// ===== COMPILED SASS (sm_100) =====

	.target	sm_100

	.elftype	@"ET_EXEC"


//--------------------- .note.nv.tkinfo           --------------------------
	.section	.note.nv.tkinfo,"",@"SHT_NOTE"
	.sectionflags	@"SHF_NOTE_NV_TKINFO"
	.tkinfo
        /*0018*/ 	.word	0x00000002
        /*0030*/ 	.string	""
        /*0030*/ 	.string	"ptxas"
        /*0030*/ 	.string	"Cuda compilation tools, release 13.0, V13.0.88"
        /*0030*/ 	.string	"Build cuda_13.0.r13.0/compiler.36424714_0"
        /*0030*/ 	.string	"-arch sm_100 -m 64 "



//--------------------- .note.nv.cuinfo           --------------------------
	.section	.note.nv.cuinfo,"",@"SHT_NOTE"
	.sectionflags	@"SHF_NOTE_NV_CUINFO"
        /*0018*/ 	.short	0x0002
        /*001a*/ 	.short	0x0064
        /*001c*/ 	.short	0x0082
	.zero		2


//--------------------- .nv.info                  --------------------------
	.section	.nv.info,"",@"SHT_CUDA_INFO"
	.align	4


	//----- nvinfo : EIATTR_REGCOUNT
	.align		4
        /*0000*/ 	.byte	0x04, 0x2f
        /*0002*/ 	.short	(.L_5 - .L_4)
	.align		4
.L_4:
        /*0004*/ 	.word	index@(_Z16if_neuron_kernelPKfPfS1_iff)
        /*0008*/ 	.word	0x0000000e


	//----- nvinfo : EIATTR_FRAME_SIZE
	.align		4
.L_5:
        /*000c*/ 	.byte	0x04, 0x11
        /*000e*/ 	.short	(.L_7 - .L_6)
	.align		4
.L_6:
        /*0010*/ 	.word	index@(_Z16if_neuron_kernelPKfPfS1_iff)
        /*0014*/ 	.word	0x00000000


	//----- nvinfo : EIATTR_REGCOUNT
	.align		4
.L_7:
        /*0018*/ 	.byte	0x04, 0x2f
        /*001a*/ 	.short	(.L_9 - .L_8)
	.align		4
.L_8:
        /*001c*/ 	.word	index@(_Z13conv2d_kernelPKfPfS0_S0_iiiiiiii)
        /*0020*/ 	.word	0x00000020


	//----- nvinfo : EIATTR_FRAME_SIZE
	.align		4
.L_9:
        /*0024*/ 	.byte	0x04, 0x11
        /*0026*/ 	.short	(.L_11 - .L_10)
	.align		4
.L_10:
        /*0028*/ 	.word	index@(_Z13conv2d_kernelPKfPfS0_S0_iiiiiiii)
        /*002c*/ 	.word	0x00000000


	//----- nvinfo : EIATTR_REGCOUNT
	.align		4
.L_11:
        /*0030*/ 	.byte	0x04, 0x2f
        /*0032*/ 	.short	(.L_13 - .L_12)
	.align		4
.L_12:
        /*0034*/ 	.word	index@(_Z16maxpool2d_kernelPKfPfiiiiiiii)
        /*0038*/ 	.word	0x00000020


	//----- nvinfo : EIATTR_FRAME_SIZE
	.align		4
.L_13:
        /*003c*/ 	.byte	0x04, 0x11
        /*003e*/ 	.short	(.L_15 - .L_14)
	.align		4
.L_14:
        /*0040*/ 	.word	index@(_Z16maxpool2d_kernelPKfPfiiiiiiii)
        /*0044*/ 	.word	0x00000000


	//----- nvinfo : EIATTR_REGCOUNT
	.align		4
.L_15:
        /*0048*/ 	.byte	0x04, 0x2f
        /*004a*/ 	.short	(.L_17 - .L_16)
	.align		4
.L_16:
        /*004c*/ 	.word	index@(_Z13linear_kernelPKfPfS0_S0_iii)
        /*0050*/ 	.word	0x0000001e


	//----- nvinfo : EIATTR_FRAME_SIZE
	.align		4
.L_17:
        /*0054*/ 	.byte	0x04, 0x11
        /*0056*/ 	.short	(.L_19 - .L_18)
	.align		4
.L_18:
        /*0058*/ 	.word	index@(_Z13linear_kernelPKfPfS0_S0_iii)
        /*005c*/ 	.word	0x00000000


	//----- nvinfo : EIATTR_REGCOUNT
	.align		4
.L_19:
        /*0060*/ 	.byte	0x04, 0x2f
        /*0062*/ 	.short	(.L_21 - .L_20)
	.align		4
.L_20:
        /*0064*/ 	.word	index@(_Z24linear_accumulate_kernelPKfPfS0_S0_S1_iii)
        /*0068*/ 	.word	0x0000001e


	//----- nvinfo : EIATTR_FRAME_SIZE
	.align		4
.L_21:
        /*006c*/ 	.byte	0x04, 0x11
        /*006e*/ 	.short	(.L_23 - .L_22)
	.align		4
.L_22:
        /*0070*/ 	.word	index@(_Z24linear_accumulate_kernelPKfPfS0_S0_S1_iii)
        /*0074*/ 	.word	0x00000000


	//----- nvinfo : EIATTR_REGCOUNT
	.align		4
.L_23:
        /*0078*/ 	.byte	0x04, 0x2f
        /*007a*/ 	.short	(.L_25 - .L_24)
	.align		4
.L_24:
        /*007c*/ 	.word	index@(_Z16conv2d_if_kernelPKfPfS1_S0_S0_iiiiiiiiff)
        /*0080*/ 	.word	0x00000020


	//----- nvinfo : EIATTR_FRAME_SIZE
	.align		4
.L_25:
        /*0084*/ 	.byte	0x04, 0x11
        /*0086*/ 	.short	(.L_27 - .L_26)
	.align		4
.L_26:
        /*0088*/ 	.word	index@(_Z16conv2d_if_kernelPKfPfS1_S0_S0_iiiiiiiiff)
        /*008c*/ 	.word	0x00000000


	//----- nvinfo : EIATTR_REGCOUNT
	.align		4
.L_27:
        /*0090*/ 	.byte	0x04, 0x2f
        /*0092*/ 	.short	(.L_29 - .L_28)
	.align		4
.L_28:
        /*0094*/ 	.word	index@(_Z37conv2d_if_smem5x5_tiled_kernel_constwPKfPfS1_iiiiiiiffi)
        /*0098*/ 	.word	0x00000020


	//----- nvinfo : EIATTR_FRAME_SIZE
	.align		4
.L_29:
        /*009c*/ 	.byte	0x04, 0x11
        /*009e*/ 	.short	(.L_31 - .L_30)
	.align		4
.L_30:
        /*00a0*/ 	.word	index@(_Z37conv2d_if_smem5x5_tiled_kernel_constwPKfPfS1_iiiiiiiffi)
        /*00a4*/ 	.word	0x00000000


	//----- nvinfo : EIATTR_REGCOUNT
	.align		4
.L_31:
        /*00a8*/ 	.byte	0x04, 0x2f
        /*00aa*/ 	.short	(.L_33 - .L_32)
	.align		4
.L_32:
        /*00ac*/ 	.word	index@(_Z16linear_if_kernelPKfPfS1_S0_S0_iiiff)
        /*00b0*/ 	.word	0x0000001e


	//----- nvinfo : EIATTR_FRAME_SIZE
	.align		4
.L_33:
        /*00b4*/ 	.byte	0x04, 0x11
        /*00b6*/ 	.short	(.L_35 - .L_34)
	.align		4
.L_34:
        /*00b8*/ 	.word	index@(_Z16linear_if_kernelPKfPfS1_S0_S0_iiiff)
        /*00bc*/ 	.word	0x00000000


	//----- nvinfo : EIATTR_REGCOUNT
	.align		4
.L_35:
        /*00c0*/ 	.byte	0x04, 0x2f
        /*00c2*/ 	.short	(.L_37 - .L_36)
	.align		4
.L_36:
        /*00c4*/ 	.word	index@(_Z27linear_if_tiled_smem_kernelPKfPfS1_S0_S0_iiiff)
        /*00c8*/ 	.word	0x00000020


	//----- nvinfo : EIATTR_FRAME_SIZE
	.align		4
.L_37:
        /*00cc*/ 	.byte	0x04, 0x11
        /*00ce*/ 	.short	(.L_39 - .L_38)
	.align		4
.L_38:
        /*00d0*/ 	.word	index@(_Z27linear_if_tiled_smem_kernelPKfPfS1_S0_S0_iiiff)
        /*00d4*/ 	.word	0x00000000


	//----- nvinfo : EIATTR_REGCOUNT
	.align		4
.L_39:
        /*00d8*/ 	.byte	0x04, 0x2f
        /*00da*/ 	.short	(.L_41 - .L_40)
	.align		4
.L_40:
        /*00dc*/ 	.word	index@(_Z30conv2d_if_smem5x5_tiled_kernelPKfPfS1_S0_S0_iiiiiiiff)
        /*00e0*/ 	.word	0x00000020


	//----- nvinfo : EIATTR_FRAME_SIZE
	.align		4
.L_41:
        /*00e4*/ 	.byte	0x04, 0x11
        /*00e6*/ 	.short	(.L_43 - .L_42)
	.align		4
.L_42:
        /*00e8*/ 	.word	index@(_Z30conv2d_if_smem5x5_tiled_kernelPKfPfS1_S0_S0_iiiiiiiff)
        /*00ec*/ 	.word	0x00000000


	//----- nvinfo : EIATTR_REGCOUNT
	.align		4
.L_43:
        /*00f0*/ 	.byte	0x04, 0x2f
        /*00f2*/ 	.short	(.L_45 - .L_44)
	.align		4
.L_44:
        /*00f4*/ 	.word	index@(_Z23spike_accumulate_kernelPfS_i)
        /*00f8*/ 	.word	0x0000000a


	//----- nvinfo : EIATTR_FRAME_SIZE
	.align		4
.L_45:
        /*00fc*/ 	.byte	0x04, 0x11
        /*00fe*/ 	.short	(.L_47 - .L_46)
	.align		4
.L_46:
        /*0100*/ 	.word	index@(_Z23spike_accumulate_kernelPfS_i)
        /*0104*/ 	.word	0x00000000


	//----- nvinfo : EIATTR_REGCOUNT
	.align		4
.L_47:
        /*0108*/ 	.byte	0x04, 0x2f
        /*010a*/ 	.short	(.L_49 - .L_48)
	.align		4
.L_48:
        /*010c*/ 	.word	index@(_Z22spike_frequency_kernelPKfPfif)
        /*0110*/ 	.word	0x0000000a


	//----- nvinfo : EIATTR_FRAME_SIZE
	.align		4
.L_49:
        /*0114*/ 	.byte	0x04, 0x11
        /*0116*/ 	.short	(.L_51 - .L_50)
	.align		4
.L_50:
        /*0118*/ 	.word	index@(_Z22spike_frequency_kernelPKfPfif)
        /*011c*/ 	.word	0x00000000


	//----- nvinfo : EIATTR_REGCOUNT
	.align		4
.L_51:
        /*0120*/ 	.byte	0x04, 0x2f
        /*0122*/ 	.short	(.L_53 - .L_52)
	.align		4
.L_52:
        /*0124*/ 	.word	index@(_Z38conv2d_if_pool2x2_smem5x5_tiled_kernelPKfPfS1_S0_S0_iiiiiiiiiff)
        /*0128*/ 	.word	0x00000020


	//----- nvinfo : EIATTR_FRAME_SIZE
	.align		4
.L_53:
        /*012c*/ 	.byte	0x04, 0x11
        /*012e*/ 	.short	(.L_55 - .L_54)
	.align		4
.L_54:
        /*0130*/ 	.word	index@(_Z38conv2d_if_pool2x2_smem5x5_tiled_kernelPKfPfS1_S0_S0_iiiiiiiiiff)
        /*0134*/ 	.word	0x00000000


	//----- nvinfo : EIATTR_REGCOUNT
	.align		4
.L_55:
        /*0138*/ 	.byte	0x04, 0x2f
        /*013a*/ 	.short	(.L_57 - .L_56)
	.align		4
.L_56:
        /*013c*/ 	.word	index@(_Z24conv2d_if_pool2x2_kernelPKfPfS1_S0_S0_iiiiiiiiiiff)
        /*0140*/ 	.word	0x00000020


	//----- nvinfo : EIATTR_FRAME_SIZE
	.align		4
.L_57:
        /*0144*/ 	.byte	0x04, 0x11
        /*0146*/ 	.short	(.L_59 - .L_58)
	.align		4
.L_58:
        /*0148*/ 	.word	index@(_Z24conv2d_if_pool2x2_kernelPKfPfS1_S0_S0_iiiiiiiiiiff)
        /*014c*/ 	.word	0x00000000


	//----- nvinfo : EIATTR_REGCOUNT
	.align		4
.L_59:
        /*0150*/ 	.byte	0x04, 0x2f
        /*0152*/ 	.short	(.L_61 - .L_60)
	.align		4
.L_60:
        /*0154*/ 	.word	index@(_Z31conv2d_if_pool2x2_kernel_constwPKfPfS1_iiiiiiiiiiffi)
        /*0158*/ 	.word	0x0000001f


	//----- nvinfo : EIATTR_FRAME_SIZE
	.align		4
.L_61:
        /*015c*/ 	.byte	0x04, 0x11
        /*015e*/ 	.short	(.L_63 - .L_62)
	.align		4
.L_62:
        /*0160*/ 	.word	index@(_Z31conv2d_if_pool2x2_kernel_constwPKfPfS1_iiiiiiiiiiffi)
        /*0164*/ 	.word	0x00000000


	//----- nvinfo : EIATTR_REGCOUNT
	.align		4
.L_63:
        /*0168*/ 	.byte	0x04, 0x2f
        /*016a*/ 	.short	(.L_65 - .L_64)
	.align		4
.L_64:
        /*016c*/ 	.word	index@(_Z23conv1_linear_sum_kernelPKfPfS0_S0_iiiii)
        /*0170*/ 	.word	0x00000020


	//----- nvinfo : EIATTR_FRAME_SIZE
	.align		4
.L_65:
        /*0174*/ 	.byte	0x04, 0x11
        /*0176*/ 	.short	(.L_67 - .L_66)
	.align		4
.L_66:
        /*0178*/ 	.word	index@(_Z23conv1_linear_sum_kernelPKfPfS0_S0_iiiii)
        /*017c*/ 	.word	0x00000000


	//----- nvinfo : EIATTR_REGCOUNT
	.align		4
.L_67:
        /*0180*/ 	.byte	0x04, 0x2f
        /*0182*/ 	.short	(.L_69 - .L_68)
	.align		4
.L_68:
        /*0184*/ 	.word	index@(_Z29conv1_if_pool_from_sum_kernelPKfPfS1_iiiiiff)
        /*0188*/ 	.word	0x00000015


	//----- nvinfo : EIATTR_FRAME_SIZE
	.align		4
.L_69:
        /*018c*/ 	.byte	0x04, 0x11
        /*018e*/ 	.short	(.L_71 - .L_70)
	.align		4
.L_70:
        /*0190*/ 	.word	index@(_Z29conv1_if_pool_from_sum_kernelPKfPfS1_iiiiiff)
        /*0194*/ 	.word	0x00000000


	//----- nvinfo : EIATTR_REGCOUNT
	.align		4
.L_71:
        /*0198*/ 	.byte	0x04, 0x2f
        /*019a*/ 	.short	(.L_73 - .L_72)
	.align		4
.L_72:
        /*019c*/ 	.word	index@(_Z32conv1_if_pool_from_sum_u8_kernelPKfPhPfiiiiiff)
        /*01a0*/ 	.word	0x00000015


	//----- nvinfo : EIATTR_FRAME_SIZE
	.align		4
.L_73:
        /*01a4*/ 	.byte	0x04, 0x11
        /*01a6*/ 	.short	(.L_75 - .L_74)
	.align		4
.L_74:
        /*01a8*/ 	.word	index@(_Z32conv1_if_pool_from_sum_u8_kernelPKfPhPfiiiiiff)
        /*01ac*/ 	.word	0x00000000


	//----- nvinfo : EIATTR_REGCOUNT
	.align		4
.L_75:
        /*01b0*/ 	.byte	0x04, 0x2f
        /*01b2*/ 	.short	(.L_77 - .L_76)
	.align		4
.L_76:
        /*01b4*/ 	.word	index@(_Z27conv2d_if_pool2x2_u8_kernelPKhPfS1_PKfS3_iiiiiiiiiiff)
        /*01b8*/ 	.word	0x0000001f


	//----- nvinfo : EIATTR_FRAME_SIZE
	.align		4
.L_77:
        /*01bc*/ 	.byte	0x04, 0x11
        /*01be*/ 	.short	(.L_79 - .L_78)
	.align		4
.L_78:
        /*01c0*/ 	.word	index@(_Z27conv2d_if_pool2x2_u8_kernelPKhPfS1_PKfS3_iiiiiiiiiiff)
        /*01c4*/ 	.word	0x00000000


	//----- nvinfo : EIATTR_MIN_STACK_SIZE
	.align		4
.L_79:
        /*01c8*/ 	.byte	0x04, 0x12
        /*01ca*/ 	.short	(.L_81 - .L_80)
	.align		4
.L_80:
        /*01cc*/ 	.word	index@(_Z27conv2d_if_pool2x2_u8_kernelPKhPfS1_PKfS3_iiiiiiiiiiff)
        /*01d0*/ 	.word	0x00000000


	//----- nvinfo : EIATTR_MIN_STACK_SIZE
	.align		4
.L_81:
        /*01d4*/ 	.byte	0x04, 0x12
        /*01d6*/ 	.short	(.L_83 - .L_82)
	.align		4
.L_82:
        /*01d8*/ 	.word	index@(_Z32conv1_if_pool_from_sum_u8_kernelPKfPhPfiiiiiff)
        /*01dc*/ 	.word	0x00000000


	//----- nvinfo : EIATTR_MIN_STACK_SIZE
	.align		4
.L_83:
        /*01e0*/ 	.byte	0x04, 0x12
        /*01e2*/ 	.short	(.L_85 - .L_84)
	.align		4
.L_84:
        /*01e4*/ 	.word	index@(_Z29conv1_if_pool_from_sum_kernelPKfPfS1_iiiiiff)
        /*01e8*/ 	.word	0x00000000


	//----- nvinfo : EIATTR_MIN_STACK_SIZE
	.align		4
.L_85:
        /*01ec*/ 	.byte	0x04, 0x12
        /*01ee*/ 	.short	(.L_87 - .L_86)
	.align		4
.L_86:
        /*01f0*/ 	.word	index@(_Z23conv1_linear_sum_kernelPKfPfS0_S0_iiiii)
        /*01f4*/ 	.word	0x00000000


	//----- nvinfo : EIATTR_MIN_STACK_SIZE
	.align		4
.L_87:
        /*01f8*/ 	.byte	0x04, 0x12
        /*01fa*/ 	.short	(.L_89 - .L_88)
	.align		4
.L_88:
        /*01fc*/ 	.word	index@(_Z31conv2d_if_pool2x2_kernel_constwPKfPfS1_iiiiiiiiiiffi)
        /*0200*/ 	.word	0x00000000


	//----- nvinfo : EIATTR_MIN_STACK_SIZE
	.align		4
.L_89:
        /*0204*/ 	.byte	0x04, 0x12
        /*0206*/ 	.short	(.L_91 - .L_90)
	.align		4
.L_90:
        /*0208*/ 	.word	index@(_Z24conv2d_if_pool2x2_kernelPKfPfS1_S0_S0_iiiiiiiiiiff)
        /*020c*/ 	.word	0x00000000


	//----- nvinfo : EIATTR_MIN_STACK_SIZE
	.align		4
.L_91:
        /*0210*/ 	.byte	0x04, 0x12
        /*0212*/ 	.short	(.L_93 - .L_92)
	.align		4
.L_92:
        /*0214*/ 	.word	index@(_Z38conv2d_if_pool2x2_smem5x5_tiled_kernelPKfPfS1_S0_S0_iiiiiiiiiff)
        /*0218*/ 	.word	0x00000000


	//----- nvinfo : EIATTR_MIN_STACK_SIZE
	.align		4
.L_93:
        /*021c*/ 	.byte	0x04, 0x12
        /*021e*/ 	.short	(.L_95 - .L_94)
	.align		4
.L_94:
        /*0220*/ 	.word	index@(_Z22spike_frequency_kernelPKfPfif)
        /*0224*/ 	.word	0x00000000


	//----- nvinfo : EIATTR_MIN_STACK_SIZE
	.align		4
.L_95:
        /*0228*/ 	.byte	0x04, 0x12
        /*022a*/ 	.short	(.L_97 - .L_96)
	.align		4
.L_96:
        /*022c*/ 	.word	index@(_Z23spike_accumulate_kernelPfS_i)
        /*0230*/ 	.word	0x00000000


	//----- nvinfo : EIATTR_MIN_STACK_SIZE
	.align		4
.L_97:
        /*0234*/ 	.byte	0x04, 0x12
        /*0236*/ 	.short	(.L_99 - .L_98)
	.align		4
.L_98:
        /*0238*/ 	.word	index@(_Z30conv2d_if_smem5x5_tiled_kernelPKfPfS1_S0_S0_iiiiiiiff)
        /*023c*/ 	.word	0x00000000


	//----- nvinfo : EIATTR_MIN_STACK_SIZE
	.align		4
.L_99:
        /*0240*/ 	.byte	0x04, 0x12
        /*0242*/ 	.short	(.L_101 - .L_100)
	.align		4
.L_100:
        /*0244*/ 	.word	index@(_Z27linear_if_tiled_smem_kernelPKfPfS1_S0_S0_iiiff)
        /*0248*/ 	.word	0x00000000


	//----- nvinfo : EIATTR_MIN_STACK_SIZE
	.align		4
.L_101:
        /*024c*/ 	.byte	0x04, 0x12
        /*024e*/ 	.short	(.L_103 - .L_102)
	.align		4
.L_102:
        /*0250*/ 	.word	index@(_Z16linear_if_kernelPKfPfS1_S0_S0_iiiff)
        /*0254*/ 	.word	0x00000000


	//----- nvinfo : EIATTR_MIN_STACK_SIZE
	.align		4
.L_103:
        /*0258*/ 	.byte	0x04, 0x12
        /*025a*/ 	.short	(.L_105 - .L_104)
	.align		4
.L_104:
        /*025c*/ 	.word	index@(_Z37conv2d_if_smem5x5_tiled_kernel_constwPKfPfS1_iiiiiiiffi)
        /*0260*/ 	.word	0x00000000


	//----- nvinfo : EIATTR_MIN_STACK_SIZE
	.align		4
.L_105:
        /*0264*/ 	.byte	0x04, 0x12
        /*0266*/ 	.short	(.L_107 - .L_106)
	.align		4
.L_106:
        /*0268*/ 	.word	index@(_Z16conv2d_if_kernelPKfPfS1_S0_S0_iiiiiiiiff)
        /*026c*/ 	.word	0x00000000


	//----- nvinfo : EIATTR_MIN_STACK_SIZE
	.align		4
.L_107:
        /*0270*/ 	.byte	0x04, 0x12
        /*0272*/ 	.short	(.L_109 - .L_108)
	.align		4
.L_108:
        /*0274*/ 	.word	index@(_Z24linear_accumulate_kernelPKfPfS0_S0_S1_iii)
        /*0278*/ 	.word	0x00000000


	//----- nvinfo : EIATTR_MIN_STACK_SIZE
	.align		4
.L_109:
        /*027c*/ 	.byte	0x04, 0x12
        /*027e*/ 	.short	(.L_111 - .L_110)
	.align		4
.L_110:
        /*0280*/ 	.word	index@(_Z13linear_kernelPKfPfS0_S0_iii)
        /*0284*/ 	.word	0x00000000


	//----- nvinfo : EIATTR_MIN_STACK_SIZE
	.align		4
.L_111:
        /*0288*/ 	.byte	0x04, 0x12
        /*028a*/ 	.short	(.L_113 - .L_112)
	.align		4
.L_112:
        /*028c*/ 	.word	index@(_Z16maxpool2d_kernelPKfPfiiiiiiii)
        /*0290*/ 	.word	0x00000000


	//----- nvinfo : EIATTR_MIN_STACK_SIZE
	.align		4
.L_113:
        /*0294*/ 	.byte	0x04, 0x12
        /*0296*/ 	.short	(.L_115 - .L_114)
	.align		4
.L_114:
        /*0298*/ 	.word	index@(_Z13conv2d_kernelPKfPfS0_S0_iiiiiiii)
        /*029c*/ 	.word	0x00000000


	//----- nvinfo : EIATTR_MIN_STACK_SIZE
	.align		4
.L_115:
        /*02a0*/ 	.byte	0x04, 0x12
        /*02a2*/ 	.short	(.L_117 - .L_116)
	.align		4
.L_116:
        /*02a4*/ 	.word	index@(_Z16if_neuron_kernelPKfPfS1_iff)
        /*02a8*/ 	.word	0x00000000
.L_117:


//--------------------- .nv.compat                --------------------------
	.section	.nv.compat,"",@"SHT_CUDA_COMPAT_INFO"
	.align	4
        /*0000*/ 	.byte	0x02, 0x09, 0x00, 0x00, 0x02, 0x02, 0x01, 0x00, 0x02, 0x05, 0x05, 0x00, 0x03, 0x07, 0x01, 0x01
        /*0010*/ 	.byte	0x02, 0x03, 0x00, 0x00, 0x02, 0x06, 0x01, 0x00, 0x04, 0x0b, 0x08, 0x00, 0x01, 0x00, 0x00, 0x00
        /*0020*/ 	.byte	0x00, 0x00, 0x00, 0x00


//--------------------- .nv.info._Z27conv2d_if_pool2x2_u8_kernelPKhPfS1_PKfS3_iiiiiiiiiiff --------------------------
	.section	.nv.info._Z27conv2d_if_pool2x2_u8_kernelPKhPfS1_PKfS3_iiiiiiiiiiff,"",@"SHT_CUDA_INFO"
	.sectionflags	@""
	.align	4


	//----- nvinfo : EIATTR_CUDA_API_VERSION
	.align		4
        /*0000*/ 	.byte	0x04, 0x37
        /*0002*/ 	.short	(.L_119 - .L_118)
.L_118:
        /*0004*/ 	.word	0x00000082


	//----- nvinfo : EIATTR_KPARAM_INFO
	.align		4
.L_119:
        /*0008*/ 	.byte	0x04, 0x17
        /*000a*/ 	.short	(.L_121 - .L_120)
.L_120:
        /*000c*/ 	.word	0x00000000
        /*0010*/ 	.short	0x0010
        /*0012*/ 	.short	0x0054
        /*0014*/ 	.byte	0x00, 0xf0, 0x11, 0x00


	//----- nvinfo : EIATTR_KPARAM_INFO
	.align		4
.L_121:
        /*0018*/ 	.byte	0x04, 0x17
        /*001a*/ 	.short	(.L_123 - .L_122)
.L_122:
        /*001c*/ 	.word	0x00000000
        /*0020*/ 	.short	0x000f
        /*0022*/ 	.short	0x0050
        /*0024*/ 	.byte	0x00, 0xf0, 0x11, 0x00


	//----- nvinfo : EIATTR_KPARAM_INFO
	.align		4
.L_123:
        /*0028*/ 	.byte	0x04, 0x17
        /*002a*/ 	.short	(.L_125 - .L_124)
.L_124:
        /*002c*/ 	.word	0x00000000
        /*0030*/ 	.short	0x000e
        /*0032*/ 	.short	0x004c
        /*0034*/ 	.byte	0x00, 0xf0, 0x11, 0x00


	//----- nvinfo : EIATTR_KPARAM_INFO
	.align		4
.L_125:
        /*0038*/ 	.byte	0x04, 0x17
        /*003a*/ 	.short	(.L_127 - .L_126)
.L_126:
        /*003c*/ 	.word	0x00000000
        /*0040*/ 	.short	0x000d
        /*0042*/ 	.short	0x0048
        /*0044*/ 	.byte	0x00, 0xf0, 0x11, 0x00


	//----- nvinfo : EIATTR_KPARAM_INFO
	.align		4
.L_127:
        /*0048*/ 	.byte	0x04, 0x17
        /*004a*/ 	.short	(.L_129 - .L_128)
.L_128:
        /*004c*/ 	.word	0x00000000
        /*0050*/ 	.short	0x000c
        /*0052*/ 	.short	0x0044
        /*0054*/ 	.byte	0x00, 0xf0, 0x11, 0x00


	//----- nvinfo : EIATTR_KPARAM_INFO
	.align		4
.L_129:
        /*0058*/ 	.byte	0x04, 0x17
        /*005a*/ 	.short	(.L_131 - .L_130)
.L_130:
        /*005c*/ 	.word	0x00000000
        /*0060*/ 	.short	0x000b
        /*0062*/ 	.short	0x0040
        /*0064*/ 	.byte	0x00, 0xf0, 0x11, 0x00


	//----- nvinfo : EIATTR_KPARAM_INFO
	.align		4
.L_131:
        /*0068*/ 	.byte	0x04, 0x17
        /*006a*/ 	.short	(.L_133 - .L_132)
.L_132:
        /*006c*/ 	.word	0x00000000
        /*0070*/ 	.short	0x000a
        /*0072*/ 	.short	0x003c
        /*0074*/ 	.byte	0x00, 0xf0, 0x11, 0x00


	//----- nvinfo : EIATTR_KPARAM_INFO
	.align		4
.L_133:
        /*0078*/ 	.byte	0x04, 0x17
        /*007a*/ 	.short	(.L_135 - .L_134)
.L_134:
        /*007c*/ 	.word	0x00000000
        /*0080*/ 	.short	0x0009
        /*0082*/ 	.short	0x0038
        /*0084*/ 	.byte	0x00, 0xf0, 0x11, 0x00


	//----- nvinfo : EIATTR_KPARAM_INFO
	.align		4
.L_135:
        /*0088*/ 	.byte	0x04, 0x17
        /*008a*/ 	.short	(.L_137 - .L_136)
.L_136:
        /*008c*/ 	.word	0x00000000
        /*0090*/ 	.short	0x0008
        /*0092*/ 	.short	0x0034
        /*0094*/ 	.byte	0x00, 0xf0, 0x11, 0x00


	//----- nvinfo : EIATTR_KPARAM_INFO
	.align		4
.L_137:
        /*0098*/ 	.byte	0x04, 0x17
        /*009a*/ 	.short	(.L_139 - .L_138)
.L_138:
        /*009c*/ 	.word	0x00000000
        /*00a0*/ 	.short	0x0007
        /*00a2*/ 	.short	0x0030
        /*00a4*/ 	.byte	0x00, 0xf0, 0x11, 0x00


	//----- nvinfo : EIATTR_KPARAM_INFO
	.align		4
.L_139:
        /*00a8*/ 	.byte	0x04, 0x17
        /*00aa*/ 	.short	(.L_141 - .L_140)
.L_140:
        /*00ac*/ 	.word	0x00000000
        /*00b0*/ 	.short	0x0006
        /*00b2*/ 	.short	0x002c
        /*00b4*/ 	.byte	0x00, 0xf0, 0x11, 0x00


	//----- nvinfo : EIATTR_KPARAM_INFO
	.align		4
.L_141:
        /*00b8*/ 	.byte	0x04, 0x17
        /*00ba*/ 	.short	(.L_143 - .L_142)
.L_142:
        /*00bc*/ 	.word	0x00000000
        /*00c0*/ 	.short	0x0005
        /*00c2*/ 	.short	0x0028
        /*00c4*/ 	.byte	0x00, 0xf0, 0x11, 0x00


	//----- nvinfo : EIATTR_KPARAM_INFO
	.align		4
.L_143:
        /*00c8*/ 	.byte	0x04, 0x17
        /*00ca*/ 	.short	(.L_145 - .L_144)
.L_144:
        /*00cc*/ 	.word	0x00000000
        /*00d0*/ 	.short	0x0004
        /*00d2*/ 	.short	0x0020
        /*00d4*/ 	.byte	0x00, 0xf5, 0x21, 0x00


	//----- nvinfo : EIATTR_KPARAM_INFO
	.align		4
.L_145:
        /*00d8*/ 	.byte	0x04, 0x17
        /*00da*/ 	.short	(.L_147 - .L_146)
.L_146:
        /*00dc*/ 	.word	0x00000000
        /*00e0*/ 	.short	0x0003
        /*00e2*/ 	.short	0x0018
        /*00e4*/ 	.byte	0x00, 0xf5, 0x21, 0x00


	//----- nvinfo : EIATTR_KPARAM_INFO
	.align		4
.L_147:
        /*00e8*/ 	.byte	0x04, 0x17
        /*00ea*/ 	.short	(.L_149 - .L_148)
.L_148:
        /*00ec*/ 	.word	0x00000000
        /*00f0*/ 	.short	0x0002
        /*00f2*/ 	.short	0x0010
        /*00f4*/ 	.byte	0x00, 0xf5, 0x21, 0x00


	//----- nvinfo : EIATTR_KPARAM_INFO
	.align		4
.L_149:
        /*00f8*/ 	.byte	0x04, 0x17
        /*00fa*/ 	.short	(.L_151 - .L_150)
.L_150:
        /*00fc*/ 	.word	0x00000000
        /*0100*/ 	.short	0x0001
        /*0102*/ 	.short	0x0008
        /*0104*/ 	.byte	0x00, 0xf5, 0x21, 0x00


	//----- nvinfo : EIATTR_KPARAM_INFO
	.align		4
.L_151:
        /*0108*/ 	.byte	0x04, 0x17
        /*010a*/ 	.short	(.L_153 - .L_152)
.L_152:
        /*010c*/ 	.word	0x00000000
        /*0110*/ 	.short	0x0000
        /*0112*/ 	.short	0x0000
        /*0114*/ 	.byte	0x00, 0xf5, 0x21, 0x00


	//----- nvinfo : EIATTR_SPARSE_MMA_MASK
	.align		4
.L_153:
        /*0118*/ 	.byte	0x03, 0x50
        /*011a*/ 	.short	0x0000


	//----- nvinfo : EIATTR_MAXREG_COUNT
	.align		4
        /*011c*/ 	.byte	0x03, 0x1b
        /*011e*/ 	.short	0x00ff


	//----- nvinfo : EIATTR_NUM_BARRIERS
	.align		4
        /*0120*/ 	.byte	0x02, 0x4c
        /*0122*/ 	.byte	0x01
	.zero		1


	//----- nvinfo : EIATTR_MERCURY_ISA_VERSION
	.align		4
        /*0124*/ 	.byte	0x03, 0x5f
        /*0126*/ 	.short	0x0101


	//----- nvinfo : EIATTR_VRC_CTA_INIT_COUNT
	.align		4
        /*0128*/ 	.byte	0x02, 0x4a
	.zero		1
	.zero		1


	//----- nvinfo : EIATTR_EXIT_INSTR_OFFSETS
	.align		4
        /*012c*/ 	.byte	0x04, 0x1c
        /*012e*/ 	.short	(.L_155 - .L_154)


	//   ....[0]....
.L_154:
        /*0130*/ 	.word	0x000000f0


	//   ....[1]....
        /*0134*/ 	.word	0x00000130


	//   ....[2]....
        /*0138*/ 	.word	0x00000730


	//   ....[3]....
        /*013c*/ 	.word	0x00001030


	//----- nvinfo : EIATTR_CRS_STACK_SIZE
	.align		4
.L_155:
        /*0140*/ 	.byte	0x04, 0x1e
        /*0142*/ 	.short	(.L_157 - .L_156)
.L_156:
        /*0144*/ 	.word	0x00000000


	//----- nvinfo : EIATTR_CBANK_PARAM_SIZE
	.align		4
.L_157:
        /*0148*/ 	.byte	0x03, 0x19
        /*014a*/ 	.short	0x0058


	//----- nvinfo : EIATTR_PARAM_CBANK
	.align		4
        /*014c*/ 	.byte	0x04, 0x0a
        /*014e*/ 	.short	(.L_159 - .L_158)
	.align		4
.L_158:
        /*0150*/ 	.word	index@(.nv.constant0._Z27conv2d_if_pool2x2_u8_kernelPKhPfS1_PKfS3_iiiiiiiiiiff)
        /*0154*/ 	.short	0x0380
        /*0156*/ 	.short	0x0058


	//----- nvinfo : EIATTR_SW_WAR
	.align		4
.L_159:
        /*0158*/ 	.byte	0x04, 0x36
        /*015a*/ 	.short	(.L_161 - .L_160)
.L_160:
        /*015c*/ 	.word	0x00000008
.L_161:


//--------------------- .nv.info._Z32conv1_if_pool_from_sum_u8_kernelPKfPhPfiiiiiff --------------------------
	.section	.nv.info._Z32conv1_if_pool_from_sum_u8_kernelPKfPhPfiiiiiff,"",@"SHT_CUDA_INFO"
	.sectionflags	@""
	.align	4


	//----- nvinfo : EIATTR_CUDA_API_VERSION
	.align		4
        /*0000*/ 	.byte	0x04, 0x37
        /*0002*/ 	.short	(.L_163 - .L_162)
.L_162:
        /*0004*/ 	.word	0x00000082


	//----- nvinfo : EIATTR_KPARAM_INFO
	.align		4
.L_163:
        /*0008*/ 	.byte	0x04, 0x17
        /*000a*/ 	.short	(.L_165 - .L_164)
.L_164:
        /*000c*/ 	.word	0x00000000
        /*0010*/ 	.short	0x0009
        /*0012*/ 	.short	0x0030
        /*0014*/ 	.byte	0x00, 0xf0, 0x11, 0x00


	//----- nvinfo : EIATTR_KPARAM_INFO
	.align		4
.L_165:
        /*0018*/ 	.byte	0x04, 0x17
        /*001a*/ 	.short	(.L_167 - .L_166)
.L_166:
        /*001c*/ 	.word	0x00000000
        /*0020*/ 	.short	0x0008
        /*0022*/ 	.short	0x002c
        /*0024*/ 	.byte	0x00, 0xf0, 0x11, 0x00


	//----- nvinfo : EIATTR_KPARAM_INFO
	.align		4
.L_167:
        /*0028*/ 	.byte	0x04, 0x17
        /*002a*/ 	.short	(.L_169 - .L_168)
.L_168:
        /*002c*/ 	.word	0x00000000
        /*0030*/ 	.short	0x0007
        /*0032*/ 	.short	0x0028
        /*0034*/ 	.byte	0x00, 0xf0, 0x11, 0x00


	//----- nvinfo : EIATTR_KPARAM_INFO
	.align		4
.L_169:
        /*0038*/ 	.byte	0x04, 0x17
        /*003a*/ 	.short	(.L_171 - .L_170)
.L_170:
        /*003c*/ 	.word	0x00000000
        /*0040*/ 	.short	0x0006
        /*0042*/ 	.short	0x0024
        /*0044*/ 	.byte	0x00, 0xf0, 0x11, 0x00


	//----- nvinfo : EIATTR_KPARAM_INFO
	.align		4
.L_171:
        /*0048*/ 	.byte	0x04, 0x17
        /*004a*/ 	.short	(.L_173 - .L_172)
.L_172:
        /*004c*/ 	.word	0x00000000
        /*0050*/ 	.short	0x0005
        /*0052*/ 	.short	0x0020
        /*0054*/ 	.byte	0x00, 0xf0, 0x11, 0x00


	//----- nvinfo : EIATTR_KPARAM_INFO
	.align		4
.L_173:
        /*0058*/ 	.byte	0x04, 0x17
        /*005a*/ 	.short	(.L_175 - .L_174)
.L_174:
        /*005c*/ 	.word	0x00000000
        /*0060*/ 	.short	0x0004
        /*0062*/ 	.short	0x001c
        /*0064*/ 	.byte	0x00, 0xf0, 0x11, 0x00


	//----- nvinfo : EIATTR_KPARAM_INFO
	.align		4
.L_175:
        /*0068*/ 	.byte	0x04, 0x17
        /*006a*/ 	.short	(.L_177 - .L_176)
.L_176:
        /*006c*/ 	.word	0x00000000
        /*0070*/ 	.short	0x0003
        /*0072*/ 	.short	0x0018
        /*0074*/ 	.byte	0x00, 0xf0, 0x11, 0x00


	//----- nvinfo : EIATTR_KPARAM_INFO
	.align		4
.L_177:
        /*0078*/ 	.byte	0x04, 0x17
        /*007a*/ 	.short	(.L_179 - .L_178)
.L_178:
        /*007c*/ 	.word	0x00000000
        /*0080*/ 	.short	0x0002
        /*0082*/ 	.short	0x0010
        /*0084*/ 	.byte	0x00, 0xf5, 0x21, 0x00


	//----- nvinfo : EIATTR_KPARAM_INFO
	.align		4
.L_179:
        /*0088*/ 	.byte	0x04, 0x17
        /*008a*/ 	.short	(.L_181 - .L_180)
.L_180:
        /*008c*/ 	.word	0x00000000
        /*0090*/ 	.short	0x0001
        /*0092*/ 	.short	0x0008
        /*0094*/ 	.byte	0x00, 0xf5, 0x21, 0x00


	//----- nvinfo : EIATTR_KPARAM_INFO
	.align		4
.L_181:
        /*0098*/ 	.byte	0x04, 0x17
        /*009a*/ 	.short	(.L_183 - .L_182)
.L_182:
        /*009c*/ 	.word	0x00000000
        /*00a0*/ 	.short	0x0000
        /*00a2*/ 	.short	0x0000
        /*00a4*/ 	.byte	0x00, 0xf5, 0x21, 0x00


	//----- nvinfo : EIATTR_SPARSE_MMA_MASK
	.align		4
.L_183:
        /*00a8*/ 	.byte	0x03, 0x50
        /*00aa*/ 	.short	0x0000


	//----- nvinfo : EIATTR_MAXREG_COUNT
	.align		4
        /*00ac*/ 	.byte	0x03, 0x1b
        /*00ae*/ 	.short	0x00ff


	//----- nvinfo : EIATTR_MERCURY_ISA_VERSION
	.align		4
        /*00b0*/ 	.byte	0x03, 0x5f
        /*00b2*/ 	.short	0x0101


	//----- nvinfo : EIATTR_VRC_CTA_INIT_COUNT
	.align		4
        /*00b4*/ 	.byte	0x02, 0x4a
	.zero		1
	.zero		1


	//----- nvinfo : EIATTR_EXIT_INSTR_OFFSETS
	.align		4
        /*00b8*/ 	.byte	0x04, 0x1c
        /*00ba*/ 	.short	(.L_185 - .L_184)


	//   ....[0]....
.L_184:
        /*00bc*/ 	.word	0x000000c0


	//   ....[1]....
        /*00c0*/ 	.word	0x00000a40


	//----- nvinfo : EIATTR_CBANK_PARAM_SIZE
	.align		4
.L_185:
        /*00c4*/ 	.byte	0x03, 0x19
        /*00c6*/ 	.short	0x0034


	//----- nvinfo : EIATTR_PARAM_CBANK
	.align		4
        /*00c8*/ 	.byte	0x04, 0x0a
        /*00ca*/ 	.short	(.L_187 - .L_186)
	.align		4
.L_186:
        /*00cc*/ 	.word	index@(.nv.constant0._Z32conv1_if_pool_from_sum_u8_kernelPKfPhPfiiiiiff)
        /*00d0*/ 	.short	0x0380
        /*00d2*/ 	.short	0x0034


	//----- nvinfo : EIATTR_SW_WAR
	.align		4
.L_187:
        /*00d4*/ 	.byte	0x04, 0x36
        /*00d6*/ 	.short	(.L_189 - .L_188)
.L_188:
        /*00d8*/ 	.word	0x00000008
.L_189:


//--------------------- .nv.info._Z29conv1_if_pool_from_sum_kernelPKfPfS1_iiiiiff --------------------------
	.section	.nv.info._Z29conv1_if_pool_from_sum_kernelPKfPfS1_iiiiiff,"",@"SHT_CUDA_INFO"
	.sectionflags	@""
	.align	4


	//----- nvinfo : EIATTR_CUDA_API_VERSION
	.align		4
        /*0000*/ 	.byte	0x04, 0x37
        /*0002*/ 	.short	(.L_191 - .L_190)
.L_190:
        /*0004*/ 	.word	0x00000082


	//----- nvinfo : EIATTR_KPARAM_INFO
	.align		4
.L_191:
        /*0008*/ 	.byte	0x04, 0x17
        /*000a*/ 	.short	(.L_193 - .L_192)
.L_192:
        /*000c*/ 	.word	0x00000000
        /*0010*/ 	.short	0x0009
        /*0012*/ 	.short	0x0030
        /*0014*/ 	.byte	0x00, 0xf0, 0x11, 0x00


	//----- nvinfo : EIATTR_KPARAM_INFO
	.align		4
.L_193:
        /*0018*/ 	.byte	0x04, 0x17
        /*001a*/ 	.short	(.L_195 - .L_194)
.L_194:
        /*001c*/ 	.word	0x00000000
        /*0020*/ 	.short	0x0008
        /*0022*/ 	.short	0x002c
        /*0024*/ 	.byte	0x00, 0xf0, 0x11, 0x00


	//----- nvinfo : EIATTR_KPARAM_INFO
	.align		4
.L_195:
        /*0028*/ 	.byte	0x04, 0x17
        /*002a*/ 	.short	(.L_197 - .L_196)
.L_196:
        /*002c*/ 	.word	0x00000000
        /*0030*/ 	.short	0x0007
        /*0032*/ 	.short	0x0028
        /*0034*/ 	.byte	0x00, 0xf0, 0x11, 0x00


	//----- nvinfo : EIATTR_KPARAM_INFO
	.align		4
.L_197:
        /*0038*/ 	.byte	0x04, 0x17
        /*003a*/ 	.short	(.L_199 - .L_198)
.L_198:
        /*003c*/ 	.word	0x00000000
        /*0040*/ 	.short	0x0006
        /*0042*/ 	.short	0x0024
        /*0044*/ 	.byte	0x00, 0xf0, 0x11, 0x00


	//----- nvinfo : EIATTR_KPARAM_INFO
	.align		4
.L_199:
        /*0048*/ 	.byte	0x04, 0x17
        /*004a*/ 	.short	(.L_201 - .L_200)
.L_200:
        /*004c*/ 	.word	0x00000000
        /*0050*/ 	.short	0x0005
        /*0052*/ 	.short	0x0020
        /*0054*/ 	.byte	0x00, 0xf0, 0x11, 0x00


	//----- nvinfo : EIATTR_KPARAM_INFO
	.align		4
.L_201:
        /*0058*/ 	.byte	0x04, 0x17
        /*005a*/ 	.short	(.L_203 - .L_202)
.L_202:
        /*005c*/ 	.word	0x00000000
        /*0060*/ 	.short	0x0004
        /*0062*/ 	.short	0x001c
        /*0064*/ 	.byte	0x00, 0xf0, 0x11, 0x00


	//----- nvinfo : EIATTR_KPARAM_INFO
	.align		4
.L_203:
        /*0068*/ 	.byte	0x04, 0x17
        /*006a*/ 	.short	(.L_205 - .L_204)
.L_204:
        /*006c*/ 	.word	0x00000000
        /*0070*/ 	.short	0x0003
        /*0072*/ 	.short	0x0018
        /*0074*/ 	.byte	0x00, 0xf0, 0x11, 0x00


	//----- nvinfo : EIATTR_KPARAM_INFO
	.align		4
.L_205:
        /*0078*/ 	.byte	0x04, 0x17
        /*007a*/ 	.short	(.L_207 - .L_206)
.L_206:
        /*007c*/ 	.word	0x00000000
        /*0080*/ 	.short	0x0002
        /*0082*/ 	.short	0x0010
        /*0084*/ 	.byte	0x00, 0xf5, 0x21, 0x00


	//----- nvinfo : EIATTR_KPARAM_INFO
	.align		4
.L_207:
        /*0088*/ 	.byte	0x04, 0x17
        /*008a*/ 	.short	(.L_209 - .L_208)
.L_208:
        /*008c*/ 	.word	0x00000000
        /*0090*/ 	.short	0x0001
        /*0092*/ 	.short	0x0008
        /*0094*/ 	.byte	0x00, 0xf5, 0x21, 0x00


	//----- nvinfo : EIATTR_KPARAM_INFO
	.align		4
.L_209:
        /*0098*/ 	.byte	0x04, 0x17
        /*009a*/ 	.short	(.L_211 - .L_210)
.L_210:
        /*009c*/ 	.word	0x00000000
        /*00a0*/ 	.short	0x0000
        /*00a2*/ 	.short	0x0000
        /*00a4*/ 	.byte	0x00, 0xf5, 0x21, 0x00


	//----- nvinfo : EIATTR_SPARSE_MMA_MASK
	.align		4
.L_211:
        /*00a8*/ 	.byte	0x03, 0x50
        /*00aa*/ 	.short	0x0000


	//----- nvinfo : EIATTR_MAXREG_COUNT
	.align		4
        /*00ac*/ 	.byte	0x03, 0x1b
        /*00ae*/ 	.short	0x00ff


	//----- nvinfo : EIATTR_MERCURY_ISA_VERSION
	.align		4
        /*00b0*/ 	.byte	0x03, 0x5f
        /*00b2*/ 	.short	0x0101


	//----- nvinfo : EIATTR_VRC_CTA_INIT_COUNT
	.align		4
        /*00b4*/ 	.byte	0x02, 0x4a
	.zero		1
	.zero		1


	//----- nvinfo : EIATTR_EXIT_INSTR_OFFSETS
	.align		4
        /*00b8*/ 	.byte	0x04, 0x1c
        /*00ba*/ 	.short	(.L_213 - .L_212)


	//   ....[0]....
.L_212:
        /*00bc*/ 	.word	0x000000c0


	//   ....[1]....
        /*00c0*/ 	.word	0x00000a10


	//----- nvinfo : EIATTR_CBANK_PARAM_SIZE
	.align		4
.L_213:
        /*00c4*/ 	.byte	0x03, 0x19
        /*00c6*/ 	.short	0x0034


	//----- nvinfo : EIATTR_PARAM_CBANK
	.align		4
        /*00c8*/ 	.byte	0x04, 0x0a
        /*00ca*/ 	.short	(.L_215 - .L_214)
	.align		4
.L_214:
        /*00cc*/ 	.word	index@(.nv.constant0._Z29conv1_if_pool_from_sum_kernelPKfPfS1_iiiiiff)
        /*00d0*/ 	.short	0x0380
        /*00d2*/ 	.short	0x0034


	//----- nvinfo : EIATTR_SW_WAR
	.align		4
.L_215:
        /*00d4*/ 	.byte	0x04, 0x36
        /*00d6*/ 	.short	(.L_217 - .L_216)
.L_216:
        /*00d8*/ 	.word	0x00000008
.L_217:


//--------------------- .nv.info._Z23conv1_linear_sum_kernelPKfPfS0_S0_iiiii --------------------------
	.section	.nv.info._Z23conv1_linear_sum_kernelPKfPfS0_S0_iiiii,"",@"SHT_CUDA_INFO"
	.sectionflags	@""
	.align	4


	//----- nvinfo : EIATTR_CUDA_API_VERSION
	.align		4
        /*0000*/ 	.byte	0x04, 0x37
        /*0002*/ 	.short	(.L_219 - .L_218)
.L_218:
        /*0004*/ 	.word	0x00000082


	//----- nvinfo : EIATTR_KPARAM_INFO
	.align		4
.L_219:
        /*0008*/ 	.byte	0x04, 0x17
        /*000a*/ 	.short	(.L_221 - .L_220)
.L_220:
        /*000c*/ 	.word	0x00000000
        /*0010*/ 	.short	0x0008
        /*0012*/ 	.short	0x0030
        /*0014*/ 	.byte	0x00, 0xf0, 0x11, 0x00


	//----- nvinfo : EIATTR_KPARAM_INFO
	.align		4
.L_221:
        /*0018*/ 	.byte	0x04, 0x17
        /*001a*/ 	.short	(.L_223 - .L_222)
.L_222:
        /*001c*/ 	.word	0x00000000
        /*0020*/ 	.short	0x0007
        /*0022*/ 	.short	0x002c
        /*0024*/ 	.byte	0x00, 0xf0, 0x11, 0x00


	//----- nvinfo : EIATTR_KPARAM_INFO
	.align		4
.L_223:
        /*0028*/ 	.byte	0x04, 0x17
        /*002a*/ 	.short	(.L_225 - .L_224)
.L_224:
        /*002c*/ 	.word	0x00000000
        /*0030*/ 	.short	0x0006
        /*0032*/ 	.short	0x0028
        /*0034*/ 	.byte	0x00, 0xf0, 0x11, 0x00


	//----- nvinfo : EIATTR_KPARAM_INFO
	.align		4
.L_225:
        /*0038*/ 	.byte	0x04, 0x17
        /*003a*/ 	.short	(.L_227 - .L_226)
.L_226:
        /*003c*/ 	.word	0x00000000
        /*0040*/ 	.short	0x0005
        /*0042*/ 	.short	0x0024
        /*0044*/ 	.byte	0x00, 0xf0, 0x11, 0x00


	//----- nvinfo : EIATTR_KPARAM_INFO
	.align		4
.L_227:
        /*0048*/ 	.byte	0x04, 0x17
        /*004a*/ 	.short	(.L_229 - .L_228)
.L_228:
        /*004c*/ 	.word	0x00000000
        /*0050*/ 	.short	0x0004
        /*0052*/ 	.short	0x0020
        /*0054*/ 	.byte	0x00, 0xf0, 0x11, 0x00


	//----- nvinfo : EIATTR_KPARAM_INFO
	.align		4
.L_229:
        /*0058*/ 	.byte	0x04, 0x17
        /*005a*/ 	.short	(.L_231 - .L_230)
.L_230:
        /*005c*/ 	.word	0x00000000
        /*0060*/ 	.short	0x0003
        /*0062*/ 	.short	0x0018
        /*0064*/ 	.byte	0x00, 0xf5, 0x21, 0x00


	//----- nvinfo : EIATTR_KPARAM_INFO
	.align		4
.L_231:
        /*0068*/ 	.byte	0x04, 0x17
        /*006a*/ 	.short	(.L_233 - .L_232)
.L_232:
        /*006c*/ 	.word	0x00000000
        /*0070*/ 	.short	0x0002
        /*0072*/ 	.short	0x0010
        /*0074*/ 	.byte	0x00, 0xf5, 0x21, 0x00


	//----- nvinfo : EIATTR_KPARAM_INFO
	.align		4
.L_233:
        /*0078*/ 	.byte	0x04, 0x17
        /*007a*/ 	.short	(.L_235 - .L_234)
.L_234:
        /*007c*/ 	.word	0x00000000
        /*0080*/ 	.short	0x0001
        /*0082*/ 	.short	0x0008
        /*0084*/ 	.byte	0x00, 0xf5, 0x21, 0x00


	//----- nvinfo : EIATTR_KPARAM_INFO
	.align		4
.L_235:
        /*0088*/ 	.byte	0x04, 0x17
        /*008a*/ 	.short	(.L_237 - .L_236)
.L_236:
        /*008c*/ 	.word	0x00000000
        /*0090*/ 	.short	0x0000
        /*0092*/ 	.short	0x0000
        /*0094*/ 	.byte	0x00, 0xf5, 0x21, 0x00


	//----- nvinfo : EIATTR_SPARSE_MMA_MASK
	.align		4
.L_237:
        /*0098*/ 	.byte	0x03, 0x50
        /*009a*/ 	.short	0x0000


	//----- nvinfo : EIATTR_MAXREG_COUNT
	.align		4
        /*009c*/ 	.byte	0x03, 0x1b
        /*009e*/ 	.short	0x00ff


	//----- nvinfo : EIATTR_MERCURY_ISA_VERSION
	.align		4
        /*00a0*/ 	.byte	0x03, 0x5f
        /*00a2*/ 	.short	0x0101


	//----- nvinfo : EIATTR_VRC_CTA_INIT_COUNT
	.align		4
        /*00a4*/ 	.byte	0x02, 0x4a
	.zero		1
	.zero		1


	//----- nvinfo : EIATTR_EXIT_INSTR_OFFSETS
	.align		4
        /*00a8*/ 	.byte	0x04, 0x1c
        /*00aa*/ 	.short	(.L_239 - .L_238)


	//   ....[0]....
.L_238:
        /*00ac*/ 	.word	0x000000c0


	//   ....[1]....
        /*00b0*/ 	.word	0x00000ce0


	//----- nvinfo : EIATTR_CBANK_PARAM_SIZE
	.align		4
.L_239:
        /*00b4*/ 	.byte	0x03, 0x19
        /*00b6*/ 	.short	0x0034


	//----- nvinfo : EIATTR_PARAM_CBANK
	.align		4
        /*00b8*/ 	.byte	0x04, 0x0a
        /*00ba*/ 	.short	(.L_241 - .L_240)
	.align		4
.L_240:
        /*00bc*/ 	.word	index@(.nv.constant0._Z23conv1_linear_sum_kernelPKfPfS0_S0_iiiii)
        /*00c0*/ 	.short	0x0380
        /*00c2*/ 	.short	0x0034


	//----- nvinfo : EIATTR_SW_WAR
	.align		4
.L_241:
        /*00c4*/ 	.byte	0x04, 0x36
        /*00c6*/ 	.short	(.L_243 - .L_242)
.L_242:
        /*00c8*/ 	.word	0x00000008
.L_243:


//--------------------- .nv.info._Z31conv2d_if_pool2x2_kernel_constwPKfPfS1_iiiiiiiiiiffi --------------------------
	.section	.nv.info._Z31conv2d_if_pool2x2_kernel_constwPKfPfS1_iiiiiiiiiiffi,"",@"SHT_CUDA_INFO"
	.sectionflags	@""
	.align	4


	//----- nvinfo : EIATTR_CUDA_API_VERSION
	.align		4
        /*0000*/ 	.byte	0x04, 0x37
        /*0002*/ 	.short	(.L_245 - .L_244)
.L_244:
        /*0004*/ 	.word	0x00000082


	//----- nvinfo : EIATTR_KPARAM_INFO
	.align		4
.L_245:
        /*0008*/ 	.byte	0x04, 0x17
        /*000a*/ 	.short	(.L_247 - .L_246)
.L_246:
        /*000c*/ 	.word	0x00000000
        /*0010*/ 	.short	0x000f
        /*0012*/ 	.short	0x0048
        /*0014*/ 	.byte	0x00, 0xf0, 0x11, 0x00


	//----- nvinfo : EIATTR_KPARAM_INFO
	.align		4
.L_247:
        /*0018*/ 	.byte	0x04, 0x17
        /*001a*/ 	.short	(.L_249 - .L_248)
.L_248:
        /*001c*/ 	.word	0x00000000
        /*0020*/ 	.short	0x000e
        /*0022*/ 	.short	0x0044
        /*0024*/ 	.byte	0x00, 0xf0, 0x11, 0x00


	//----- nvinfo : EIATTR_KPARAM_INFO
	.align		4
.L_249:
        /*0028*/ 	.byte	0x04, 0x17
        /*002a*/ 	.short	(.L_251 - .L_250)
.L_250:
        /*002c*/ 	.word	0x00000000
        /*0030*/ 	.short	0x000d
        /*0032*/ 	.short	0x0040
        /*0034*/ 	.byte	0x00, 0xf0, 0x11, 0x00


	//----- nvinfo : EIATTR_KPARAM_INFO
	.align		4
.L_251:
        /*0038*/ 	.byte	0x04, 0x17
        /*003a*/ 	.short	(.L_253 - .L_252)
.L_252:
        /*003c*/ 	.word	0x00000000
        /*0040*/ 	.short	0x000c
        /*0042*/ 	.short	0x003c
        /*0044*/ 	.byte	0x00, 0xf0, 0x11, 0x00


	//----- nvinfo : EIATTR_KPARAM_INFO
	.align		4
.L_253:
        /*0048*/ 	.byte	0x04, 0x17
        /*004a*/ 	.short	(.L_255 - .L_254)
.L_254:
        /*004c*/ 	.word	0x00000000
        /*0050*/ 	.short	0x000b
        /*0052*/ 	.short	0x0038
        /*0054*/ 	.byte	0x00, 0xf0, 0x11, 0x00


	//----- nvinfo : EIATTR_KPARAM_INFO
	.align		4
.L_255:
        /*0058*/ 	.byte	0x04, 0x17
        /*005a*/ 	.short	(.L_257 - .L_256)
.L_256:
        /*005c*/ 	.word	0x00000000
        /*0060*/ 	.short	0x000a
        /*0062*/ 	.short	0x0034
        /*0064*/ 	.byte	0x00, 0xf0, 0x11, 0x00


	//----- nvinfo : EIATTR_KPARAM_INFO
	.align		4
.L_257:
        /*0068*/ 	.byte	0x04, 0x17
        /*006a*/ 	.short	(.L_259 - .L_258)
.L_258:
        /*006c*/ 	.word	0x00000000
        /*0070*/ 	.short	0x0009
        /*0072*/ 	.short	0x0030
        /*0074*/ 	.byte	0x00, 0xf0, 0x11, 0x00


	//----- nvinfo : EIATTR_KPARAM_INFO
	.align		4
.L_259:
        /*0078*/ 	.byte	0x04, 0x17
        /*007a*/ 	.short	(.L_261 - .L_260)
.L_260:
        /*007c*/ 	.word	0x00000000
        /*0080*/ 	.short	0x0008
        /*0082*/ 	.short	0x002c
        /*0084*/ 	.byte	0x00, 0xf0, 0x11, 0x00


	//----- nvinfo : EIATTR_KPARAM_INFO
	.align		4
.L_261:
        /*0088*/ 	.byte	0x04, 0x17
        /*008a*/ 	.short	(.L_263 - .L_262)
.L_262:
        /*008c*/ 	.word	0x00000000
        /*0090*/ 	.short	0x0007
        /*0092*/ 	.short	0x0028
        /*0094*/ 	.byte	0x00, 0xf0, 0x11, 0x00


	//----- nvinfo : EIATTR_KPARAM_INFO
	.align		4
.L_263:
        /*0098*/ 	.byte	0x04, 0x17
        /*009a*/ 	.short	(.L_265 - .L_264)
.L_264:
        /*009c*/ 	.word	0x00000000
        /*00a0*/ 	.short	0x0006
        /*00a2*/ 	.short	0x0024
        /*00a4*/ 	.byte	0x00, 0xf0, 0x11, 0x00


	//----- nvinfo : EIATTR_KPARAM_INFO
	.align		4
.L_265:
        /*00a8*/ 	.byte	0x04, 0x17
        /*00aa*/ 	.short	(.L_267 - .L_266)
.L_266:
        /*00ac*/ 	.word	0x00000000
        /*00b0*/ 	.short	0x0005
        /*00b2*/ 	.short	0x0020
        /*00b4*/ 	.byte	0x00, 0xf0, 0x11, 0x00


	//----- nvinfo : EIATTR_KPARAM_INFO
	.align		4
.L_267:
        /*00b8*/ 	.byte	0x04, 0x17
        /*00ba*/ 	.short	(.L_269 - .L_268)
.L_268:
        /*00bc*/ 	.word	0x00000000
        /*00c0*/ 	.short	0x0004
        /*00c2*/ 	.short	0x001c
        /*00c4*/ 	.byte	0x00, 0xf0, 0x11, 0x00


	//----- nvinfo : EIATTR_KPARAM_INFO
	.align		4
.L_269:
        /*00c8*/ 	.byte	0x04, 0x17
        /*00ca*/ 	.short	(.L_271 - .L_270)
.L_270:
        /*00cc*/ 	.word	0x00000000
        /*00d0*/ 	.short	0x0003
        /*00d2*/ 	.short	0x0018
        /*00d4*/ 	.byte	0x00, 0xf0, 0x11, 0x00


	//----- nvinfo : EIATTR_KPARAM_INFO
	.align		4
.L_271:
        /*00d8*/ 	.byte	0x04, 0x17
        /*00da*/ 	.short	(.L_273 - .L_272)
.L_272:
        /*00dc*/ 	.word	0x00000000
        /*00e0*/ 	.short	0x0002
        /*00e2*/ 	.short	0x0010
        /*00e4*/ 	.byte	0x00, 0xf5, 0x21, 0x00


	//----- nvinfo : EIATTR_KPARAM_INFO
	.align		4
.L_273:
        /*00e8*/ 	.byte	0x04, 0x17
        /*00ea*/ 	.short	(.L_275 - .L_274)
.L_274:
        /*00ec*/ 	.word	0x00000000
        /*00f0*/ 	.short	0x0001
        /*00f2*/ 	.short	0x0008
        /*00f4*/ 	.byte	0x00, 0xf5, 0x21, 0x00


	//----- nvinfo : EIATTR_KPARAM_INFO
	.align		4
.L_275:
        /*00f8*/ 	.byte	0x04, 0x17
        /*00fa*/ 	.short	(.L_277 - .L_276)
.L_276:
        /*00fc*/ 	.word	0x00000000
        /*0100*/ 	.short	0x0000
        /*0102*/ 	.short	0x0000
        /*0104*/ 	.byte	0x00, 0xf5, 0x21, 0x00


	//----- nvinfo : EIATTR_SPARSE_MMA_MASK
	.align		4
.L_277:
        /*0108*/ 	.byte	0x03, 0x50
        /*010a*/ 	.short	0x0000


	//----- nvinfo : EIATTR_MAXREG_COUNT
	.align		4
        /*010c*/ 	.byte	0x03, 0x1b
        /*010e*/ 	.short	0x00ff


	//----- nvinfo : EIATTR_MERCURY_ISA_VERSION
	.align		4
        /*0110*/ 	.byte	0x03, 0x5f
        /*0112*/ 	.short	0x0101


	//----- nvinfo : EIATTR_VRC_CTA_INIT_COUNT
	.align		4
        /*0114*/ 	.byte	0x02, 0x4a
	.zero		1
	.zero		1


	//----- nvinfo : EIATTR_EXIT_INSTR_OFFSETS
	.align		4
        /*0118*/ 	.byte	0x04, 0x1c
        /*011a*/ 	.short	(.L_279 - .L_278)


	//   ....[0]....
.L_278:
        /*011c*/ 	.word	0x000000c0


	//   ....[1]....
        /*0120*/ 	.word	0x00001270


	//----- nvinfo : EIATTR_CBANK_PARAM_SIZE
	.align		4
.L_279:
        /*0124*/ 	.byte	0x03, 0x19
        /*0126*/ 	.short	0x004c


	//----- nvinfo : EIATTR_PARAM_CBANK
	.align		4
        /*0128*/ 	.byte	0x04, 0x0a
        /*012a*/ 	.short	(.L_281 - .L_280)
	.align		4
.L_280:
        /*012c*/ 	.word	index@(.nv.constant0._Z31conv2d_if_pool2x2_kernel_constwPKfPfS1_iiiiiiiiiiffi)
        /*0130*/ 	.short	0x0380
        /*0132*/ 	.short	0x004c


	//----- nvinfo : EIATTR_SW_WAR
	.align		4
.L_281:
        /*0134*/ 	.byte	0x04, 0x36
        /*0136*/ 	.short	(.L_283 - .L_282)
.L_282:
        /*0138*/ 	.word	0x00000008
.L_283:


//--------------------- .nv.info._Z24conv2d_if_pool2x2_kernelPKfPfS1_S0_S0_iiiiiiiiiiff --------------------------
	.section	.nv.info._Z24conv2d_if_pool2x2_kernelPKfPfS1_S0_S0_iiiiiiiiiiff,"",@"SHT_CUDA_INFO"
	.sectionflags	@""
	.align	4


	//----- nvinfo : EIATTR_CUDA_API_VERSION
	.align		4
        /*0000*/ 	.byte	0x04, 0x37
        /*0002*/ 	.short	(.L_285 - .L_284)
.L_284:
        /*0004*/ 	.word	0x00000082


	//----- nvinfo : EIATTR_KPARAM_INFO
	.align		4
.L_285:
        /*0008*/ 	.byte	0x04, 0x17
        /*000a*/ 	.short	(.L_287 - .L_286)
.L_286:
        /*000c*/ 	.word	0x00000000
        /*0010*/ 	.short	0x0010
        /*0012*/ 	.short	0x0054
        /*0014*/ 	.byte	0x00, 0xf0, 0x11, 0x00


	//----- nvinfo : EIATTR_KPARAM_INFO
	.align		4
.L_287:
        /*0018*/ 	.byte	0x04, 0x17
        /*001a*/ 	.short	(.L_289 - .L_288)
.L_288:
        /*001c*/ 	.word	0x00000000
        /*0020*/ 	.short	0x000f
        /*0022*/ 	.short	0x0050
        /*0024*/ 	.byte	0x00, 0xf0, 0x11, 0x00


	//----- nvinfo : EIATTR_KPARAM_INFO
	.align		4
.L_289:
        /*0028*/ 	.byte	0x04, 0x17
        /*002a*/ 	.short	(.L_291 - .L_290)
.L_290:
        /*002c*/ 	.word	0x00000000
        /*0030*/ 	.short	0x000e
        /*0032*/ 	.short	0x004c
        /*0034*/ 	.byte	0x00, 0xf0, 0x11, 0x00


	//----- nvinfo : EIATTR_KPARAM_INFO
	.align		4
.L_291:
        /*0038*/ 	.byte	0x04, 0x17
        /*003a*/ 	.short	(.L_293 - .L_292)
.L_292:
        /*003c*/ 	.word	0x00000000
        /*0040*/ 	.short	0x000d
        /*0042*/ 	.short	0x0048
        /*0044*/ 	.byte	0x00, 0xf0, 0x11, 0x00


	//----- nvinfo : EIATTR_KPARAM_INFO
	.align		4
.L_293:
        /*0048*/ 	.byte	0x04, 0x17
        /*004a*/ 	.short	(.L_295 - .L_294)
.L_294:
        /*004c*/ 	.word	0x00000000
        /*0050*/ 	.short	0x000c
        /*0052*/ 	.short	0x0044
        /*0054*/ 	.byte	0x00, 0xf0, 0x11, 0x00


	//----- nvinfo : EIATTR_KPARAM_INFO
	.align		4
.L_295:
        /*0058*/ 	.byte	0x04, 0x17
        /*005a*/ 	.short	(.L_297 - .L_296)
.L_296:
        /*005c*/ 	.word	0x00000000
        /*0060*/ 	.short	0x000b
        /*0062*/ 	.short	0x0040
        /*0064*/ 	.byte	0x00, 0xf0, 0x11, 0x00


	//----- nvinfo : EIATTR_KPARAM_INFO
	.align		4
.L_297:
        /*0068*/ 	.byte	0x04, 0x17
        /*006a*/ 	.short	(.L_299 - .L_298)
.L_298:
        /*006c*/ 	.word	0x00000000
        /*0070*/ 	.short	0x000a
        /*0072*/ 	.short	0x003c
        /*0074*/ 	.byte	0x00, 0xf0, 0x11, 0x00


	//----- nvinfo : EIATTR_KPARAM_INFO
	.align		4
.L_299:
        /*0078*/ 	.byte	0x04, 0x17
        /*007a*/ 	.short	(.L_301 - .L_300)
.L_300:
        /*007c*/ 	.word	0x00000000
        /*0080*/ 	.short	0x0009
        /*0082*/ 	.short	0x0038
        /*0084*/ 	.byte	0x00, 0xf0, 0x11, 0x00


	//----- nvinfo : EIATTR_KPARAM_INFO
	.align		4
.L_301:
        /*0088*/ 	.byte	0x04, 0x17
        /*008a*/ 	.short	(.L_303 - .L_302)
.L_302:
        /*008c*/ 	.word	0x00000000
        /*0090*/ 	.short	0x0008
        /*0092*/ 	.short	0x0034
        /*0094*/ 	.byte	0x00, 0xf0, 0x11, 0x00


	//----- nvinfo : EIATTR_KPARAM_INFO
	.align		4
.L_303:
        /*0098*/ 	.byte	0x04, 0x17
        /*009a*/ 	.short	(.L_305 - .L_304)
.L_304:
        /*009c*/ 	.word	0x00000000
        /*00a0*/ 	.short	0x0007
        /*00a2*/ 	.short	0x0030
        /*00a4*/ 	.byte	0x00, 0xf0, 0x11, 0x00


	//----- nvinfo : EIATTR_KPARAM_INFO
	.align		4
.L_305:
        /*00a8*/ 	.byte	0x04, 0x17
        /*00aa*/ 	.short	(.L_307 - .L_306)
.L_306:
        /*00ac*/ 	.word	0x00000000
        /*00b0*/ 	.short	0x0006
        /*00b2*/ 	.short	0x002c
        /*00b4*/ 	.byte	0x00, 0xf0, 0x11, 0x00


	//----- nvinfo : EIATTR_KPARAM_INFO
	.align		4
.L_307:
        /*00b8*/ 	.byte	0x04, 0x17
        /*00ba*/ 	.short	(.L_309 - .L_308)
.L_308:
        /*00bc*/ 	.word	0x00000000
        /*00c0*/ 	.short	0x0005
        /*00c2*/ 	.short	0x0028
        /*00c4*/ 	.byte	0x00, 0xf0, 0x11, 0x00


	//----- nvinfo : EIATTR_KPARAM_INFO
	.align		4
.L_309:
        /*00c8*/ 	.byte	0x04, 0x17
        /*00ca*/ 	.short	(.L_311 - .L_310)
.L_310:
        /*00cc*/ 	.word	0x00000000
        /*00d0*/ 	.short	0x0004
        /*00d2*/ 	.short	0x0020
        /*00d4*/ 	.byte	0x00, 0xf5, 0x21, 0x00


	//----- nvinfo : EIATTR_KPARAM_INFO
	.align		4
.L_311:
        /*00d8*/ 	.byte	0x04, 0x17
        /*00da*/ 	.short	(.L_313 - .L_312)
.L_312:
        /*00dc*/ 	.word	0x00000000
        /*00e0*/ 	.short	0x0003
        /*00e2*/ 	.short	0x0018
        /*00e4*/ 	.byte	0x00, 0xf5, 0x21, 0x00


	//----- nvinfo : EIATTR_KPARAM_INFO
	.align		4
.L_313:
        /*00e8*/ 	.byte	0x04, 0x17
        /*00ea*/ 	.short	(.L_315 - .L_314)
.L_314:
        /*00ec*/ 	.word	0x00000000
        /*00f0*/ 	.short	0x0002
        /*00f2*/ 	.short	0x0010
        /*00f4*/ 	.byte	0x00, 0xf5, 0x21, 0x00


	//----- nvinfo : EIATTR_KPARAM_INFO
	.align		4
.L_315:
        /*00f8*/ 	.byte	0x04, 0x17
        /*00fa*/ 	.short	(.L_317 - .L_316)
.L_316:
        /*00fc*/ 	.word	0x00000000
        /*0100*/ 	.short	0x0001
        /*0102*/ 	.short	0x0008
        /*0104*/ 	.byte	0x00, 0xf5, 0x21, 0x00


	//----- nvinfo : EIATTR_KPARAM_INFO
	.align		4
.L_317:
        /*0108*/ 	.byte	0x04, 0x17
        /*010a*/ 	.short	(.L_319 - .L_318)
.L_318:
        /*010c*/ 	.word	0x00000000
        /*0110*/ 	.short	0x0000
        /*0112*/ 	.short	0x0000
        /*0114*/ 	.byte	0x00, 0xf5, 0x21, 0x00


	//----- nvinfo : EIATTR_SPARSE_MMA_MASK
	.align		4
.L_319:
        /*0118*/ 	.byte	0x03, 0x50
        /*011a*/ 	.short	0x0000


	//----- nvinfo : EIATTR_MAXREG_COUNT
	.align		4
        /*011c*/ 	.byte	0x03, 0x1b
        /*011e*/ 	.short	0x00ff


	//----- nvinfo : EIATTR_MERCURY_ISA_VERSION
	.align		4
        /*0120*/ 	.byte	0x03, 0x5f
        /*0122*/ 	.short	0x0101


	//----- nvinfo : EIATTR_VRC_CTA_INIT_COUNT
	.align		4
        /*0124*/ 	.byte	0x02, 0x4a
	.zero		1
	.zero		1


	//----- nvinfo : EIATTR_EXIT_INSTR_OFFSETS
	.align		4
        /*0128*/ 	.byte	0x04, 0x1c
        /*012a*/ 	.short	(.L_321 - .L_320)


	//   ....[0]....
.L_320:
        /*012c*/ 	.word	0x000000c0


	//   ....[1]....
        /*0130*/ 	.word	0x00001d60


	//----- nvinfo : EIATTR_CBANK_PARAM_SIZE
	.align		4
.L_321:
        /*0134*/ 	.byte	0x03, 0x19
        /*0136*/ 	.short	0x0058


	//----- nvinfo : EIATTR_PARAM_CBANK
	.align		4
        /*0138*/ 	.byte	0x04, 0x0a
        /*013a*/ 	.short	(.L_323 - .L_322)
	.align		4
.L_322:
        /*013c*/ 	.word	index@(.nv.constant0._Z24conv2d_if_pool2x2_kernelPKfPfS1_S0_S0_iiiiiiiiiiff)
        /*0140*/ 	.short	0x0380
        /*0142*/ 	.short	0x0058


	//----- nvinfo : EIATTR_SW_WAR
	.align		4
.L_323:
        /*0144*/ 	.byte	0x04, 0x36
        /*0146*/ 	.short	(.L_325 - .L_324)
.L_324:
        /*0148*/ 	.word	0x00000008
.L_325:


//--------------------- .nv.info._Z38conv2d_if_pool2x2_smem5x5_tiled_kernelPKfPfS1_S0_S0_iiiiiiiiiff --------------------------
	.section	.nv.info._Z38conv2d_if_pool2x2_smem5x5_tiled_kernelPKfPfS1_S0_S0_iiiiiiiiiff,"",@"SHT_CUDA_INFO"
	.sectionflags	@""
	.align	4


	//----- nvinfo : EIATTR_CUDA_API_VERSION
	.align		4
        /*0000*/ 	.byte	0x04, 0x37
        /*0002*/ 	.short	(.L_327 - .L_326)
.L_326:
        /*0004*/ 	.word	0x00000082


	//----- nvinfo : EIATTR_KPARAM_INFO
	.align		4
.L_327:
        /*0008*/ 	.byte	0x04, 0x17
        /*000a*/ 	.short	(.L_329 - .L_328)
.L_328:
        /*000c*/ 	.word	0x00000000
        /*0010*/ 	.short	0x000f
        /*0012*/ 	.short	0x0050
        /*0014*/ 	.byte	0x00, 0xf0, 0x11, 0x00


	//----- nvinfo : EIATTR_KPARAM_INFO
	.align		4
.L_329:
        /*0018*/ 	.byte	0x04, 0x17
        /*001a*/ 	.short	(.L_331 - .L_330)
.L_330:
        /*001c*/ 	.word	0x00000000
        /*0020*/ 	.short	0x000e
        /*0022*/ 	.short	0x004c
        /*0024*/ 	.byte	0x00, 0xf0, 0x11, 0x00


	//----- nvinfo : EIATTR_KPARAM_INFO
	.align		4
.L_331:
        /*0028*/ 	.byte	0x04, 0x17
        /*002a*/ 	.short	(.L_333 - .L_332)
.L_332:
        /*002c*/ 	.word	0x00000000
        /*0030*/ 	.short	0x000d
        /*0032*/ 	.short	0x0048
        /*0034*/ 	.byte	0x00, 0xf0, 0x11, 0x00


	//----- nvinfo : EIATTR_KPARAM_INFO
	.align		4
.L_333:
        /*0038*/ 	.byte	0x04, 0x17
        /*003a*/ 	.short	(.L_335 - .L_334)
.L_334:
        /*003c*/ 	.word	0x00000000
        /*0040*/ 	.short	0x000c
        /*0042*/ 	.short	0x0044
        /*0044*/ 	.byte	0x00, 0xf0, 0x11, 0x00


	//----- nvinfo : EIATTR_KPARAM_INFO
	.align		4
.L_335:
        /*0048*/ 	.byte	0x04, 0x17
        /*004a*/ 	.short	(.L_337 - .L_336)
.L_336:
        /*004c*/ 	.word	0x00000000
        /*0050*/ 	.short	0x000b
        /*0052*/ 	.short	0x0040
        /*0054*/ 	.byte	0x00, 0xf0, 0x11, 0x00


	//----- nvinfo : EIATTR_KPARAM_INFO
	.align		4
.L_337:
        /*0058*/ 	.byte	0x04, 0x17
        /*005a*/ 	.short	(.L_339 - .L_338)
.L_338:
        /*005c*/ 	.word	0x00000000
        /*0060*/ 	.short	0x000a
        /*0062*/ 	.short	0x003c
        /*0064*/ 	.byte	0x00, 0xf0, 0x11, 0x00


	//----- nvinfo : EIATTR_KPARAM_INFO
	.align		4
.L_339:
        /*0068*/ 	.byte	0x04, 0x17
        /*006a*/ 	.short	(.L_341 - .L_340)
.L_340:
        /*006c*/ 	.word	0x00000000
        /*0070*/ 	.short	0x0009
        /*0072*/ 	.short	0x0038
        /*0074*/ 	.byte	0x00, 0xf0, 0x11, 0x00


	//----- nvinfo : EIATTR_KPARAM_INFO
	.align		4
.L_341:
        /*0078*/ 	.byte	0x04, 0x17
        /*007a*/ 	.short	(.L_343 - .L_342)
.L_342:
        /*007c*/ 	.word	0x00000000
        /*0080*/ 	.short	0x0008
        /*0082*/ 	.short	0x0034
        /*0084*/ 	.byte	0x00, 0xf0, 0x11, 0x00


	//----- nvinfo : EIATTR_KPARAM_INFO
	.align		4
.L_343:
        /*0088*/ 	.byte	0x04, 0x17
        /*008a*/ 	.short	(.L_345 - .L_344)
.L_344:
        /*008c*/ 	.word	0x00000000
        /*0090*/ 	.short	0x0007
        /*0092*/ 	.short	0x0030
        /*0094*/ 	.byte	0x00, 0xf0, 0x11, 0x00


	//----- nvinfo : EIATTR_KPARAM_INFO
	.align		4
.L_345:
        /*0098*/ 	.byte	0x04, 0x17
        /*009a*/ 	.short	(.L_347 - .L_346)
.L_346:
        /*009c*/ 	.word	0x00000000
        /*00a0*/ 	.short	0x0006
        /*00a2*/ 	.short	0x002c
        /*00a4*/ 	.byte	0x00, 0xf0, 0x11, 0x00


	//----- nvinfo : EIATTR_KPARAM_INFO
	.align		4
.L_347:
        /*00a8*/ 	.byte	0x04, 0x17
        /*00aa*/ 	.short	(.L_349 - .L_348)
.L_348:
        /*00ac*/ 	.word	0x00000000
        /*00b0*/ 	.short	0x0005
        /*00b2*/ 	.short	0x0028
        /*00b4*/ 	.byte	0x00, 0xf0, 0x11, 0x00


	//----- nvinfo : EIATTR_KPARAM_INFO
	.align		4
.L_349:
        /*00b8*/ 	.byte	0x04, 0x17
        /*00ba*/ 	.short	(.L_351 - .L_350)
.L_350:
        /*00bc*/ 	.word	0x00000000
        /*00c0*/ 	.short	0x0004
        /*00c2*/ 	.short	0x0020
        /*00c4*/ 	.byte	0x00, 0xf5, 0x21, 0x00


	//----- nvinfo : EIATTR_KPARAM_INFO
	.align		4
.L_351:
        /*00c8*/ 	.byte	0x04, 0x17
        /*00ca*/ 	.short	(.L_353 - .L_352)
.L_352:
        /*00cc*/ 	.word	0x00000000
        /*00d0*/ 	.short	0x0003
        /*00d2*/ 	.short	0x0018
        /*00d4*/ 	.byte	0x00, 0xf5, 0x21, 0x00


	//----- nvinfo : EIATTR_KPARAM_INFO
	.align		4
.L_353:
        /*00d8*/ 	.byte	0x04, 0x17
        /*00da*/ 	.short	(.L_355 - .L_354)
.L_354:
        /*00dc*/ 	.word	0x00000000
        /*00e0*/ 	.short	0x0002
        /*00e2*/ 	.short	0x0010
        /*00e4*/ 	.byte	0x00, 0xf5, 0x21, 0x00


	//----- nvinfo : EIATTR_KPARAM_INFO
	.align		4
.L_355:
        /*00e8*/ 	.byte	0x04, 0x17
        /*00ea*/ 	.short	(.L_357 - .L_356)
.L_356:
        /*00ec*/ 	.word	0x00000000
        /*00f0*/ 	.short	0x0001
        /*00f2*/ 	.short	0x0008
        /*00f4*/ 	.byte	0x00, 0xf5, 0x21, 0x00


	//----- nvinfo : EIATTR_KPARAM_INFO
	.align		4
.L_357:
        /*00f8*/ 	.byte	0x04, 0x17
        /*00fa*/ 	.short	(.L_359 - .L_358)
.L_358:
        /*00fc*/ 	.word	0x00000000
        /*0100*/ 	.short	0x0000
        /*0102*/ 	.short	0x0000
        /*0104*/ 	.byte	0x00, 0xf5, 0x21, 0x00


	//----- nvinfo : EIATTR_SPARSE_MMA_MASK
	.align		4
.L_359:
        /*0108*/ 	.byte	0x03, 0x50
        /*010a*/ 	.short	0x0000


	//----- nvinfo : EIATTR_MAXREG_COUNT
	.align		4
        /*010c*/ 	.byte	0x03, 0x1b
        /*010e*/ 	.short	0x00ff


	//----- nvinfo : EIATTR_NUM_BARRIERS
	.align		4
        /*0110*/ 	.byte	0x02, 0x4c
        /*0112*/ 	.byte	0x01
	.zero		1


	//----- nvinfo : EIATTR_MERCURY_ISA_VERSION
	.align		4
        /*0114*/ 	.byte	0x03, 0x5f
        /*0116*/ 	.short	0x0101


	//----- nvinfo : EIATTR_VRC_CTA_INIT_COUNT
	.align		4
        /*0118*/ 	.byte	0x02, 0x4a
	.zero		1
	.zero		1


	//----- nvinfo : EIATTR_EXIT_INSTR_OFFSETS
	.align		4
        /*011c*/ 	.byte	0x04, 0x1c
        /*011e*/ 	.short	(.L_361 - .L_360)


	//   ....[0]....
.L_360:
        /*0120*/ 	.word	0x00000580


	//   ....[1]....
        /*0124*/ 	.word	0x00002760


	//   ....[2]....
        /*0128*/ 	.word	0x000027f0


	//   ....[3]....
        /*012c*/ 	.word	0x00002870


	//----- nvinfo : EIATTR_CRS_STACK_SIZE
	.align		4
.L_361:
        /*0130*/ 	.byte	0x04, 0x1e
        /*0132*/ 	.short	(.L_363 - .L_362)
.L_362:
        /*0134*/ 	.word	0x00000000


	//----- nvinfo : EIATTR_CBANK_PARAM_SIZE
	.align		4
.L_363:
        /*0138*/ 	.byte	0x03, 0x19
        /*013a*/ 	.short	0x0054


	//----- nvinfo : EIATTR_PARAM_CBANK
	.align		4
        /*013c*/ 	.byte	0x04, 0x0a
        /*013e*/ 	.short	(.L_365 - .L_364)
	.align		4
.L_364:
        /*0140*/ 	.word	index@(.nv.constant0._Z38conv2d_if_pool2x2_smem5x5_tiled_kernelPKfPfS1_S0_S0_iiiiiiiiiff)
        /*0144*/ 	.short	0x0380
        /*0146*/ 	.short	0x0054


	//----- nvinfo : EIATTR_SW_WAR
	.align		4
.L_365:
        /*0148*/ 	.byte	0x04, 0x36
        /*014a*/ 	.short	(.L_367 - .L_366)
.L_366:
        /*014c*/ 	.word	0x00000008
.L_367:


//--------------------- .nv.info._Z22spike_frequency_kernelPKfPfif --------------------------
	.section	.nv.info._Z22spike_frequency_kernelPKfPfif,"",@"SHT_CUDA_INFO"
	.sectionflags	@""
	.align	4


	//----- nvinfo : EIATTR_CUDA_API_VERSION
	.align		4
        /*0000*/ 	.byte	0x04, 0x37
        /*0002*/ 	.short	(.L_369 - .L_368)
.L_368:
        /*0004*/ 	.word	0x00000082


	//----- nvinfo : EIATTR_KPARAM_INFO
	.align		4
.L_369:
        /*0008*/ 	.byte	0x04, 0x17
        /*000a*/ 	.short	(.L_371 - .L_370)
.L_370:
        /*000c*/ 	.word	0x00000000
        /*0010*/ 	.short	0x0003
        /*0012*/ 	.short	0x0014
        /*0014*/ 	.byte	0x00, 0xf0, 0x11, 0x00


	//----- nvinfo : EIATTR_KPARAM_INFO
	.align		4
.L_371:
        /*0018*/ 	.byte	0x04, 0x17
        /*001a*/ 	.short	(.L_373 - .L_372)
.L_372:
        /*001c*/ 	.word	0x00000000
        /*0020*/ 	.short	0x0002
        /*0022*/ 	.short	0x0010
        /*0024*/ 	.byte	0x00, 0xf0, 0x11, 0x00


	//----- nvinfo : EIATTR_KPARAM_INFO
	.align		4
.L_373:
        /*0028*/ 	.byte	0x04, 0x17
        /*002a*/ 	.short	(.L_375 - .L_374)
.L_374:
        /*002c*/ 	.word	0x00000000
        /*0030*/ 	.short	0x0001
        /*0032*/ 	.short	0x0008
        /*0034*/ 	.byte	0x00, 0xf5, 0x21, 0x00


	//----- nvinfo : EIATTR_KPARAM_INFO
	.align		4
.L_375:
        /*0038*/ 	.byte	0x04, 0x17
        /*003a*/ 	.short	(.L_377 - .L_376)
.L_376:
        /*003c*/ 	.word	0x00000000
        /*0040*/ 	.short	0x0000
        /*0042*/ 	.short	0x0000
        /*0044*/ 	.byte	0x00, 0xf5, 0x21, 0x00


	//----- nvinfo : EIATTR_SPARSE_MMA_MASK
	.align		4
.L_377:
        /*0048*/ 	.byte	0x03, 0x50
        /*004a*/ 	.short	0x0000


	//----- nvinfo : EIATTR_MAXREG_COUNT
	.align		4
        /*004c*/ 	.byte	0x03, 0x1b
        /*004e*/ 	.short	0x00ff


	//----- nvinfo : EIATTR_MERCURY_ISA_VERSION
	.align		4
        /*0050*/ 	.byte	0x03, 0x5f
        /*0052*/ 	.short	0x0101


	//----- nvinfo : EIATTR_VRC_CTA_INIT_COUNT
	.align		4
        /*0054*/ 	.byte	0x02, 0x4a
	.zero		1
	.zero		1


	//----- nvinfo : EIATTR_EXIT_INSTR_OFFSETS
	.align		4
        /*0058*/ 	.byte	0x04, 0x1c
        /*005a*/ 	.short	(.L_379 - .L_378)


	//   ....[0]....
.L_378:
        /*005c*/ 	.word	0x00000070


	//   ....[1]....
        /*0060*/ 	.word	0x00000110


	//----- nvinfo : EIATTR_CBANK_PARAM_SIZE
	.align		4
.L_379:
        /*0064*/ 	.byte	0x03, 0x19
        /*0066*/ 	.short	0x0018


	//----- nvinfo : EIATTR_PARAM_CBANK
	.align		4
        /*0068*/ 	.byte	0x04, 0x0a
        /*006a*/ 	.short	(.L_381 - .L_380)
	.align		4
.L_380:
        /*006c*/ 	.word	index@(.nv.constant0._Z22spike_frequency_kernelPKfPfif)
        /*0070*/ 	.short	0x0380
        /*0072*/ 	.short	0x0018


	//----- nvinfo : EIATTR_SW_WAR
	.align		4
.L_381:
        /*0074*/ 	.byte	0x04, 0x36
        /*0076*/ 	.short	(.L_383 - .L_382)
.L_382:
        /*0078*/ 	.word	0x00000008
.L_383:


//--------------------- .nv.info._Z23spike_accumulate_kernelPfS_i --------------------------
	.section	.nv.info._Z23spike_accumulate_kernelPfS_i,"",@"SHT_CUDA_INFO"
	.sectionflags	@""
	.align	4


	//----- nvinfo : EIATTR_CUDA_API_VERSION
	.align		4
        /*0000*/ 	.byte	0x04, 0x37
        /*0002*/ 	.short	(.L_385 - .L_384)
.L_384:
        /*0004*/ 	.word	0x00000082


	//----- nvinfo : EIATTR_KPARAM_INFO
	.align		4
.L_385:
        /*0008*/ 	.byte	0x04, 0x17
        /*000a*/ 	.short	(.L_387 - .L_386)
.L_386:
        /*000c*/ 	.word	0x00000000
        /*0010*/ 	.short	0x0002
        /*0012*/ 	.short	0x0010
        /*0014*/ 	.byte	0x00, 0xf0, 0x11, 0x00


	//----- nvinfo : EIATTR_KPARAM_INFO
	.align		4
.L_387:
        /*0018*/ 	.byte	0x04, 0x17
        /*001a*/ 	.short	(.L_389 - .L_388)
.L_388:
        /*001c*/ 	.word	0x00000000
        /*0020*/ 	.short	0x0001
        /*0022*/ 	.short	0x0008
        /*0024*/ 	.byte	0x00, 0xf5, 0x21, 0x00


	//----- nvinfo : EIATTR_KPARAM_INFO
	.align		4
.L_389:
        /*0028*/ 	.byte	0x04, 0x17
        /*002a*/ 	.short	(.L_391 - .L_390)
.L_390:
        /*002c*/ 	.word	0x00000000
        /*0030*/ 	.short	0x0000
        /*0032*/ 	.short	0x0000
        /*0034*/ 	.byte	0x00, 0xf5, 0x21, 0x00


	//----- nvinfo : EIATTR_SPARSE_MMA_MASK
	.align		4
.L_391:
        /*0038*/ 	.byte	0x03, 0x50
        /*003a*/ 	.short	0x0000


	//----- nvinfo : EIATTR_MAXREG_COUNT
	.align		4
        /*003c*/ 	.byte	0x03, 0x1b
        /*003e*/ 	.short	0x00ff


	//----- nvinfo : EIATTR_MERCURY_ISA_VERSION
	.align		4
        /*0040*/ 	.byte	0x03, 0x5f
        /*0042*/ 	.short	0x0101


	//----- nvinfo : EIATTR_VRC_CTA_INIT_COUNT
	.align		4
        /*0044*/ 	.byte	0x02, 0x4a
	.zero		1
	.zero		1


	//----- nvinfo : EIATTR_EXIT_INSTR_OFFSETS
	.align		4
        /*0048*/ 	.byte	0x04, 0x1c
        /*004a*/ 	.short	(.L_393 - .L_392)


	//   ....[0]....
.L_392:
        /*004c*/ 	.word	0x00000070


	//   ....[1]....
        /*0050*/ 	.word	0x00000110


	//----- nvinfo : EIATTR_CBANK_PARAM_SIZE
	.align		4
.L_393:
        /*0054*/ 	.byte	0x03, 0x19
        /*0056*/ 	.short	0x0014


	//----- nvinfo : EIATTR_PARAM_CBANK
	.align		4
        /*0058*/ 	.byte	0x04, 0x0a
        /*005a*/ 	.short	(.L_395 - .L_394)
	.align		4
.L_394:
        /*005c*/ 	.word	index@(.nv.constant0._Z23spike_accumulate_kernelPfS_i)
        /*0060*/ 	.short	0x0380
        /*0062*/ 	.short	0x0014


	//----- nvinfo : EIATTR_SW_WAR
	.align		4
.L_395:
        /*0064*/ 	.byte	0x04, 0x36
        /*0066*/ 	.short	(.L_397 - .L_396)
.L_396:
        /*0068*/ 	.word	0x00000008
.L_397:


//--------------------- .nv.info._Z30conv2d_if_smem5x5_tiled_kernelPKfPfS1_S0_S0_iiiiiiiff --------------------------
	.section	.nv.info._Z30conv2d_if_smem5x5_tiled_kernelPKfPfS1_S0_S0_iiiiiiiff,"",@"SHT_CUDA_INFO"
	.sectionflags	@""
	.align	4


	//----- nvinfo : EIATTR_CUDA_API_VERSION
	.align		4
        /*0000*/ 	.byte	0x04, 0x37
        /*0002*/ 	.short	(.L_399 - .L_398)
.L_398:
        /*0004*/ 	.word	0x00000082


	//----- nvinfo : EIATTR_KPARAM_INFO
	.align		4
.L_399:
        /*0008*/ 	.byte	0x04, 0x17
        /*000a*/ 	.short	(.L_401 - .L_400)
.L_400:
        /*000c*/ 	.word	0x00000000
        /*0010*/ 	.short	0x000d
        /*0012*/ 	.short	0x0048
        /*0014*/ 	.byte	0x00, 0xf0, 0x11, 0x00


	//----- nvinfo : EIATTR_KPARAM_INFO
	.align		4
.L_401:
        /*0018*/ 	.byte	0x04, 0x17
        /*001a*/ 	.short	(.L_403 - .L_402)
.L_402:
        /*001c*/ 	.word	0x00000000
        /*0020*/ 	.short	0x000c
        /*0022*/ 	.short	0x0044
        /*0024*/ 	.byte	0x00, 0xf0, 0x11, 0x00


	//----- nvinfo : EIATTR_KPARAM_INFO
	.align		4
.L_403:
        /*0028*/ 	.byte	0x04, 0x17
        /*002a*/ 	.short	(.L_405 - .L_404)
.L_404:
        /*002c*/ 	.word	0x00000000
        /*0030*/ 	.short	0x000b
        /*0032*/ 	.short	0x0040
        /*0034*/ 	.byte	0x00, 0xf0, 0x11, 0x00


	//----- nvinfo : EIATTR_KPARAM_INFO
	.align		4
.L_405:
        /*0038*/ 	.byte	0x04, 0x17
        /*003a*/ 	.short	(.L_407 - .L_406)
.L_406:
        /*003c*/ 	.word	0x00000000
        /*0040*/ 	.short	0x000a
        /*0042*/ 	.short	0x003c
        /*0044*/ 	.byte	0x00, 0xf0, 0x11, 0x00


	//----- nvinfo : EIATTR_KPARAM_INFO
	.align		4
.L_407:
        /*0048*/ 	.byte	0x04, 0x17
        /*004a*/ 	.short	(.L_409 - .L_408)
.L_408:
        /*004c*/ 	.word	0x00000000
        /*0050*/ 	.short	0x0009
        /*0052*/ 	.short	0x0038
        /*0054*/ 	.byte	0x00, 0xf0, 0x11, 0x00


	//----- nvinfo : EIATTR_KPARAM_INFO
	.align		4
.L_409:
        /*0058*/ 	.byte	0x04, 0x17
        /*005a*/ 	.short	(.L_411 - .L_410)
.L_410:
        /*005c*/ 	.word	0x00000000
        /*0060*/ 	.short	0x0008
        /*0062*/ 	.short	0x0034
        /*0064*/ 	.byte	0x00, 0xf0, 0x11, 0x00


	//----- nvinfo : EIATTR_KPARAM_INFO
	.align		4
.L_411:
        /*0068*/ 	.byte	0x04, 0x17
        /*006a*/ 	.short	(.L_413 - .L_412)
.L_412:
        /*006c*/ 	.word	0x00000000
        /*0070*/ 	.short	0x0007
        /*0072*/ 	.short	0x0030
        /*0074*/ 	.byte	0x00, 0xf0, 0x11, 0x00


	//----- nvinfo : EIATTR_KPARAM_INFO
	.align		4
.L_413:
        /*0078*/ 	.byte	0x04, 0x17
        /*007a*/ 	.short	(.L_415 - .L_414)
.L_414:
        /*007c*/ 	.word	0x00000000
        /*0080*/ 	.short	0x0006
        /*0082*/ 	.short	0x002c
        /*0084*/ 	.byte	0x00, 0xf0, 0x11, 0x00


	//----- nvinfo : EIATTR_KPARAM_INFO
	.align		4
.L_415:
        /*0088*/ 	.byte	0x04, 0x17
        /*008a*/ 	.short	(.L_417 - .L_416)
.L_416:
        /*008c*/ 	.word	0x00000000
        /*0090*/ 	.short	0x0005
        /*0092*/ 	.short	0x0028
        /*0094*/ 	.byte	0x00, 0xf0, 0x11, 0x00


	//----- nvinfo : EIATTR_KPARAM_INFO
	.align		4
.L_417:
        /*0098*/ 	.byte	0x04, 0x17
        /*009a*/ 	.short	(.L_419 - .L_418)
.L_418:
        /*009c*/ 	.word	0x00000000
        /*00a0*/ 	.short	0x0004
        /*00a2*/ 	.short	0x0020
        /*00a4*/ 	.byte	0x00, 0xf5, 0x21, 0x00


	//----- nvinfo : EIATTR_KPARAM_INFO
	.align		4
.L_419:
        /*00a8*/ 	.byte	0x04, 0x17
        /*00aa*/ 	.short	(.L_421 - .L_420)
.L_420:
        /*00ac*/ 	.word	0x00000000
        /*00b0*/ 	.short	0x0003
        /*00b2*/ 	.short	0x0018
        /*00b4*/ 	.byte	0x00, 0xf5, 0x21, 0x00


	//----- nvinfo : EIATTR_KPARAM_INFO
	.align		4
.L_421:
        /*00b8*/ 	.byte	0x04, 0x17
        /*00ba*/ 	.short	(.L_423 - .L_422)
.L_422:
        /*00bc*/ 	.word	0x00000000
        /*00c0*/ 	.short	0x0002
        /*00c2*/ 	.short	0x0010
        /*00c4*/ 	.byte	0x00, 0xf5, 0x21, 0x00


	//----- nvinfo : EIATTR_KPARAM_INFO
	.align		4
.L_423:
        /*00c8*/ 	.byte	0x04, 0x17
        /*00ca*/ 	.short	(.L_425 - .L_424)
.L_424:
        /*00cc*/ 	.word	0x00000000
        /*00d0*/ 	.short	0x0001
        /*00d2*/ 	.short	0x0008
        /*00d4*/ 	.byte	0x00, 0xf5, 0x21, 0x00


	//----- nvinfo : EIATTR_KPARAM_INFO
	.align		4
.L_425:
        /*00d8*/ 	.byte	0x04, 0x17
        /*00da*/ 	.short	(.L_427 - .L_426)
.L_426:
        /*00dc*/ 	.word	0x00000000
        /*00e0*/ 	.short	0x0000
        /*00e2*/ 	.short	0x0000
        /*00e4*/ 	.byte	0x00, 0xf5, 0x21, 0x00


	//----- nvinfo : EIATTR_SPARSE_MMA_MASK
	.align		4
.L_427:
        /*00e8*/ 	.byte	0x03, 0x50
        /*00ea*/ 	.short	0x0000


	//----- nvinfo : EIATTR_MAXREG_COUNT
	.align		4
        /*00ec*/ 	.byte	0x03, 0x1b
        /*00ee*/ 	.short	0x00ff


	//----- nvinfo : EIATTR_NUM_BARRIERS
	.align		4
        /*00f0*/ 	.byte	0x02, 0x4c
        /*00f2*/ 	.byte	0x01
	.zero		1


	//----- nvinfo : EIATTR_MERCURY_ISA_VERSION
	.align		4
        /*00f4*/ 	.byte	0x03, 0x5f
        /*00f6*/ 	.short	0x0101


	//----- nvinfo : EIATTR_VRC_CTA_INIT_COUNT
	.align		4
        /*00f8*/ 	.byte	0x02, 0x4a
	.zero		1
	.zero		1


	//----- nvinfo : EIATTR_EXIT_INSTR_OFFSETS
	.align		4
        /*00fc*/ 	.byte	0x04, 0x1c
        /*00fe*/ 	.short	(.L_429 - .L_428)


	//   ....[0]....
.L_428:
        /*0100*/ 	.word	0x00000420


	//   ....[1]....
        /*0104*/ 	.word	0x00001f30


	//   ....[2]....
        /*0108*/ 	.word	0x00002040


	//----- nvinfo : EIATTR_CRS_STACK_SIZE
	.align		4
.L_429:
        /*010c*/ 	.byte	0x04, 0x1e
        /*010e*/ 	.short	(.L_431 - .L_430)
.L_430:
        /*0110*/ 	.word	0x00000000


	//----- nvinfo : EIATTR_CBANK_PARAM_SIZE
	.align		4
.L_431:
        /*0114*/ 	.byte	0x03, 0x19
        /*0116*/ 	.short	0x004c


	//----- nvinfo : EIATTR_PARAM_CBANK
	.align		4
        /*0118*/ 	.byte	0x04, 0x0a
        /*011a*/ 	.short	(.L_433 - .L_432)
	.align		4
.L_432:
        /*011c*/ 	.word	index@(.nv.constant0._Z30conv2d_if_smem5x5_tiled_kernelPKfPfS1_S0_S0_iiiiiiiff)
        /*0120*/ 	.short	0x0380
        /*0122*/ 	.short	0x004c


	//----- nvinfo : EIATTR_SW_WAR
	.align		4
.L_433:
        /*0124*/ 	.byte	0x04, 0x36
        /*0126*/ 	.short	(.L_435 - .L_434)
.L_434:
        /*0128*/ 	.word	0x00000008
.L_435:


//--------------------- .nv.info._Z27linear_if_tiled_smem_kernelPKfPfS1_S0_S0_iiiff --------------------------
	.section	.nv.info._Z27linear_if_tiled_smem_kernelPKfPfS1_S0_S0_iiiff,"",@"SHT_CUDA_INFO"
	.sectionflags	@""
	.align	4


	//----- nvinfo : EIATTR_CUDA_API_VERSION
	.align		4
        /*0000*/ 	.byte	0x04, 0x37
        /*0002*/ 	.short	(.L_437 - .L_436)
.L_436:
        /*0004*/ 	.word	0x00000082


	//----- nvinfo : EIATTR_KPARAM_INFO
	.align		4
.L_437:
        /*0008*/ 	.byte	0x04, 0x17
        /*000a*/ 	.short	(.L_439 - .L_438)
.L_438:
        /*000c*/ 	.word	0x00000000
        /*0010*/ 	.short	0x0009
        /*0012*/ 	.short	0x0038
        /*0014*/ 	.byte	0x00, 0xf0, 0x11, 0x00


	//----- nvinfo : EIATTR_KPARAM_INFO
	.align		4
.L_439:
        /*0018*/ 	.byte	0x04, 0x17
        /*001a*/ 	.short	(.L_441 - .L_440)
.L_440:
        /*001c*/ 	.word	0x00000000
        /*0020*/ 	.short	0x0008
        /*0022*/ 	.short	0x0034
        /*0024*/ 	.byte	0x00, 0xf0, 0x11, 0x00


	//----- nvinfo : EIATTR_KPARAM_INFO
	.align		4
.L_441:
        /*0028*/ 	.byte	0x04, 0x17
        /*002a*/ 	.short	(.L_443 - .L_442)
.L_442:
        /*002c*/ 	.word	0x00000000
        /*0030*/ 	.short	0x0007
        /*0032*/ 	.short	0x0030
        /*0034*/ 	.byte	0x00, 0xf0, 0x11, 0x00


	//----- nvinfo : EIATTR_KPARAM_INFO
	.align		4
.L_443:
        /*0038*/ 	.byte	0x04, 0x17
        /*003a*/ 	.short	(.L_445 - .L_444)
.L_444:
        /*003c*/ 	.word	0x00000000
        /*0040*/ 	.short	0x0006
        /*0042*/ 	.short	0x002c
        /*0044*/ 	.byte	0x00, 0xf0, 0x11, 0x00


	//----- nvinfo : EIATTR_KPARAM_INFO
	.align		4
.L_445:
        /*0048*/ 	.byte	0x04, 0x17
        /*004a*/ 	.short	(.L_447 - .L_446)
.L_446:
        /*004c*/ 	.word	0x00000000
        /*0050*/ 	.short	0x0005
        /*0052*/ 	.short	0x0028
        /*0054*/ 	.byte	0x00, 0xf0, 0x11, 0x00


	//----- nvinfo : EIATTR_KPARAM_INFO
	.align		4
.L_447:
        /*0058*/ 	.byte	0x04, 0x17
        /*005a*/ 	.short	(.L_449 - .L_448)
.L_448:
        /*005c*/ 	.word	0x00000000
        /*0060*/ 	.short	0x0004
        /*0062*/ 	.short	0x0020
        /*0064*/ 	.byte	0x00, 0xf5, 0x21, 0x00


	//----- nvinfo : EIATTR_KPARAM_INFO
	.align		4
.L_449:
        /*0068*/ 	.byte	0x04, 0x17
        /*006a*/ 	.short	(.L_451 - .L_450)
.L_450:
        /*006c*/ 	.word	0x00000000
        /*0070*/ 	.short	0x0003
        /*0072*/ 	.short	0x0018
        /*0074*/ 	.byte	0x00, 0xf5, 0x21, 0x00


	//----- nvinfo : EIATTR_KPARAM_INFO
	.align		4
.L_451:
        /*0078*/ 	.byte	0x04, 0x17
        /*007a*/ 	.short	(.L_453 - .L_452)
.L_452:
        /*007c*/ 	.word	0x00000000
        /*0080*/ 	.short	0x0002
        /*0082*/ 	.short	0x0010
        /*0084*/ 	.byte	0x00, 0xf5, 0x21, 0x00


	//----- nvinfo : EIATTR_KPARAM_INFO
	.align		4
.L_453:
        /*0088*/ 	.byte	0x04, 0x17
        /*008a*/ 	.short	(.L_455 - .L_454)
.L_454:
        /*008c*/ 	.word	0x00000000
        /*0090*/ 	.short	0x0001
        /*0092*/ 	.short	0x0008
        /*0094*/ 	.byte	0x00, 0xf5, 0x21, 0x00


	//----- nvinfo : EIATTR_KPARAM_INFO
	.align		4
.L_455:
        /*0098*/ 	.byte	0x04, 0x17
        /*009a*/ 	.short	(.L_457 - .L_456)
.L_456:
        /*009c*/ 	.word	0x00000000
        /*00a0*/ 	.short	0x0000
        /*00a2*/ 	.short	0x0000
        /*00a4*/ 	.byte	0x00, 0xf5, 0x21, 0x00


	//----- nvinfo : EIATTR_SPARSE_MMA_MASK
	.align		4
.L_457:
        /*00a8*/ 	.byte	0x03, 0x50
        /*00aa*/ 	.short	0x0000


	//----- nvinfo : EIATTR_MAXREG_COUNT
	.align		4
        /*00ac*/ 	.byte	0x03, 0x1b
        /*00ae*/ 	.short	0x00ff


	//----- nvinfo : EIATTR_NUM_BARRIERS
	.align		4
        /*00b0*/ 	.byte	0x02, 0x4c
        /*00b2*/ 	.byte	0x01
	.zero		1


	//----- nvinfo : EIATTR_MERCURY_ISA_VERSION
	.align		4
        /*00b4*/ 	.byte	0x03, 0x5f
        /*00b6*/ 	.short	0x0101


	//----- nvinfo : EIATTR_VRC_CTA_INIT_COUNT
	.align		4
        /*00b8*/ 	.byte	0x02, 0x4a
	.zero		1
	.zero		1


	//----- nvinfo : EIATTR_EXIT_INSTR_OFFSETS
	.align		4
        /*00bc*/ 	.byte	0x04, 0x1c
        /*00be*/ 	.short	(.L_459 - .L_458)


	//   ....[0]....
.L_458:
        /*00c0*/ 	.word	0x000000a0


	//   ....[1]....
        /*00c4*/ 	.word	0x00000e10


	//----- nvinfo : EIATTR_CRS_STACK_SIZE
	.align		4
.L_459:
        /*00c8*/ 	.byte	0x04, 0x1e
        /*00ca*/ 	.short	(.L_461 - .L_460)
.L_460:
        /*00cc*/ 	.word	0x00000000


	//----- nvinfo : EIATTR_CBANK_PARAM_SIZE
	.align		4
.L_461:
        /*00d0*/ 	.byte	0x03, 0x19
        /*00d2*/ 	.short	0x003c


	//----- nvinfo : EIATTR_PARAM_CBANK
	.align		4
        /*00d4*/ 	.byte	0x04, 0x0a
        /*00d6*/ 	.short	(.L_463 - .L_462)
	.align		4
.L_462:
        /*00d8*/ 	.word	index@(.nv.constant0._Z27linear_if_tiled_smem_kernelPKfPfS1_S0_S0_iiiff)
        /*00dc*/ 	.short	0x0380
        /*00de*/ 	.short	0x003c


	//----- nvinfo : EIATTR_SW_WAR
	.align		4
.L_463:
        /*00e0*/ 	.byte	0x04, 0x36
        /*00e2*/ 	.short	(.L_465 - .L_464)
.L_464:
        /*00e4*/ 	.word	0x00000008
.L_465:


//--------------------- .nv.info._Z16linear_if_kernelPKfPfS1_S0_S0_iiiff --------------------------
	.section	.nv.info._Z16linear_if_kernelPKfPfS1_S0_S0_iiiff,"",@"SHT_CUDA_INFO"
	.sectionflags	@""
	.align	4


	//----- nvinfo : EIATTR_CUDA_API_VERSION
	.align		4
        /*0000*/ 	.byte	0x04, 0x37
        /*0002*/ 	.short	(.L_467 - .L_466)
.L_466:
        /*0004*/ 	.word	0x00000082


	//----- nvinfo : EIATTR_KPARAM_INFO
	.align		4
.L_467:
        /*0008*/ 	.byte	0x04, 0x17
        /*000a*/ 	.short	(.L_469 - .L_468)
.L_468:
        /*000c*/ 	.word	0x00000000
        /*0010*/ 	.short	0x0009
        /*0012*/ 	.short	0x0038
        /*0014*/ 	.byte	0x00, 0xf0, 0x11, 0x00


	//----- nvinfo : EIATTR_KPARAM_INFO
	.align		4
.L_469:
        /*0018*/ 	.byte	0x04, 0x17
        /*001a*/ 	.short	(.L_471 - .L_470)
.L_470:
        /*001c*/ 	.word	0x00000000
        /*0020*/ 	.short	0x0008
        /*0022*/ 	.short	0x0034
        /*0024*/ 	.byte	0x00, 0xf0, 0x11, 0x00


	//----- nvinfo : EIATTR_KPARAM_INFO
	.align		4
.L_471:
        /*0028*/ 	.byte	0x04, 0x17
        /*002a*/ 	.short	(.L_473 - .L_472)
.L_472:
        /*002c*/ 	.word	0x00000000
        /*0030*/ 	.short	0x0007
        /*0032*/ 	.short	0x0030
        /*0034*/ 	.byte	0x00, 0xf0, 0x11, 0x00


	//----- nvinfo : EIATTR_KPARAM_INFO
	.align		4
.L_473:
        /*0038*/ 	.byte	0x04, 0x17
        /*003a*/ 	.short	(.L_475 - .L_474)
.L_474:
        /*003c*/ 	.word	0x00000000
        /*0040*/ 	.short	0x0006
        /*0042*/ 	.short	0x002c
        /*0044*/ 	.byte	0x00, 0xf0, 0x11, 0x00


	//----- nvinfo : EIATTR_KPARAM_INFO
	.align		4
.L_475:
        /*0048*/ 	.byte	0x04, 0x17
        /*004a*/ 	.short	(.L_477 - .L_476)
.L_476:
        /*004c*/ 	.word	0x00000000
        /*0050*/ 	.short	0x0005
        /*0052*/ 	.short	0x0028
        /*0054*/ 	.byte	0x00, 0xf0, 0x11, 0x00


	//----- nvinfo : EIATTR_KPARAM_INFO
	.align		4
.L_477:
        /*0058*/ 	.byte	0x04, 0x17
        /*005a*/ 	.short	(.L_479 - .L_478)
.L_478:
        /*005c*/ 	.word	0x00000000
        /*0060*/ 	.short	0x0004
        /*0062*/ 	.short	0x0020
        /*0064*/ 	.byte	0x00, 0xf5, 0x21, 0x00


	//----- nvinfo : EIATTR_KPARAM_INFO
	.align		4
.L_479:
        /*0068*/ 	.byte	0x04, 0x17
        /*006a*/ 	.short	(.L_481 - .L_480)
.L_480:
        /*006c*/ 	.word	0x00000000
        /*0070*/ 	.short	0x0003
        /*0072*/ 	.short	0x0018
        /*0074*/ 	.byte	0x00, 0xf5, 0x21, 0x00


	//----- nvinfo : EIATTR_KPARAM_INFO
	.align		4
.L_481:
        /*0078*/ 	.byte	0x04, 0x17
        /*007a*/ 	.short	(.L_483 - .L_482)
.L_482:
        /*007c*/ 	.word	0x00000000
        /*0080*/ 	.short	0x0002
        /*0082*/ 	.short	0x0010
        /*0084*/ 	.byte	0x00, 0xf5, 0x21, 0x00


	//----- nvinfo : EIATTR_KPARAM_INFO
	.align		4
.L_483:
        /*0088*/ 	.byte	0x04, 0x17
        /*008a*/ 	.short	(.L_485 - .L_484)
.L_484:
        /*008c*/ 	.word	0x00000000
        /*0090*/ 	.short	0x0001
        /*0092*/ 	.short	0x0008
        /*0094*/ 	.byte	0x00, 0xf5, 0x21, 0x00


	//----- nvinfo : EIATTR_KPARAM_INFO
	.align		4
.L_485:
        /*0098*/ 	.byte	0x04, 0x17
        /*009a*/ 	.short	(.L_487 - .L_486)
.L_486:
        /*009c*/ 	.word	0x00000000
        /*00a0*/ 	.short	0x0000
        /*00a2*/ 	.short	0x0000
        /*00a4*/ 	.byte	0x00, 0xf5, 0x21, 0x00


	//----- nvinfo : EIATTR_SPARSE_MMA_MASK
	.align		4
.L_487:
        /*00a8*/ 	.byte	0x03, 0x50
        /*00aa*/ 	.short	0x0000


	//----- nvinfo : EIATTR_MAXREG_COUNT
	.align		4
        /*00ac*/ 	.byte	0x03, 0x1b
        /*00ae*/ 	.short	0x00ff


	//----- nvinfo : EIATTR_MERCURY_ISA_VERSION
	.align		4
        /*00b0*/ 	.byte	0x03, 0x5f
        /*00b2*/ 	.short	0x0101


	//----- nvinfo : EIATTR_VRC_CTA_INIT_COUNT
	.align		4
        /*00b4*/ 	.byte	0x02, 0x4a
	.zero		1
	.zero		1


	//----- nvinfo : EIATTR_EXIT_INSTR_OFFSETS
	.align		4
        /*00b8*/ 	.byte	0x04, 0x1c
        /*00ba*/ 	.short	(.L_489 - .L_488)


	//   ....[0]....
.L_488:
        /*00bc*/ 	.word	0x00000090


	//   ....[1]....
        /*00c0*/ 	.word	0x00000cc0


	//----- nvinfo : EIATTR_CBANK_PARAM_SIZE
	.align		4
.L_489:
        /*00c4*/ 	.byte	0x03, 0x19
        /*00c6*/ 	.short	0x003c


	//----- nvinfo : EIATTR_PARAM_CBANK
	.align		4
        /*00c8*/ 	.byte	0x04, 0x0a
        /*00ca*/ 	.short	(.L_491 - .L_490)
	.align		4
.L_490:
        /*00cc*/ 	.word	index@(.nv.constant0._Z16linear_if_kernelPKfPfS1_S0_S0_iiiff)
        /*00d0*/ 	.short	0x0380
        /*00d2*/ 	.short	0x003c


	//----- nvinfo : EIATTR_SW_WAR
	.align		4
.L_491:
        /*00d4*/ 	.byte	0x04, 0x36
        /*00d6*/ 	.short	(.L_493 - .L_492)
.L_492:
        /*00d8*/ 	.word	0x00000008
.L_493:


//--------------------- .nv.info._Z37conv2d_if_smem5x5_tiled_kernel_constwPKfPfS1_iiiiiiiffi --------------------------
	.section	.nv.info._Z37conv2d_if_smem5x5_tiled_kernel_constwPKfPfS1_iiiiiiiffi,"",@"SHT_CUDA_INFO"
	.sectionflags	@""
	.align	4


	//----- nvinfo : EIATTR_CUDA_API_VERSION
	.align		4
        /*0000*/ 	.byte	0x04, 0x37
        /*0002*/ 	.short	(.L_495 - .L_494)
.L_494:
        /*0004*/ 	.word	0x00000082


	//----- nvinfo : EIATTR_KPARAM_INFO
	.align		4
.L_495:
        /*0008*/ 	.byte	0x04, 0x17
        /*000a*/ 	.short	(.L_497 - .L_496)
.L_496:
        /*000c*/ 	.word	0x00000000
        /*0010*/ 	.short	0x000c
        /*0012*/ 	.short	0x003c
        /*0014*/ 	.byte	0x00, 0xf0, 0x11, 0x00


	//----- nvinfo : EIATTR_KPARAM_INFO
	.align		4
.L_497:
        /*0018*/ 	.byte	0x04, 0x17
        /*001a*/ 	.short	(.L_499 - .L_498)
.L_498:
        /*001c*/ 	.word	0x00000000
        /*0020*/ 	.short	0x000b
        /*0022*/ 	.short	0x0038
        /*0024*/ 	.byte	0x00, 0xf0, 0x11, 0x00


	//----- nvinfo : EIATTR_KPARAM_INFO
	.align		4
.L_499:
        /*0028*/ 	.byte	0x04, 0x17
        /*002a*/ 	.short	(.L_501 - .L_500)
.L_500:
        /*002c*/ 	.word	0x00000000
        /*0030*/ 	.short	0x000a
        /*0032*/ 	.short	0x0034
        /*0034*/ 	.byte	0x00, 0xf0, 0x11, 0x00


	//----- nvinfo : EIATTR_KPARAM_INFO
	.align		4
.L_501:
        /*0038*/ 	.byte	0x04, 0x17
        /*003a*/ 	.short	(.L_503 - .L_502)
.L_502:
        /*003c*/ 	.word	0x00000000
        /*0040*/ 	.short	0x0009
        /*0042*/ 	.short	0x0030
        /*0044*/ 	.byte	0x00, 0xf0, 0x11, 0x00


	//----- nvinfo : EIATTR_KPARAM_INFO
	.align		4
.L_503:
        /*0048*/ 	.byte	0x04, 0x17
        /*004a*/ 	.short	(.L_505 - .L_504)
.L_504:
        /*004c*/ 	.word	0x00000000
        /*0050*/ 	.short	0x0008
        /*0052*/ 	.short	0x002c
        /*0054*/ 	.byte	0x00, 0xf0, 0x11, 0x00


	//----- nvinfo : EIATTR_KPARAM_INFO
	.align		4
.L_505:
        /*0058*/ 	.byte	0x04, 0x17
        /*005a*/ 	.short	(.L_507 - .L_506)
.L_506:
        /*005c*/ 	.word	0x00000000
        /*0060*/ 	.short	0x0007
        /*0062*/ 	.short	0x0028
        /*0064*/ 	.byte	0x00, 0xf0, 0x11, 0x00


	//----- nvinfo : EIATTR_KPARAM_INFO
	.align		4
.L_507:
        /*0068*/ 	.byte	0x04, 0x17
        /*006a*/ 	.short	(.L_509 - .L_508)
.L_508:
        /*006c*/ 	.word	0x00000000
        /*0070*/ 	.short	0x0006
        /*0072*/ 	.short	0x0024
        /*0074*/ 	.byte	0x00, 0xf0, 0x11, 0x00


	//----- nvinfo : EIATTR_KPARAM_INFO
	.align		4
.L_509:
        /*0078*/ 	.byte	0x04, 0x17
        /*007a*/ 	.short	(.L_511 - .L_510)
.L_510:
        /*007c*/ 	.word	0x00000000
        /*0080*/ 	.short	0x0005
        /*0082*/ 	.short	0x0020
        /*0084*/ 	.byte	0x00, 0xf0, 0x11, 0x00


	//----- nvinfo : EIATTR_KPARAM_INFO
	.align		4
.L_511:
        /*0088*/ 	.byte	0x04, 0x17
        /*008a*/ 	.short	(.L_513 - .L_512)
.L_512:
        /*008c*/ 	.word	0x00000000
        /*0090*/ 	.short	0x0004
        /*0092*/ 	.short	0x001c
        /*0094*/ 	.byte	0x00, 0xf0, 0x11, 0x00


	//----- nvinfo : EIATTR_KPARAM_INFO
	.align		4
.L_513:
        /*0098*/ 	.byte	0x04, 0x17
        /*009a*/ 	.short	(.L_515 - .L_514)
.L_514:
        /*009c*/ 	.word	0x00000000
        /*00a0*/ 	.short	0x0003
        /*00a2*/ 	.short	0x0018
        /*00a4*/ 	.byte	0x00, 0xf0, 0x11, 0x00


	//----- nvinfo : EIATTR_KPARAM_INFO
	.align		4
.L_515:
        /*00a8*/ 	.byte	0x04, 0x17
        /*00aa*/ 	.short	(.L_517 - .L_516)
.L_516:
        /*00ac*/ 	.word	0x00000000
        /*00b0*/ 	.short	0x0002
        /*00b2*/ 	.short	0x0010
        /*00b4*/ 	.byte	0x00, 0xf5, 0x21, 0x00


	//----- nvinfo : EIATTR_KPARAM_INFO
	.align		4
.L_517:
        /*00b8*/ 	.byte	0x04, 0x17
        /*00ba*/ 	.short	(.L_519 - .L_518)
.L_518:
        /*00bc*/ 	.word	0x00000000
        /*00c0*/ 	.short	0x0001
        /*00c2*/ 	.short	0x0008
        /*00c4*/ 	.byte	0x00, 0xf5, 0x21, 0x00


	//----- nvinfo : EIATTR_KPARAM_INFO
	.align		4
.L_519:
        /*00c8*/ 	.byte	0x04, 0x17
        /*00ca*/ 	.short	(.L_521 - .L_520)
.L_520:
        /*00cc*/ 	.word	0x00000000
        /*00d0*/ 	.short	0x0000
        /*00d2*/ 	.short	0x0000
        /*00d4*/ 	.byte	0x00, 0xf5, 0x21, 0x00


	//----- nvinfo : EIATTR_SPARSE_MMA_MASK
	.align		4
.L_521:
        /*00d8*/ 	.byte	0x03, 0x50
        /*00da*/ 	.short	0x0000


	//----- nvinfo : EIATTR_MAXREG_COUNT
	.align		4
        /*00dc*/ 	.byte	0x03, 0x1b
        /*00de*/ 	.short	0x00ff


	//----- nvinfo : EIATTR_NUM_BARRIERS
	.align		4
        /*00e0*/ 	.byte	0x02, 0x4c
        /*00e2*/ 	.byte	0x01
	.zero		1


	//----- nvinfo : EIATTR_MERCURY_ISA_VERSION
	.align		4
        /*00e4*/ 	.byte	0x03, 0x5f
        /*00e6*/ 	.short	0x0101


	//----- nvinfo : EIATTR_VRC_CTA_INIT_COUNT
	.align		4
        /*00e8*/ 	.byte	0x02, 0x4a
	.zero		1
	.zero		1


	//----- nvinfo : EIATTR_EXIT_INSTR_OFFSETS
	.align		4
        /*00ec*/ 	.byte	0x04, 0x1c
        /*00ee*/ 	.short	(.L_523 - .L_522)


	//   ....[0]....
.L_522:
        /*00f0*/ 	.word	0x00000420


	//   ....[1]....
        /*00f4*/ 	.word	0x000024b0


	//   ....[2]....
        /*00f8*/ 	.word	0x000025c0


	//----- nvinfo : EIATTR_CRS_STACK_SIZE
	.align		4
.L_523:
        /*00fc*/ 	.byte	0x04, 0x1e
        /*00fe*/ 	.short	(.L_525 - .L_524)
.L_524:
        /*0100*/ 	.word	0x00000000


	//----- nvinfo : EIATTR_CBANK_PARAM_SIZE
	.align		4
.L_525:
        /*0104*/ 	.byte	0x03, 0x19
        /*0106*/ 	.short	0x0040


	//----- nvinfo : EIATTR_PARAM_CBANK
	.align		4
        /*0108*/ 	.byte	0x04, 0x0a
        /*010a*/ 	.short	(.L_527 - .L_526)
	.align		4
.L_526:
        /*010c*/ 	.word	index@(.nv.constant0._Z37conv2d_if_smem5x5_tiled_kernel_constwPKfPfS1_iiiiiiiffi)
        /*0110*/ 	.short	0x0380
        /*0112*/ 	.short	0x0040


	//----- nvinfo : EIATTR_SW_WAR
	.align		4
.L_527:
        /*0114*/ 	.byte	0x04, 0x36
        /*0116*/ 	.short	(.L_529 - .L_528)
.L_528:
        /*0118*/ 	.word	0x00000008
.L_529:


//--------------------- .nv.info._Z16conv2d_if_kernelPKfPfS1_S0_S0_iiiiiiiiff --------------------------
	.section	.nv.info._Z16conv2d_if_kernelPKfPfS1_S0_S0_iiiiiiiiff,"",@"SHT_CUDA_INFO"
	.sectionflags	@""
	.align	4


	//----- nvinfo : EIATTR_CUDA_API_VERSION
	.align		4
        /*0000*/ 	.byte	0x04, 0x37
        /*0002*/ 	.short	(.L_531 - .L_530)
.L_530:
        /*0004*/ 	.word	0x00000082


	//----- nvinfo : EIATTR_KPARAM_INFO
	.align		4
.L_531:
        /*0008*/ 	.byte	0x04, 0x17
        /*000a*/ 	.short	(.L_533 - .L_532)
.L_532:
        /*000c*/ 	.word	0x00000000
        /*0010*/ 	.short	0x000e
        /*0012*/ 	.short	0x004c
        /*0014*/ 	.byte	0x00, 0xf0, 0x11, 0x00


	//----- nvinfo : EIATTR_KPARAM_INFO
	.align		4
.L_533:
        /*0018*/ 	.byte	0x04, 0x17
        /*001a*/ 	.short	(.L_535 - .L_534)
.L_534:
        /*001c*/ 	.word	0x00000000
        /*0020*/ 	.short	0x000d
        /*0022*/ 	.short	0x0048
        /*0024*/ 	.byte	0x00, 0xf0, 0x11, 0x00


	//----- nvinfo : EIATTR_KPARAM_INFO
	.align		4
.L_535:
        /*0028*/ 	.byte	0x04, 0x17
        /*002a*/ 	.short	(.L_537 - .L_536)
.L_536:
        /*002c*/ 	.word	0x00000000
        /*0030*/ 	.short	0x000c
        /*0032*/ 	.short	0x0044
        /*0034*/ 	.byte	0x00, 0xf0, 0x11, 0x00


	//----- nvinfo : EIATTR_KPARAM_INFO
	.align		4
.L_537:
        /*0038*/ 	.byte	0x04, 0x17
        /*003a*/ 	.short	(.L_539 - .L_538)
.L_538:
        /*003c*/ 	.word	0x00000000
        /*0040*/ 	.short	0x000b
        /*0042*/ 	.short	0x0040
        /*0044*/ 	.byte	0x00, 0xf0, 0x11, 0x00


	//----- nvinfo : EIATTR_KPARAM_INFO
	.align		4
.L_539:
        /*0048*/ 	.byte	0x04, 0x17
        /*004a*/ 	.short	(.L_541 - .L_540)
.L_540:
        /*004c*/ 	.word	0x00000000
        /*0050*/ 	.short	0x000a
        /*0052*/ 	.short	0x003c
        /*0054*/ 	.byte	0x00, 0xf0, 0x11, 0x00


	//----- nvinfo : EIATTR_KPARAM_INFO
	.align		4
.L_541:
        /*0058*/ 	.byte	0x04, 0x17
        /*005a*/ 	.short	(.L_543 - .L_542)
.L_542:
        /*005c*/ 	.word	0x00000000
        /*0060*/ 	.short	0x0009
        /*0062*/ 	.short	0x0038
        /*0064*/ 	.byte	0x00, 0xf0, 0x11, 0x00


	//----- nvinfo : EIATTR_KPARAM_INFO
	.align		4
.L_543:
        /*0068*/ 	.byte	0x04, 0x17
        /*006a*/ 	.short	(.L_545 - .L_544)
.L_544:
        /*006c*/ 	.word	0x00000000
        /*0070*/ 	.short	0x0008
        /*0072*/ 	.short	0x0034
        /*0074*/ 	.byte	0x00, 0xf0, 0x11, 0x00


	//----- nvinfo : EIATTR_KPARAM_INFO
	.align		4
.L_545:
        /*0078*/ 	.byte	0x04, 0x17
        /*007a*/ 	.short	(.L_547 - .L_546)
.L_546:
        /*007c*/ 	.word	0x00000000
        /*0080*/ 	.short	0x0007
        /*0082*/ 	.short	0x0030
        /*0084*/ 	.byte	0x00, 0xf0, 0x11, 0x00


	//----- nvinfo : EIATTR_KPARAM_INFO
	.align		4
.L_547:
        /*0088*/ 	.byte	0x04, 0x17
        /*008a*/ 	.short	(.L_549 - .L_548)
.L_548:
        /*008c*/ 	.word	0x00000000
        /*0090*/ 	.short	0x0006
        /*0092*/ 	.short	0x002c
        /*0094*/ 	.byte	0x00, 0xf0, 0x11, 0x00


	//----- nvinfo : EIATTR_KPARAM_INFO
	.align		4
.L_549:
        /*0098*/ 	.byte	0x04, 0x17
        /*009a*/ 	.short	(.L_551 - .L_550)
.L_550:
        /*009c*/ 	.word	0x00000000
        /*00a0*/ 	.short	0x0005
        /*00a2*/ 	.short	0x0028
        /*00a4*/ 	.byte	0x00, 0xf0, 0x11, 0x00


	//----- nvinfo : EIATTR_KPARAM_INFO
	.align		4
.L_551:
        /*00a8*/ 	.byte	0x04, 0x17
        /*00aa*/ 	.short	(.L_553 - .L_552)
.L_552:
        /*00ac*/ 	.word	0x00000000
        /*00b0*/ 	.short	0x0004
        /*00b2*/ 	.short	0x0020
        /*00b4*/ 	.byte	0x00, 0xf5, 0x21, 0x00


	//----- nvinfo : EIATTR_KPARAM_INFO
	.align		4
.L_553:
        /*00b8*/ 	.byte	0x04, 0x17
        /*00ba*/ 	.short	(.L_555 - .L_554)
.L_554:
        /*00bc*/ 	.word	0x00000000
        /*00c0*/ 	.short	0x0003
        /*00c2*/ 	.short	0x0018
        /*00c4*/ 	.byte	0x00, 0xf5, 0x21, 0x00


	//----- nvinfo : EIATTR_KPARAM_INFO
	.align		4
.L_555:
        /*00c8*/ 	.byte	0x04, 0x17
        /*00ca*/ 	.short	(.L_557 - .L_556)
.L_556:
        /*00cc*/ 	.word	0x00000000
        /*00d0*/ 	.short	0x0002
        /*00d2*/ 	.short	0x0010
        /*00d4*/ 	.byte	0x00, 0xf5, 0x21, 0x00


	//----- nvinfo : EIATTR_KPARAM_INFO
	.align		4
.L_557:
        /*00d8*/ 	.byte	0x04, 0x17
        /*00da*/ 	.short	(.L_559 - .L_558)
.L_558:
        /*00dc*/ 	.word	0x00000000
        /*00e0*/ 	.short	0x0001
        /*00e2*/ 	.short	0x0008
        /*00e4*/ 	.byte	0x00, 0xf5, 0x21, 0x00


	//----- nvinfo : EIATTR_KPARAM_INFO
	.align		4
.L_559:
        /*00e8*/ 	.byte	0x04, 0x17
        /*00ea*/ 	.short	(.L_561 - .L_560)
.L_560:
        /*00ec*/ 	.word	0x00000000
        /*00f0*/ 	.short	0x0000
        /*00f2*/ 	.short	0x0000
        /*00f4*/ 	.byte	0x00, 0xf5, 0x21, 0x00


	//----- nvinfo : EIATTR_SPARSE_MMA_MASK
	.align		4
.L_561:
        /*00f8*/ 	.byte	0x03, 0x50
        /*00fa*/ 	.short	0x0000


	//----- nvinfo : EIATTR_MAXREG_COUNT
	.align		4
        /*00fc*/ 	.byte	0x03, 0x1b
        /*00fe*/ 	.short	0x00ff


	//----- nvinfo : EIATTR_MERCURY_ISA_VERSION
	.align		4
        /*0100*/ 	.byte	0x03, 0x5f
        /*0102*/ 	.short	0x0101


	//----- nvinfo : EIATTR_VRC_CTA_INIT_COUNT
	.align		4
        /*0104*/ 	.byte	0x02, 0x4a
	.zero		1
	.zero		1


	//----- nvinfo : EIATTR_EXIT_INSTR_OFFSETS
	.align		4
        /*0108*/ 	.byte	0x04, 0x1c
        /*010a*/ 	.short	(.L_563 - .L_562)


	//   ....[0]....
.L_562:
        /*010c*/ 	.word	0x000000c0


	//   ....[1]....
        /*0110*/ 	.word	0x00001690


	//----- nvinfo : EIATTR_CRS_STACK_SIZE
	.align		4
.L_563:
        /*0114*/ 	.byte	0x04, 0x1e
        /*0116*/ 	.short	(.L_565 - .L_564)
.L_564:
        /*0118*/ 	.word	0x00000000


	//----- nvinfo : EIATTR_CBANK_PARAM_SIZE
	.align		4
.L_565:
        /*011c*/ 	.byte	0x03, 0x19
        /*011e*/ 	.short	0x0050


	//----- nvinfo : EIATTR_PARAM_CBANK
	.align		4
        /*0120*/ 	.byte	0x04, 0x0a
        /*0122*/ 	.short	(.L_567 - .L_566)
	.align		4
.L_566:
        /*0124*/ 	.word	index@(.nv.constant0._Z16conv2d_if_kernelPKfPfS1_S0_S0_iiiiiiiiff)
        /*0128*/ 	.short	0x0380
        /*012a*/ 	.short	0x0050


	//----- nvinfo : EIATTR_SW_WAR
	.align		4
.L_567:
        /*012c*/ 	.byte	0x04, 0x36
        /*012e*/ 	.short	(.L_569 - .L_568)
.L_568:
        /*0130*/ 	.word	0x00000008
.L_569:


//--------------------- .nv.info._Z24linear_accumulate_kernelPKfPfS0_S0_S1_iii --------------------------
	.section	.nv.info._Z24linear_accumulate_kernelPKfPfS0_S0_S1_iii,"",@"SHT_CUDA_INFO"
	.sectionflags	@""
	.align	4


	//----- nvinfo : EIATTR_CUDA_API_VERSION
	.align		4
        /*0000*/ 	.byte	0x04, 0x37
        /*0002*/ 	.short	(.L_571 - .L_570)
.L_570:
        /*0004*/ 	.word	0x00000082


	//----- nvinfo : EIATTR_KPARAM_INFO
	.align		4
.L_571:
        /*0008*/ 	.byte	0x04, 0x17
        /*000a*/ 	.short	(.L_573 - .L_572)
.L_572:
        /*000c*/ 	.word	0x00000000
        /*0010*/ 	.short	0x0007
        /*0012*/ 	.short	0x0030
        /*0014*/ 	.byte	0x00, 0xf0, 0x11, 0x00


	//----- nvinfo : EIATTR_KPARAM_INFO
	.align		4
.L_573:
        /*0018*/ 	.byte	0x04, 0x17
        /*001a*/ 	.short	(.L_575 - .L_574)
.L_574:
        /*001c*/ 	.word	0x00000000
        /*0020*/ 	.short	0x0006
        /*0022*/ 	.short	0x002c
        /*0024*/ 	.byte	0x00, 0xf0, 0x11, 0x00


	//----- nvinfo : EIATTR_KPARAM_INFO
	.align		4
.L_575:
        /*0028*/ 	.byte	0x04, 0x17
        /*002a*/ 	.short	(.L_577 - .L_576)
.L_576:
        /*002c*/ 	.word	0x00000000
        /*0030*/ 	.short	0x0005
        /*0032*/ 	.short	0x0028
        /*0034*/ 	.byte	0x00, 0xf0, 0x11, 0x00


	//----- nvinfo : EIATTR_KPARAM_INFO
	.align		4
.L_577:
        /*0038*/ 	.byte	0x04, 0x17
        /*003a*/ 	.short	(.L_579 - .L_578)
.L_578:
        /*003c*/ 	.word	0x00000000
        /*0040*/ 	.short	0x0004
        /*0042*/ 	.short	0x0020
        /*0044*/ 	.byte	0x00, 0xf5, 0x21, 0x00


	//----- nvinfo : EIATTR_KPARAM_INFO
	.align		4
.L_579:
        /*0048*/ 	.byte	0x04, 0x17
        /*004a*/ 	.short	(.L_581 - .L_580)
.L_580:
        /*004c*/ 	.word	0x00000000
        /*0050*/ 	.short	0x0003
        /*0052*/ 	.short	0x0018
        /*0054*/ 	.byte	0x00, 0xf5, 0x21, 0x00


	//----- nvinfo : EIATTR_KPARAM_INFO
	.align		4
.L_581:
        /*0058*/ 	.byte	0x04, 0x17
        /*005a*/ 	.short	(.L_583 - .L_582)
.L_582:
        /*005c*/ 	.word	0x00000000
        /*0060*/ 	.short	0x0002
        /*0062*/ 	.short	0x0010
        /*0064*/ 	.byte	0x00, 0xf5, 0x21, 0x00


	//----- nvinfo : EIATTR_KPARAM_INFO
	.align		4
.L_583:
        /*0068*/ 	.byte	0x04, 0x17
        /*006a*/ 	.short	(.L_585 - .L_584)
.L_584:
        /*006c*/ 	.word	0x00000000
        /*0070*/ 	.short	0x0001
        /*0072*/ 	.short	0x0008
        /*0074*/ 	.byte	0x00, 0xf5, 0x21, 0x00


	//----- nvinfo : EIATTR_KPARAM_INFO
	.align		4
.L_585:
        /*0078*/ 	.byte	0x04, 0x17
        /*007a*/ 	.short	(.L_587 - .L_586)
.L_586:
        /*007c*/ 	.word	0x00000000
        /*0080*/ 	.short	0x0000
        /*0082*/ 	.short	0x0000
        /*0084*/ 	.byte	0x00, 0xf5, 0x21, 0x00


	//----- nvinfo : EIATTR_SPARSE_MMA_MASK
	.align		4
.L_587:
        /*0088*/ 	.byte	0x03, 0x50
        /*008a*/ 	.short	0x0000


	//----- nvinfo : EIATTR_MAXREG_COUNT
	.align		4
        /*008c*/ 	.byte	0x03, 0x1b
        /*008e*/ 	.short	0x00ff


	//----- nvinfo : EIATTR_MERCURY_ISA_VERSION
	.align		4
        /*0090*/ 	.byte	0x03, 0x5f
        /*0092*/ 	.short	0x0101


	//----- nvinfo : EIATTR_VRC_CTA_INIT_COUNT
	.align		4
        /*0094*/ 	.byte	0x02, 0x4a
	.zero		1
	.zero		1


	//----- nvinfo : EIATTR_EXIT_INSTR_OFFSETS
	.align		4
        /*0098*/ 	.byte	0x04, 0x1c
        /*009a*/ 	.short	(.L_589 - .L_588)


	//   ....[0]....
.L_588:
        /*009c*/ 	.word	0x00000090


	//   ....[1]....
        /*00a0*/ 	.word	0x00000c80


	//----- nvinfo : EIATTR_CBANK_PARAM_SIZE
	.align		4
.L_589:
        /*00a4*/ 	.byte	0x03, 0x19
        /*00a6*/ 	.short	0x0034


	//----- nvinfo : EIATTR_PARAM_CBANK
	.align		4
        /*00a8*/ 	.byte	0x04, 0x0a
        /*00aa*/ 	.short	(.L_591 - .L_590)
	.align		4
.L_590:
        /*00ac*/ 	.word	index@(.nv.constant0._Z24linear_accumulate_kernelPKfPfS0_S0_S1_iii)
        /*00b0*/ 	.short	0x0380
        /*00b2*/ 	.short	0x0034


	//----- nvinfo : EIATTR_SW_WAR
	.align		4
.L_591:
        /*00b4*/ 	.byte	0x04, 0x36
        /*00b6*/ 	.short	(.L_593 - .L_592)
.L_592:
        /*00b8*/ 	.word	0x00000008
.L_593:


//--------------------- .nv.info._Z13linear_kernelPKfPfS0_S0_iii --------------------------
	.section	.nv.info._Z13linear_kernelPKfPfS0_S0_iii,"",@"SHT_CUDA_INFO"
	.sectionflags	@""
	.align	4


	//----- nvinfo : EIATTR_CUDA_API_VERSION
	.align		4
        /*0000*/ 	.byte	0x04, 0x37
        /*0002*/ 	.short	(.L_595 - .L_594)
.L_594:
        /*0004*/ 	.word	0x00000082


	//----- nvinfo : EIATTR_KPARAM_INFO
	.align		4
.L_595:
        /*0008*/ 	.byte	0x04, 0x17
        /*000a*/ 	.short	(.L_597 - .L_596)
.L_596:
        /*000c*/ 	.word	0x00000000
        /*0010*/ 	.short	0x0006
        /*0012*/ 	.short	0x0028
        /*0014*/ 	.byte	0x00, 0xf0, 0x11, 0x00


	//----- nvinfo : EIATTR_KPARAM_INFO
	.align		4
.L_597:
        /*0018*/ 	.byte	0x04, 0x17
        /*001a*/ 	.short	(.L_599 - .L_598)
.L_598:
        /*001c*/ 	.word	0x00000000
        /*0020*/ 	.short	0x0005
        /*0022*/ 	.short	0x0024
        /*0024*/ 	.byte	0x00, 0xf0, 0x11, 0x00


	//----- nvinfo : EIATTR_KPARAM_INFO
	.align		4
.L_599:
        /*0028*/ 	.byte	0x04, 0x17
        /*002a*/ 	.short	(.L_601 - .L_600)
.L_600:
        /*002c*/ 	.word	0x00000000
        /*0030*/ 	.short	0x0004
        /*0032*/ 	.short	0x0020
        /*0034*/ 	.byte	0x00, 0xf0, 0x11, 0x00


	//----- nvinfo : EIATTR_KPARAM_INFO
	.align		4
.L_601:
        /*0038*/ 	.byte	0x04, 0x17
        /*003a*/ 	.short	(.L_603 - .L_602)
.L_602:
        /*003c*/ 	.word	0x00000000
        /*0040*/ 	.short	0x0003
        /*0042*/ 	.short	0x0018
        /*0044*/ 	.byte	0x00, 0xf5, 0x21, 0x00


	//----- nvinfo : EIATTR_KPARAM_INFO
	.align		4
.L_603:
        /*0048*/ 	.byte	0x04, 0x17
        /*004a*/ 	.short	(.L_605 - .L_604)
.L_604:
        /*004c*/ 	.word	0x00000000
        /*0050*/ 	.short	0x0002
        /*0052*/ 	.short	0x0010
        /*0054*/ 	.byte	0x00, 0xf5, 0x21, 0x00


	//----- nvinfo : EIATTR_KPARAM_INFO
	.align		4
.L_605:
        /*0058*/ 	.byte	0x04, 0x17
        /*005a*/ 	.short	(.L_607 - .L_606)
.L_606:
        /*005c*/ 	.word	0x00000000
        /*0060*/ 	.short	0x0001
        /*0062*/ 	.short	0x0008
        /*0064*/ 	.byte	0x00, 0xf5, 0x21, 0x00


	//----- nvinfo : EIATTR_KPARAM_INFO
	.align		4
.L_607:
        /*0068*/ 	.byte	0x04, 0x17
        /*006a*/ 	.short	(.L_609 - .L_608)
.L_608:
        /*006c*/ 	.word	0x00000000
        /*0070*/ 	.short	0x0000
        /*0072*/ 	.short	0x0000
        /*0074*/ 	.byte	0x00, 0xf5, 0x21, 0x00


	//----- nvinfo : EIATTR_SPARSE_MMA_MASK
	.align		4
.L_609:
        /*0078*/ 	.byte	0x03, 0x50
        /*007a*/ 	.short	0x0000


	//----- nvinfo : EIATTR_MAXREG_COUNT
	.align		4
        /*007c*/ 	.byte	0x03, 0x1b
        /*007e*/ 	.short	0x00ff


	//----- nvinfo : EIATTR_MERCURY_ISA_VERSION
	.align		4
        /*0080*/ 	.byte	0x03, 0x5f
        /*0082*/ 	.short	0x0101


	//----- nvinfo : EIATTR_VRC_CTA_INIT_COUNT
	.align		4
        /*0084*/ 	.byte	0x02, 0x4a
	.zero		1
	.zero		1


	//----- nvinfo : EIATTR_EXIT_INSTR_OFFSETS
	.align		4
        /*0088*/ 	.byte	0x04, 0x1c
        /*008a*/ 	.short	(.L_611 - .L_610)


	//   ....[0]....
.L_610:
        /*008c*/ 	.word	0x00000090


	//   ....[1]....
        /*0090*/ 	.word	0x00000c30


	//----- nvinfo : EIATTR_CBANK_PARAM_SIZE
	.align		4
.L_611:
        /*0094*/ 	.byte	0x03, 0x19
        /*0096*/ 	.short	0x002c


	//----- nvinfo : EIATTR_PARAM_CBANK
	.align		4
        /*0098*/ 	.byte	0x04, 0x0a
        /*009a*/ 	.short	(.L_613 - .L_612)
	.align		4
.L_612:
        /*009c*/ 	.word	index@(.nv.constant0._Z13linear_kernelPKfPfS0_S0_iii)
        /*00a0*/ 	.short	0x0380
        /*00a2*/ 	.short	0x002c


	//----- nvinfo : EIATTR_SW_WAR
	.align		4
.L_613:
        /*00a4*/ 	.byte	0x04, 0x36
        /*00a6*/ 	.short	(.L_615 - .L_614)
.L_614:
        /*00a8*/ 	.word	0x00000008
.L_615:


//--------------------- .nv.info._Z16maxpool2d_kernelPKfPfiiiiiiii --------------------------
	.section	.nv.info._Z16maxpool2d_kernelPKfPfiiiiiiii,"",@"SHT_CUDA_INFO"
	.sectionflags	@""
	.align	4


	//----- nvinfo : EIATTR_CUDA_API_VERSION
	.align		4
        /*0000*/ 	.byte	0x04, 0x37
        /*0002*/ 	.short	(.L_617 - .L_616)
.L_616:
        /*0004*/ 	.word	0x00000082


	//----- nvinfo : EIATTR_KPARAM_INFO
	.align		4
.L_617:
        /*0008*/ 	.byte	0x04, 0x17
        /*000a*/ 	.short	(.L_619 - .L_618)
.L_618:
        /*000c*/ 	.word	0x00000000
        /*0010*/ 	.short	0x0009
        /*0012*/ 	.short	0x002c
        /*0014*/ 	.byte	0x00, 0xf0, 0x11, 0x00


	//----- nvinfo : EIATTR_KPARAM_INFO
	.align		4
.L_619:
        /*0018*/ 	.byte	0x04, 0x17
        /*001a*/ 	.short	(.L_621 - .L_620)
.L_620:
        /*001c*/ 	.word	0x00000000
        /*0020*/ 	.short	0x0008
        /*0022*/ 	.short	0x0028
        /*0024*/ 	.byte	0x00, 0xf0, 0x11, 0x00


	//----- nvinfo : EIATTR_KPARAM_INFO
	.align		4
.L_621:
        /*0028*/ 	.byte	0x04, 0x17
        /*002a*/ 	.short	(.L_623 - .L_622)
.L_622:
        /*002c*/ 	.word	0x00000000
        /*0030*/ 	.short	0x0007
        /*0032*/ 	.short	0x0024
        /*0034*/ 	.byte	0x00, 0xf0, 0x11, 0x00


	//----- nvinfo : EIATTR_KPARAM_INFO
	.align		4
.L_623:
        /*0038*/ 	.byte	0x04, 0x17
        /*003a*/ 	.short	(.L_625 - .L_624)
.L_624:
        /*003c*/ 	.word	0x00000000
        /*0040*/ 	.short	0x0006
        /*0042*/ 	.short	0x0020
        /*0044*/ 	.byte	0x00, 0xf0, 0x11, 0x00


	//----- nvinfo : EIATTR_KPARAM_INFO
	.align		4
.L_625:
        /*0048*/ 	.byte	0x04, 0x17
        /*004a*/ 	.short	(.L_627 - .L_626)
.L_626:
        /*004c*/ 	.word	0x00000000
        /*0050*/ 	.short	0x0005
        /*0052*/ 	.short	0x001c
        /*0054*/ 	.byte	0x00, 0xf0, 0x11, 0x00


	//----- nvinfo : EIATTR_KPARAM_INFO
	.align		4
.L_627:
        /*0058*/ 	.byte	0x04, 0x17
        /*005a*/ 	.short	(.L_629 - .L_628)
.L_628:
        /*005c*/ 	.word	0x00000000
        /*0060*/ 	.short	0x0004
        /*0062*/ 	.short	0x0018
        /*0064*/ 	.byte	0x00, 0xf0, 0x11, 0x00


	//----- nvinfo : EIATTR_KPARAM_INFO
	.align		4
.L_629:
        /*0068*/ 	.byte	0x04, 0x17
        /*006a*/ 	.short	(.L_631 - .L_630)
.L_630:
        /*006c*/ 	.word	0x00000000
        /*0070*/ 	.short	0x0003
        /*0072*/ 	.short	0x0014
        /*0074*/ 	.byte	0x00, 0xf0, 0x11, 0x00


	//----- nvinfo : EIATTR_KPARAM_INFO
	.align		4
.L_631:
        /*0078*/ 	.byte	0x04, 0x17
        /*007a*/ 	.short	(.L_633 - .L_632)
.L_632:
        /*007c*/ 	.word	0x00000000
        /*0080*/ 	.short	0x0002
        /*0082*/ 	.short	0x0010
        /*0084*/ 	.byte	0x00, 0xf0, 0x11, 0x00


	//----- nvinfo : EIATTR_KPARAM_INFO
	.align		4
.L_633:
        /*0088*/ 	.byte	0x04, 0x17
        /*008a*/ 	.short	(.L_635 - .L_634)
.L_634:
        /*008c*/ 	.word	0x00000000
        /*0090*/ 	.short	0x0001
        /*0092*/ 	.short	0x0008
        /*0094*/ 	.byte	0x00, 0xf5, 0x21, 0x00


	//----- nvinfo : EIATTR_KPARAM_INFO
	.align		4
.L_635:
        /*0098*/ 	.byte	0x04, 0x17
        /*009a*/ 	.short	(.L_637 - .L_636)
.L_636:
        /*009c*/ 	.word	0x00000000
        /*00a0*/ 	.short	0x0000
        /*00a2*/ 	.short	0x0000
        /*00a4*/ 	.byte	0x00, 0xf5, 0x21, 0x00


	//----- nvinfo : EIATTR_SPARSE_MMA_MASK
	.align		4
.L_637:
        /*00a8*/ 	.byte	0x03, 0x50
        /*00aa*/ 	.short	0x0000


	//----- nvinfo : EIATTR_MAXREG_COUNT
	.align		4
        /*00ac*/ 	.byte	0x03, 0x1b
        /*00ae*/ 	.short	0x00ff


	//----- nvinfo : EIATTR_MERCURY_ISA_VERSION
	.align		4
        /*00b0*/ 	.byte	0x03, 0x5f
        /*00b2*/ 	.short	0x0101


	//----- nvinfo : EIATTR_VRC_CTA_INIT_COUNT
	.align		4
        /*00b4*/ 	.byte	0x02, 0x4a
	.zero		1
	.zero		1


	//----- nvinfo : EIATTR_EXIT_INSTR_OFFSETS
	.align		4
        /*00b8*/ 	.byte	0x04, 0x1c
        /*00ba*/ 	.short	(.L_639 - .L_638)


	//   ....[0]....
.L_638:
        /*00bc*/ 	.word	0x000000b0


	//   ....[1]....
        /*00c0*/ 	.word	0x00001580


	//   ....[2]....
        /*00c4*/ 	.word	0x000016b0


	//----- nvinfo : EIATTR_CRS_STACK_SIZE
	.align		4
.L_639:
        /*00c8*/ 	.byte	0x04, 0x1e
        /*00ca*/ 	.short	(.L_641 - .L_640)
.L_640:
        /*00cc*/ 	.word	0x00000000


	//----- nvinfo : EIATTR_CBANK_PARAM_SIZE
	.align		4
.L_641:
        /*00d0*/ 	.byte	0x03, 0x19
        /*00d2*/ 	.short	0x0030


	//----- nvinfo : EIATTR_PARAM_CBANK
	.align		4
        /*00d4*/ 	.byte	0x04, 0x0a
        /*00d6*/ 	.short	(.L_643 - .L_642)
	.align		4
.L_642:
        /*00d8*/ 	.word	index@(.nv.constant0._Z16maxpool2d_kernelPKfPfiiiiiiii)
        /*00dc*/ 	.short	0x0380
        /*00de*/ 	.short	0x0030


	//----- nvinfo : EIATTR_SW_WAR
	.align		4
.L_643:
        /*00e0*/ 	.byte	0x04, 0x36
        /*00e2*/ 	.short	(.L_645 - .L_644)
.L_644:
        /*00e4*/ 	.word	0x00000008
.L_645:


//--------------------- .nv.info._Z13conv2d_kernelPKfPfS0_S0_iiiiiiii --------------------------
	.section	.nv.info._Z13conv2d_kernelPKfPfS0_S0_iiiiiiii,"",@"SHT_CUDA_INFO"
	.sectionflags	@""
	.align	4


	//----- nvinfo : EIATTR_CUDA_API_VERSION
	.align		4
        /*0000*/ 	.byte	0x04, 0x37
        /*0002*/ 	.short	(.L_647 - .L_646)
.L_646:
        /*0004*/ 	.word	0x00000082


	//----- nvinfo : EIATTR_KPARAM_INFO
	.align		4
.L_647:
        /*0008*/ 	.byte	0x04, 0x17
        /*000a*/ 	.short	(.L_649 - .L_648)
.L_648:
        /*000c*/ 	.word	0x00000000
        /*0010*/ 	.short	0x000b
        /*0012*/ 	.short	0x003c
        /*0014*/ 	.byte	0x00, 0xf0, 0x11, 0x00


	//----- nvinfo : EIATTR_KPARAM_INFO
	.align		4
.L_649:
        /*0018*/ 	.byte	0x04, 0x17
        /*001a*/ 	.short	(.L_651 - .L_650)
.L_650:
        /*001c*/ 	.word	0x00000000
        /*0020*/ 	.short	0x000a
        /*0022*/ 	.short	0x0038
        /*0024*/ 	.byte	0x00, 0xf0, 0x11, 0x00


	//----- nvinfo : EIATTR_KPARAM_INFO
	.align		4
.L_651:
        /*0028*/ 	.byte	0x04, 0x17
        /*002a*/ 	.short	(.L_653 - .L_652)
.L_652:
        /*002c*/ 	.word	0x00000000
        /*0030*/ 	.short	0x0009
        /*0032*/ 	.short	0x0034
        /*0034*/ 	.byte	0x00, 0xf0, 0x11, 0x00


	//----- nvinfo : EIATTR_KPARAM_INFO
	.align		4
.L_653:
        /*0038*/ 	.byte	0x04, 0x17
        /*003a*/ 	.short	(.L_655 - .L_654)
.L_654:
        /*003c*/ 	.word	0x00000000
        /*0040*/ 	.short	0x0008
        /*0042*/ 	.short	0x0030
        /*0044*/ 	.byte	0x00, 0xf0, 0x11, 0x00


	//----- nvinfo : EIATTR_KPARAM_INFO
	.align		4
.L_655:
        /*0048*/ 	.byte	0x04, 0x17
        /*004a*/ 	.short	(.L_657 - .L_656)
.L_656:
        /*004c*/ 	.word	0x00000000
        /*0050*/ 	.short	0x0007
        /*0052*/ 	.short	0x002c
        /*0054*/ 	.byte	0x00, 0xf0, 0x11, 0x00


	//----- nvinfo : EIATTR_KPARAM_INFO
	.align		4
.L_657:
        /*0058*/ 	.byte	0x04, 0x17
        /*005a*/ 	.short	(.L_659 - .L_658)
.L_658:
        /*005c*/ 	.word	0x00000000
        /*0060*/ 	.short	0x0006
        /*0062*/ 	.short	0x0028
        /*0064*/ 	.byte	0x00, 0xf0, 0x11, 0x00


	//----- nvinfo : EIATTR_KPARAM_INFO
	.align		4
.L_659:
        /*0068*/ 	.byte	0x04, 0x17
        /*006a*/ 	.short	(.L_661 - .L_660)
.L_660:
        /*006c*/ 	.word	0x00000000
        /*0070*/ 	.short	0x0005
        /*0072*/ 	.short	0x0024
        /*0074*/ 	.byte	0x00, 0xf0, 0x11, 0x00


	//----- nvinfo : EIATTR_KPARAM_INFO
	.align		4
.L_661:
        /*0078*/ 	.byte	0x04, 0x17
        /*007a*/ 	.short	(.L_663 - .L_662)
.L_662:
        /*007c*/ 	.word	0x00000000
        /*0080*/ 	.short	0x0004
        /*0082*/ 	.short	0x0020
        /*0084*/ 	.byte	0x00, 0xf0, 0x11, 0x00


	//----- nvinfo : EIATTR_KPARAM_INFO
	.align		4
.L_663:
        /*0088*/ 	.byte	0x04, 0x17
        /*008a*/ 	.short	(.L_665 - .L_664)
.L_664:
        /*008c*/ 	.word	0x00000000
        /*0090*/ 	.short	0x0003
        /*0092*/ 	.short	0x0018
        /*0094*/ 	.byte	0x00, 0xf5, 0x21, 0x00


	//----- nvinfo : EIATTR_KPARAM_INFO
	.align		4
.L_665:
        /*0098*/ 	.byte	0x04, 0x17
        /*009a*/ 	.short	(.L_667 - .L_666)
.L_666:
        /*009c*/ 	.word	0x00000000
        /*00a0*/ 	.short	0x0002
        /*00a2*/ 	.short	0x0010
        /*00a4*/ 	.byte	0x00, 0xf5, 0x21, 0x00


	//----- nvinfo : EIATTR_KPARAM_INFO
	.align		4
.L_667:
        /*00a8*/ 	.byte	0x04, 0x17
        /*00aa*/ 	.short	(.L_669 - .L_668)
.L_668:
        /*00ac*/ 	.word	0x00000000
        /*00b0*/ 	.short	0x0001
        /*00b2*/ 	.short	0x0008
        /*00b4*/ 	.byte	0x00, 0xf5, 0x21, 0x00


	//----- nvinfo : EIATTR_KPARAM_INFO
	.align		4
.L_669:
        /*00b8*/ 	.byte	0x04, 0x17
        /*00ba*/ 	.short	(.L_671 - .L_670)
.L_670:
        /*00bc*/ 	.word	0x00000000
        /*00c0*/ 	.short	0x0000
        /*00c2*/ 	.short	0x0000
        /*00c4*/ 	.byte	0x00, 0xf5, 0x21, 0x00


	//----- nvinfo : EIATTR_SPARSE_MMA_MASK
	.align		4
.L_671:
        /*00c8*/ 	.byte	0x03, 0x50
        /*00ca*/ 	.short	0x0000


	//----- nvinfo : EIATTR_MAXREG_COUNT
	.align		4
        /*00cc*/ 	.byte	0x03, 0x1b
        /*00ce*/ 	.short	0x00ff


	//----- nvinfo : EIATTR_MERCURY_ISA_VERSION
	.align		4
        /*00d0*/ 	.byte	0x03, 0x5f
        /*00d2*/ 	.short	0x0101


	//----- nvinfo : EIATTR_VRC_CTA_INIT_COUNT
	.align		4
        /*00d4*/ 	.byte	0x02, 0x4a
	.zero		1
	.zero		1


	//----- nvinfo : EIATTR_EXIT_INSTR_OFFSETS
	.align		4
        /*00d8*/ 	.byte	0x04, 0x1c
        /*00da*/ 	.short	(.L_673 - .L_672)


	//   ....[0]....
.L_672:
        /*00dc*/ 	.word	0x000000c0


	//   ....[1]....
        /*00e0*/ 	.word	0x00002bf0


	//----- nvinfo : EIATTR_CRS_STACK_SIZE
	.align		4
.L_673:
        /*00e4*/ 	.byte	0x04, 0x1e
        /*00e6*/ 	.short	(.L_675 - .L_674)
.L_674:
        /*00e8*/ 	.word	0x00000000


	//----- nvinfo : EIATTR_CBANK_PARAM_SIZE
	.align		4
.L_675:
        /*00ec*/ 	.byte	0x03, 0x19
        /*00ee*/ 	.short	0x0040


	//----- nvinfo : EIATTR_PARAM_CBANK
	.align		4
        /*00f0*/ 	.byte	0x04, 0x0a
        /*00f2*/ 	.short	(.L_677 - .L_676)
	.align		4
.L_676:
        /*00f4*/ 	.word	index@(.nv.constant0._Z13conv2d_kernelPKfPfS0_S0_iiiiiiii)
        /*00f8*/ 	.short	0x0380
        /*00fa*/ 	.short	0x0040


	//----- nvinfo : EIATTR_SW_WAR
	.align		4
.L_677:
        /*00fc*/ 	.byte	0x04, 0x36
        /*00fe*/ 	.short	(.L_679 - .L_678)
.L_678:
        /*0100*/ 	.word	0x00000008
.L_679:


//--------------------- .nv.info._Z16if_neuron_kernelPKfPfS1_iff --------------------------
	.section	.nv.info._Z16if_neuron_kernelPKfPfS1_iff,"",@"SHT_CUDA_INFO"
	.sectionflags	@""
	.align	4


	//----- nvinfo : EIATTR_CUDA_API_VERSION
	.align		4
        /*0000*/ 	.byte	0x04, 0x37
        /*0002*/ 	.short	(.L_681 - .L_680)
.L_680:
        /*0004*/ 	.word	0x00000082


	//----- nvinfo : EIATTR_KPARAM_INFO
	.align		4
.L_681:
        /*0008*/ 	.byte	0x04, 0x17
        /*000a*/ 	.short	(.L_683 - .L_682)
.L_682:
        /*000c*/ 	.word	0x00000000
        /*0010*/ 	.short	0x0005
        /*0012*/ 	.short	0x0020
        /*0014*/ 	.byte	0x00, 0xf0, 0x11, 0x00


	//----- nvinfo : EIATTR_KPARAM_INFO
	.align		4
.L_683:
        /*0018*/ 	.byte	0x04, 0x17
        /*001a*/ 	.short	(.L_685 - .L_684)
.L_684:
        /*001c*/ 	.word	0x00000000
        /*0020*/ 	.short	0x0004
        /*0022*/ 	.short	0x001c
        /*0024*/ 	.byte	0x00, 0xf0, 0x11, 0x00


	//----- nvinfo : EIATTR_KPARAM_INFO
	.align		4
.L_685:
        /*0028*/ 	.byte	0x04, 0x17
        /*002a*/ 	.short	(.L_687 - .L_686)
.L_686:
        /*002c*/ 	.word	0x00000000
        /*0030*/ 	.short	0x0003
        /*0032*/ 	.short	0x0018
        /*0034*/ 	.byte	0x00, 0xf0, 0x11, 0x00


	//----- nvinfo : EIATTR_KPARAM_INFO
	.align		4
.L_687:
        /*0038*/ 	.byte	0x04, 0x17
        /*003a*/ 	.short	(.L_689 - .L_688)
.L_688:
        /*003c*/ 	.word	0x00000000
        /*0040*/ 	.short	0x0002
        /*0042*/ 	.short	0x0010
        /*0044*/ 	.byte	0x00, 0xf5, 0x21, 0x00


	//----- nvinfo : EIATTR_KPARAM_INFO
	.align		4
.L_689:
        /*0048*/ 	.byte	0x04, 0x17
        /*004a*/ 	.short	(.L_691 - .L_690)
.L_690:
        /*004c*/ 	.word	0x00000000
        /*0050*/ 	.short	0x0001
        /*0052*/ 	.short	0x0008
        /*0054*/ 	.byte	0x00, 0xf5, 0x21, 0x00


	//----- nvinfo : EIATTR_KPARAM_INFO
	.align		4
.L_691:
        /*0058*/ 	.byte	0x04, 0x17
        /*005a*/ 	.short	(.L_693 - .L_692)
.L_692:
        /*005c*/ 	.word	0x00000000
        /*0060*/ 	.short	0x0000
        /*0062*/ 	.short	0x0000
        /*0064*/ 	.byte	0x00, 0xf5, 0x21, 0x00


	//----- nvinfo : EIATTR_SPARSE_MMA_MASK
	.align		4
.L_693:
        /*0068*/ 	.byte	0x03, 0x50
        /*006a*/ 	.short	0x0000


	//----- nvinfo : EIATTR_MAXREG_COUNT
	.align		4
        /*006c*/ 	.byte	0x03, 0x1b
        /*006e*/ 	.short	0x00ff


	//----- nvinfo : EIATTR_MERCURY_ISA_VERSION
	.align		4
        /*0070*/ 	.byte	0x03, 0x5f
        /*0072*/ 	.short	0x0101


	//----- nvinfo : EIATTR_VRC_CTA_INIT_COUNT
	.align		4
        /*0074*/ 	.byte	0x02, 0x4a
	.zero		1
	.zero		1


	//----- nvinfo : EIATTR_EXIT_INSTR_OFFSETS
	.align		4
        /*0078*/ 	.byte	0x04, 0x1c
        /*007a*/ 	.short	(.L_695 - .L_694)


	//   ....[0]....
.L_694:
        /*007c*/ 	.word	0x00000070


	//   ....[1]....
        /*0080*/ 	.word	0x00000170


	//   ....[2]....
        /*0084*/ 	.word	0x000001a0


	//----- nvinfo : EIATTR_CBANK_PARAM_SIZE
	.align		4
.L_695:
        /*0088*/ 	.byte	0x03, 0x19
        /*008a*/ 	.short	0x0024


	//----- nvinfo : EIATTR_PARAM_CBANK
	.align		4
        /*008c*/ 	.byte	0x04, 0x0a
        /*008e*/ 	.short	(.L_697 - .L_696)
	.align		4
.L_696:
        /*0090*/ 	.word	index@(.nv.constant0._Z16if_neuron_kernelPKfPfS1_iff)
        /*0094*/ 	.short	0x0380
        /*0096*/ 	.short	0x0024


	//----- nvinfo : EIATTR_SW_WAR
	.align		4
.L_697:
        /*0098*/ 	.byte	0x04, 0x36
        /*009a*/ 	.short	(.L_699 - .L_698)
.L_698:
        /*009c*/ 	.word	0x00000008
.L_699:


//--------------------- .nv.callgraph             --------------------------
	.section	.nv.callgraph,"",@"SHT_CUDA_CALLGRAPH"
	.align	4
	.sectionentsize	8
	.align		4
        /*0000*/ 	.word	0x00000000
	.align		4
        /*0004*/ 	.word	0xffffffff
	.align		4
        /*0008*/ 	.word	0x00000000
	.align		4
        /*000c*/ 	.word	0xfffffffe
	.align		4
        /*0010*/ 	.word	0x00000000
	.align		4
        /*0014*/ 	.word	0xfffffffd
	.align		4
        /*0018*/ 	.word	0x00000000
	.align		4
        /*001c*/ 	.word	0xfffffffc


//--------------------- .nv.constant3             --------------------------
	.section	.nv.constant3,"a",@progbits
	.align	4
.nv.constant3:
	.type		c_conv1_w,@object
	.size		c_conv1_w,(c_conv1_b - c_conv1_w)
c_conv1_w:
	.zero		600
	.type		c_conv1_b,@object
	.size		c_conv1_b,(c_conv2_w - c_conv1_b)
c_conv1_b:
	.zero		24
	.type		c_conv2_w,@object
	.size		c_conv2_w,(c_conv2_b - c_conv2_w)
c_conv2_w:
	.zero		9600
	.type		c_conv2_b,@object
	.size		c_conv2_b,(.L_3 - c_conv2_b)
c_conv2_b:
	.zero		64
.L_3:


//--------------------- .text._Z27conv2d_if_pool2x2_u8_kernelPKhPfS1_PKfS3_iiiiiiiiiiff --------------------------
	.section	.text._Z27conv2d_if_pool2x2_u8_kernelPKhPfS1_PKfS3_iiiiiiiiiiff,"ax",@progbits
	.align	128
        .global         _Z27conv2d_if_pool2x2_u8_kernelPKhPfS1_PKfS3_iiiiiiiiiiff
        .type           _Z27conv2d_if_pool2x2_u8_kernelPKhPfS1_PKfS3_iiiiiiiiiiff,@function
        .size           _Z27conv2d_if_pool2x2_u8_kernelPKhPfS1_PKfS3_iiiiiiiiiiff,(.L_x_182 - _Z27conv2d_if_pool2x2_u8_kernelPKhPfS1_PKfS3_iiiiiiiiiiff)
        .other          _Z27conv2d_if_pool2x2_u8_kernelPKhPfS1_PKfS3_iiiiiiiiiiff,@"STO_CUDA_ENTRY STV_DEFAULT"
_Z27conv2d_if_pool2x2_u8_kernelPKhPfS1_PKfS3_iiiiiiiiiiff:
.text._Z27conv2d_if_pool2x2_u8_kernelPKhPfS1_PKfS3_iiiiiiiiiiff:
[----:B------:R-:W-:Y:S08]  /*0000*/  LDC R1, c[0x0][0x37c] ;  /* 0x0000df00ff017b82 */ /* 0x000ff00000000800 */
[----:B------:R-:W0:Y:S08]  /*0010*/  LDC.64 R2, c[0x0][0x3b0] ;  /* 0x0000ec00ff027b82 */ /* 0x000e300000000a00 */
[----:B------:R-:W1:Y:S08]  /*0020*/  LDC R0, c[0x0][0x3ac] ;  /* 0x0000eb00ff007b82 */ /* 0x000e700000000800 */
[----:B------:R-:W2:Y:S08]  /*0030*/  LDC.64 R4, c[0x0][0x3b8] ;  /* 0x0000ee00ff047b82 */ /* 0x000eb00000000a00 */
[----:B------:R-:W3:Y:S01]  /*0040*/  LDC.64 R6, c[0x0][0x3c0] ;  /* 0x0000f000ff067b82 */ /* 0x000ee20000000a00 */
[----:B0-----:R-:W-:-:S04]  /*0050*/  ISETP.NE.AND P0, PT, R2, 0x10, PT ;  /* 0x000000100200780c */ /* 0x001fc80003f05270 */
[----:B-1----:R-:W-:-:S03]  /*0060*/  ISETP.NE.OR P0, PT, R0, 0x6, P0 ;  /* 0x000000060000780c */ /* 0x002fc60000705670 */
[----:B------:R-:W0:Y:S01]  /*0070*/  LDC.64 R8, c[0x0][0x3c8] ;  /* 0x0000f200ff087b82 */ /* 0x000e220000000a00 */
[----:B------:R-:W-:-:S04]  /*0080*/  ISETP.NE.OR P0, PT, R3, 0xc, P0 ;  /* 0x0000000c0300780c */ /* 0x000fc80000705670 */
[----:B--2---:R-:W-:-:S04]  /*0090*/  ISETP.NE.OR P0, PT, R4, 0xc, P0 ;  /* 0x0000000c0400780c */ /* 0x004fc80000705670 */
[----:B------:R-:W-:-:S04]  /*00a0*/  ISETP.NE.OR P0, PT, R5, 0x5, P0 ;  /* 0x000000050500780c */ /* 0x000fc80000705670 */
[----:B---3--:R-:W-:-:S04]  /*00b0*/  ISETP.NE.OR P0, PT, R6, 0x8, P0 ;  /* 0x000000080600780c */ /* 0x008fc80000705670 */
[----:B------:R-:W-:-:S04]  /*00c0*/  ISETP.NE.OR P0, PT, R7, 0x8, P0 ;  /* 0x000000080700780c */ /* 0x000fc80000705670 */
[----:B0-----:R-:W-:-:S04]  /*00d0*/  ISETP.NE.OR P0, PT, R8, 0x4, P0 ;  /* 0x000000040800780c */ /* 0x001fc80000705670 */
[----:B------:R-:W-:-:S13]  /*00e0*/  ISETP.NE.OR P0, PT, R9, 0x4, P0 ;  /* 0x000000040900780c */ /* 0x000fda0000705670 */
[----:B------:R-:W-:Y:S05]  /*00f0*/  @P0 EXIT ;  /* 0x000000000000094d */ /* 0x000fea0003800000 */
[----:B------:R-:W0:Y:S01]  /*0100*/  S2R R0, SR_CTAID.X ;  /* 0x0000000000007919 */ /* 0x000e220000002500 */
[----:B------:R-:W0:Y:S02]  /*0110*/  LDCU UR4, c[0x0][0x3a8] ;  /* 0x00007500ff0477ac */ /* 0x000e240008000800 */
[----:B0-----:R-:W-:-:S13]  /*0120*/  ISETP.GE.AND P0, PT, R0, UR4, PT ;  /* 0x0000000400007c0c */ /* 0x001fda000bf06270 */
[----:B------:R-:W-:Y:S05]  /*0130*/  @P0 EXIT ;  /* 0x000000000000094d */ /* 0x000fea0003800000 */
[----:B------:R-:W0:Y:S01]  /*0140*/  S2R R4, SR_TID.X ;  /* 0x0000000000047919 */ /* 0x000e220000002100 */
[----:B------:R-:W1:Y:S01]  /*0150*/  LDCU.64 UR8, c[0x0][0x358] ;  /* 0x00006b00ff0877ac */ /* 0x000e620008000a00 */
[----:B------:R-:W-:Y:S01]  /*0160*/  BSSY.RECONVERGENT B0, `(.L_x_0) ;  /* 0x000005a000007945 */ /* 0x000fe20003800200 */
[----:B------:R-:W2:Y:S01]  /*0170*/  LDCU.64 UR4, c[0x0][0x380] ;  /* 0x00007000ff0477ac */ /* 0x000ea20008000a00 */
[----:B------:R-:W3:Y:S01]  /*0180*/  LDCU.64 UR6, c[0x0][0x380] ;  /* 0x00007000ff0677ac */ /* 0x000ee20008000a00 */
[----:B0-----:R-:W-:-:S13]  /*0190*/  ISETP.GT.U32.AND P0, PT, R4, 0x35f, PT ;  /* 0x0000035f0400780c */ /* 0x001fda0003f04070 */
[----:B-123--:R-:W-:Y:S05]  /*01a0*/  @P0 BRA `(.L_x_1) ;  /* 0x0000000400540947 */ /* 0x00efea0003800000 */
[----:B------:R-:W0:Y:S01]  /*01b0*/  LDC R3, c[0x0][0x360] ;  /* 0x0000d800ff037b82 */ /* 0x000e220000000800 */
[----:B------:R-:W-:Y:S01]  /*01c0*/  BSSY.RECONVERGENT B1, `(.L_x_2) ;  /* 0x0000030000017945 */ /* 0x000fe20003800200 */
[----:B0-----:R-:W0:Y:S01]  /*01d0*/  I2F.U32.RP R9, R3 ;  /* 0x0000000300097306 */ /* 0x001e220000209000 */
[----:B------:R-:W-:Y:S01]  /*01e0*/  IMAD.IADD R2, R4, 0x1, R3 ;  /* 0x0000000104027824 */ /* 0x000fe200078e0203 */
[----:B------:R-:W-:-:S04]  /*01f0*/  ISETP.NE.U32.AND P2, PT, R3, RZ, PT ;  /* 0x000000ff0300720c */ /* 0x000fc80003f45070 */
[C---:B------:R-:W-:Y:S02]  /*0200*/  ISETP.GE.U32.AND P0, PT, R2.reuse, 0x360, PT ;  /* 0x000003600200780c */ /* 0x040fe40003f06070 */
[----:B------:R-:W-:Y:S01]  /*0210*/  VIMNMX.U32 R5, PT, PT, R2, 0x360, !PT ;  /* 0x0000036002057848 */ /* 0x000fe20007fe0000 */
[----:B0-----:R-:W0:Y:S02]  /*0220*/  MUFU.RCP R9, R9 ;  /* 0x0000000900097308 */ /* 0x001e240000001000 */
[----:B0-----:R-:W-:-:S06]  /*0230*/  VIADD R6, R9, 0xffffffe ;  /* 0x0ffffffe09067836 */ /* 0x001fcc0000000000 */
[----:B------:R0:W1:Y:S02]  /*0240*/  F2I.FTZ.U32.TRUNC.NTZ R7, R6 ;  /* 0x0000000600077305 */ /* 0x000064000021f000 */
[----:B0-----:R-:W-:Y:S02]  /*0250*/  HFMA2 R6, -RZ, RZ, 0, 0 ;  /* 0x00000000ff067431 */ /* 0x001fe400000001ff */
[----:B-1----:R-:W-:-:S04]  /*0260*/  IMAD.MOV R8, RZ, RZ, -R7 ;  /* 0x000000ffff087224 */ /* 0x002fc800078e0a07 */
[----:B------:R-:W-:Y:S01]  /*0270*/  IMAD R11, R8, R3, RZ ;  /* 0x00000003080b7224 */ /* 0x000fe200078e02ff */
[----:B------:R-:W-:-:S03]  /*0280*/  SEL R8, RZ, 0x1, P0 ;  /* 0x00000001ff087807 */ /* 0x000fc60000000000 */
[----:B------:R-:W-:Y:S01]  /*0290*/  IMAD.HI.U32 R7, R7, R11, R6 ;  /* 0x0000000b07077227 */ /* 0x000fe200078e0006 */
[----:B------:R-:W-:-:S05]  /*02a0*/  IADD3 R2, PT, PT, R5, -R2, -R8 ;  /* 0x8000000205027210 */ /* 0x000fca0007ffe808 */
[----:B------:R-:W-:-:S04]  /*02b0*/  IMAD.HI.U32 R7, R7, R2, RZ ;  /* 0x0000000207077227 */ /* 0x000fc800078e00ff */
[----:B------:R-:W-:-:S04]  /*02c0*/  IMAD.MOV R5, RZ, RZ, -R7 ;  /* 0x000000ffff057224 */ /* 0x000fc800078e0a07 */
[----:B------:R-:W-:-:S05]  /*02d0*/  IMAD R2, R3, R5, R2 ;  /* 0x0000000503027224 */ /* 0x000fca00078e0202 */
[----:B------:R-:W-:-:S13]  /*02e0*/  ISETP.GE.U32.AND P0, PT, R2, R3, PT ;  /* 0x000000030200720c */ /* 0x000fda0003f06070 */
[----:B------:R-:W-:Y:S02]  /*02f0*/  @P0 IMAD.IADD R2, R2, 0x1, -R3 ;  /* 0x0000000102020824 */ /* 0x000fe400078e0a03 */
[----:B------:R-:W-:-:S03]  /*0300*/  @P0 VIADD R7, R7, 0x1 ;  /* 0x0000000107070836 */ /* 0x000fc60000000000 */
[----:B------:R-:W-:-:S13]  /*0310*/  ISETP.GE.U32.AND P1, PT, R2, R3, PT ;  /* 0x000000030200720c */ /* 0x000fda0003f26070 */
[----:B------:R-:W-:Y:S02]  /*0320*/  @P1 IADD3 R7, PT, PT, R7, 0x1, RZ ;  /* 0x0000000107071810 */ /* 0x000fe40007ffe0ff */
[----:B------:R-:W-:-:S05]  /*0330*/  @!P2 LOP3.LUT R7, RZ, R3, RZ, 0x33, !PT ;  /* 0x00000003ff07a212 */ /* 0x000fca00078e33ff */
[----:B------:R-:W-:-:S05]  /*0340*/  IMAD.IADD R7, R8, 0x1, R7 ;  /* 0x0000000108077824 */ /* 0x000fca00078e0207 */
[C---:B------:R-:W-:Y:S02]  /*0350*/  LOP3.LUT R2, R7.reuse, 0x3, RZ, 0xc0, !PT ;  /* 0x0000000307027812 */ /* 0x040fe400078ec0ff */
[----:B------:R-:W-:Y:S02]  /*0360*/  ISETP.GE.U32.AND P0, PT, R7, 0x3, PT ;  /* 0x000000030700780c */ /* 0x000fe40003f06070 */
[----:B------:R-:W-:Y:S01]  /*0370*/  ISETP.NE.AND P1, PT, R2, 0x3, PT ;  /* 0x000000030200780c */ /* 0x000fe20003f25270 */
[----:B------:R-:W-:-:S12]  /*0380*/  IMAD.MOV.U32 R2, RZ, RZ, R4 ;  /* 0x000000ffff027224 */ /* 0x000fd800078e0004 */
[----:B------:R-:W-:Y:S05]  /*0390*/  @!P1 BRA `(.L_x_3) ;  /* 0x0000000000489947 */ /* 0x000fea0003800000 */
[----:B------:R-:W0:Y:S01]  /*03a0*/  S2R R11, SR_CgaCtaId ;  /* 0x00000000000b7919 */ /* 0x000e220000008800 */
[----:B------:R-:W-:Y:S01]  /*03b0*/  MOV R2, 0x400 ;  /* 0x0000040000027802 */ /* 0x000fe20000000f00 */
[----:B------:R-:W-:Y:S01]  /*03c0*/  IMAD.MOV.U32 R8, RZ, RZ, RZ ;  /* 0x000000ffff087224 */ /* 0x000fe200078e00ff */
[----:B------:R-:W-:-:S04]  /*03d0*/  IADD3 R7, PT, PT, R7, 0x1, RZ ;  /* 0x0000000107077810 */ /* 0x000fc80007ffe0ff */
[----:B------:R-:W-:Y:S02]  /*03e0*/  LOP3.LUT R5, R7, 0x3, RZ, 0xc0, !PT ;  /* 0x0000000307057812 */ /* 0x000fe400078ec0ff */
[----:B0-----:R-:W-:Y:S01]  /*03f0*/  LEA R11, R11, R2, 0x18 ;  /* 0x000000020b0b7211 */ /* 0x001fe200078ec0ff */
[----:B------:R-:W-:-:S07]  /*0400*/  IMAD.MOV.U32 R2, RZ, RZ, R4 ;  /* 0x000000ffff027224 */ /* 0x000fce00078e0004 */
.L_x_4:
[----:B------:R-:W-:-:S05]  /*0410*/  IMAD R6, R0, 0x360, R2 ;  /* 0x0000036000067824 */ /* 0x000fca00078e0202 */
[----:B------:R-:W-:-:S04]  /*0420*/  IADD3 R6, P1, PT, R6, UR4, RZ ;  /* 0x0000000406067c10 */ /* 0x000fc8000ff3e0ff */
[----:B------:R-:W-:-:S05]  /*0430*/  IADD3.X R7, PT, PT, RZ, UR5, RZ, P1, !PT ;  /* 0x00000005ff077c10 */ /* 0x000fca0008ffe4ff */
[----:B------:R-:W2:Y:S01]  /*0440*/  LDG.E.U8.CONSTANT R6, desc[UR8][R6.64] ;  /* 0x0000000806067981 */ /* 0x000ea2000c1e9100 */
[----:B0-----:R-:W-:Y:S01]  /*0450*/  IMAD R10, R2, 0x4, R11 ;  /* 0x00000004020a7824 */ /* 0x001fe200078e020b */
[----:B------:R-:W-:Y:S01]  /*0460*/  IADD3 R2, PT, PT, R3, R2, RZ ;  /* 0x0000000203027210 */ /* 0x000fe20007ffe0ff */
[----:B------:R-:W-:-:S05]  /*0470*/  VIADD R8, R8, 0x1 ;  /* 0x0000000108087836 */ /* 0x000fca0000000000 */
[----:B------:R-:W-:Y:S02]  /*0480*/  ISETP.NE.AND P1, PT, R8, R5, PT ;  /* 0x000000050800720c */ /* 0x000fe40003f25270 */
[----:B--2---:R-:W-:-:S05]  /*0490*/  I2FP.F32.U32 R9, R6 ;  /* 0x0000000600097245 */ /* 0x004fca0000201000 */
[----:B------:R0:W-:Y:S06]  /*04a0*/  STS [R10], R9 ;  /* 0x000000090a007388 */ /* 0x0001ec0000000800 */
[----:B------:R-:W-:Y:S05]  /*04b0*/  @P1 BRA `(.L_x_4) ;  /* 0xfffffffc00d41947 */ /* 0x000fea000383ffff */
.L_x_3:
[----:B------:R-:W-:Y:S05]  /*04c0*/  BSYNC.RECONVERGENT B1 ;  /* 0x0000000000017941 */ /* 0x000fea0003800200 */
.L_x_2:
[----:B------:R-:W-:Y:S05]  /*04d0*/  @!P0 BRA `(.L_x_1) ;  /* 0x0000000000888947 */ /* 0x000fea0003800000 */
[----:B------:R-:W1:Y:S01]  /*04e0*/  S2R R6, SR_CgaCtaId ;  /* 0x0000000000067919 */ /* 0x000e620000008800 */
[----:B------:R-:W-:-:S04]  /*04f0*/  MOV R5, 0x400 ;  /* 0x0000040000057802 */ /* 0x000fc80000000f00 */
[----:B-1----:R-:W-:-:S07]  /*0500*/  LEA R17, R6, R5, 0x18 ;  /* 0x0000000506117211 */ /* 0x002fce00078ec0ff */
.L_x_5:
[----:B-1----:R-:W-:-:S04]  /*0510*/  IMAD R12, R0, 0x360, R2 ;  /* 0x00000360000c7824 */ /* 0x002fc800078e0202 */
[C---:B------:R-:W-:Y:S01]  /*0520*/  IMAD.IADD R6, R12.reuse, 0x1, R3 ;  /* 0x000000010c067824 */ /* 0x040fe200078e0203 */
[----:B------:R-:W-:-:S03]  /*0530*/  IADD3 R12, P1, PT, R12, UR6, RZ ;  /* 0x000000060c0c7c10 */ /* 0x000fc6000ff3e0ff */
[C-C-:B------:R-:W-:Y:S01]  /*0540*/  IMAD.IADD R8, R6.reuse, 0x1, R3.reuse ;  /* 0x0000000106087824 */ /* 0x140fe200078e0203 */
[----:B------:R-:W-:Y:S02]  /*0550*/  IADD3 R6, P0, PT, R6, UR6, RZ ;  /* 0x0000000606067c10 */ /* 0x000fe4000ff1e0ff */
[----:B------:R-:W-:Y:S01]  /*0560*/  IADD3.X R13, PT, PT, RZ, UR7, RZ, P1, !PT ;  /* 0x00000007ff0d7c10 */ /* 0x000fe20008ffe4ff */
[C---:B0-----:R-:W-:Y:S01]  /*0570*/  IMAD.IADD R10, R8.reuse, 0x1, R3 ;  /* 0x00000001080a7824 */ /* 0x041fe200078e0203 */
[----:B------:R-:W-:Y:S01]  /*0580*/  IADD3 R8, P1, PT, R8, UR6, RZ ;  /* 0x0000000608087c10 */ /* 0x000fe2000ff3e0ff */
[----:B------:R-:W-:Y:S02]  /*0590*/  IMAD.X R7, RZ, RZ, UR7, P0 ;  /* 0x00000007ff077e24 */ /* 0x000fe400080e06ff */
[----:B------:R-:W2:Y:S01]  /*05a0*/  LDG.E.U8.CONSTANT R12, desc[UR8][R12.64] ;  /* 0x000000080c0c7981 */ /* 0x000ea2000c1e9100 */
[----:B------:R-:W-:Y:S02]  /*05b0*/  IADD3 R10, P0, PT, R10, UR6, RZ ;  /* 0x000000060a0a7c10 */ /* 0x000fe4000ff1e0ff */
[----:B------:R-:W-:Y:S01]  /*05c0*/  IADD3.X R9, PT, PT, RZ, UR7, RZ, P1, !PT ;  /* 0x00000007ff097c10 */ /* 0x000fe20008ffe4ff */
[----:B------:R-:W3:Y:S02]  /*05d0*/  LDG.E.U8.CONSTANT R6, desc[UR8][R6.64] ;  /* 0x0000000806067981 */ /* 0x000ee4000c1e9100 */
[----:B------:R-:W-:-:S02]  /*05e0*/  IMAD.X R11, RZ, RZ, UR7, P0 ;  /* 0x00000007ff0b7e24 */ /* 0x000fc400080e06ff */
[----:B------:R-:W4:Y:S04]  /*05f0*/  LDG.E.U8.CONSTANT R8, desc[UR8][R8.64] ;  /* 0x0000000808087981 */ /* 0x000f28000c1e9100 */
[----:B------:R-:W5:Y:S01]  /*0600*/  LDG.E.U8.CONSTANT R10, desc[UR8][R10.64] ;  /* 0x000000080a0a7981 */ /* 0x000f62000c1e9100 */
[----:B------:R-:W-:-:S05]  /*0610*/  IMAD R19, R2, 0x4, R17 ;  /* 0x0000000402137824 */ /* 0x000fca00078e0211 */
[----:B------:R-:W-:-:S05]  /*0620*/  LEA R14, R3, R19, 0x2 ;  /* 0x00000013030e7211 */ /* 0x000fca00078e10ff */
[----:B------:R-:W-:-:S04]  /*0630*/  IMAD R15, R3, 0x4, R14 ;  /* 0x00000004030f7824 */ /* 0x000fc800078e020e */
[C---:B------:R-:W-:Y:S01]  /*0640*/  IMAD R16, R3.reuse, 0x4, R15 ;  /* 0x0000000403107824 */ /* 0x040fe200078e020f */
[----:B------:R-:W-:-:S04]  /*0650*/  LEA R2, R3, R2, 0x2 ;  /* 0x0000000203027211 */ /* 0x000fc800078e10ff */
[----:B------:R-:W-:Y:S02]  /*0660*/  ISETP.GE.U32.AND P0, PT, R2, 0x360, PT ;  /* 0x000003600200780c */ /* 0x000fe40003f06070 */
[----:B--2---:R-:W-:Y:S02]  /*0670*/  I2FP.F32.U32 R18, R12 ;  /* 0x0000000c00127245 */ /* 0x004fe40000201000 */
[----:B---3--:R-:W-:-:S03]  /*0680*/  I2FP.F32.U32 R5, R6 ;  /* 0x0000000600057245 */ /* 0x008fc60000201000 */
[----:B------:R1:W-:Y:S01]  /*0690*/  STS [R19], R18 ;  /* 0x0000001213007388 */ /* 0x0003e20000000800 */
[----:B----4-:R-:W-:-:S03]  /*06a0*/  I2FP.F32.U32 R12, R8 ;  /* 0x00000008000c7245 */ /* 0x010fc60000201000 */
[----:B------:R1:W-:Y:S01]  /*06b0*/  STS [R14], R5 ;  /* 0x000000050e007388 */ /* 0x0003e20000000800 */
[----:B-----5:R-:W-:-:S03]  /*06c0*/  I2FP.F32.U32 R13, R10 ;  /* 0x0000000a000d7245 */ /* 0x020fc60000201000 */
[----:B------:R1:W-:Y:S04]  /*06d0*/  STS [R15], R12 ;  /* 0x0000000c0f007388 */ /* 0x0003e80000000800 */
[----:B------:R1:W-:Y:S01]  /*06e0*/  STS [R16], R13 ;  /* 0x0000000d10007388 */ /* 0x0003e20000000800 */
[----:B------:R-:W-:Y:S05]  /*06f0*/  @!P0 BRA `(.L_x_5) ;  /* 0xfffffffc00848947 */ /* 0x000fea000383ffff */
.L_x_1:
[----:B------:R-:W-:Y:S05]  /*0700*/  BSYNC.RECONVERGENT B0 ;  /* 0x0000000000007941 */ /* 0x000fea0003800200 */
.L_x_0:
[----:B------:R-:W-:Y:S01]  /*0710*/  BAR.SYNC.DEFER_BLOCKING 0x0 ;  /* 0x0000000000007b1d */ /* 0x000fe20000010000 */
[----:B------:R-:W-:-:S13]  /*0720*/  ISETP.GT.U32.AND P0, PT, R4, 0xff, PT ;  /* 0x000000ff0400780c */ /* 0x000fda0003f04070 */
[----:B------:R-:W-:Y:S05]  /*0730*/  @P0 EXIT ;  /* 0x000000000000094d */ /* 0x000fea0003800000 */
[----:B------:R-:W2:Y:S01]  /*0740*/  LDC.64 R2, c[0x0][0x3a0] ;  /* 0x0000e800ff027b82 */ /* 0x000ea20000000a00 */
[----:B-1----:R-:W-:-:S07]  /*0750*/  SHF.R.U32.HI R13, RZ, 0x4, R4 ;  /* 0x00000004ff0d7819 */ /* 0x002fce0000011604 */
[----:B------:R-:W1:Y:S01]  /*0760*/  LDC.64 R6, c[0x0][0x398] ;  /* 0x0000e600ff067b82 */ /* 0x000e620000000a00 */
[----:B--2---:R-:W-:-:S05]  /*0770*/  IMAD.WIDE.U32 R2, R13, 0x4, R2 ;  /* 0x000000040d027825 */ /* 0x004fca00078e0002 */
[----:B------:R2:W5:Y:S01]  /*0780*/  LDG.E.CONSTANT R5, desc[UR8][R2.64] ;  /* 0x0000000802057981 */ /* 0x000562000c1e9900 */
[C---:B0-----:R-:W-:Y:S01]  /*0790*/  SHF.R.U64 R9, R4.reuse, 0x4, RZ ;  /* 0x0000000404097819 */ /* 0x041fe200000012ff */
[----:B------:R-:W-:Y:S01]  /*07a0*/  IMAD.SHL.U32 R10, R4, 0x2, RZ ;  /* 0x00000002040a7824 */ /* 0x000fe200078e00ff */
[----:B------:R-:W-:Y:S01]  /*07b0*/  SHF.R.U32.HI R14, RZ, 0x1, R4 ;  /* 0x00000001ff0e7819 */ /* 0x000fe20000011604 */
[----:B------:R-:W-:Y:S01]  /*07c0*/  UMOV UR4, URZ ;  /* 0x000000ff00047c82 */ /* 0x000fe20008000000 */
[----:B------:R-:W-:Y:S02]  /*07d0*/  HFMA2 R15, -RZ, RZ, 0, 0 ;  /* 0x00000000ff0f7431 */ /* 0x000fe400000001ff */
[----:B-1----:R-:W-:Y:S01]  /*07e0*/  IMAD.WIDE.U32 R6, R9, 0x258, R6 ;  /* 0x0000025809067825 */ /* 0x002fe200078e0006 */
[----:B------:R-:W-:Y:S01]  /*07f0*/  SHF.R.U32.HI R9, RZ, 0x2, R4 ;  /* 0x00000002ff097819 */ /* 0x000fe20000011604 */
[----:B------:R-:W-:Y:S01]  /*0800*/  UPLOP3.LUT UP0, UPT, UPT, UPT, UPT, 0x80, 0x8 ;  /* 0x000000000008789c */ /* 0x000fe20003f0f070 */
[----:B------:R-:W-:Y:S01]  /*0810*/  LOP3.LUT R10, R10, 0x6, RZ, 0xc0, !PT ;  /* 0x000000060a0a7812 */ /* 0x000fe200078ec0ff */
[----:B------:R-:W-:Y:S01]  /*0820*/  IMAD R12, R0, 0x10, R13 ;  /* 0x00000010000c7824 */ /* 0x000fe200078e020d */
[----:B------:R-:W-:Y:S01]  /*0830*/  LOP3.LUT R9, R9, 0x3, RZ, 0xc0, !PT ;  /* 0x0000000309097812 */ /* 0x000fe200078ec0ff */
[----:B------:R-:W-:Y:S01]  /*0840*/  IMAD.MOV.U32 R11, RZ, RZ, RZ ;  /* 0x000000ffff0b7224 */ /* 0x000fe200078e00ff */
[----:B------:R-:W-:-:S02]  /*0850*/  IADD3 R6, P0, PT, R6, 0x30, RZ ;  /* 0x0000003006067810 */ /* 0x000fc40007f1e0ff */
[----:B------:R-:W-:Y:S01]  /*0860*/  LOP3.LUT R13, R14, 0x6, RZ, 0xc0, !PT ;  /* 0x000000060e0d7812 */ /* 0x000fe200078ec0ff */
[----:B------:R-:W-:Y:S01]  /*0870*/  IMAD R14, R9, 0x18, R10 ;  /* 0x00000018090e7824 */ /* 0x000fe200078e020a */
[----:B------:R-:W-:Y:S02]  /*0880*/  IADD3.X R7, PT, PT, R7, UR4, RZ, P0, !PT ;  /* 0x0000000407077c10 */ /* 0x000fe400087fe4ff */
[----:B--2---:R-:W-:-:S07]  /*0890*/  LOP3.LUT R8, R4, 0x3, RZ, 0xc0, !PT ;  /* 0x0000000304087812 */ /* 0x004fce00078ec0ff */
.L_x_8:
[----:B0-----:R-:W-:Y:S01]  /*08a0*/  IMAD.IADD R3, R13, 0x1, R15 ;  /* 0x000000010d037824 */ /* 0x001fe200078e020f */
[----:B------:R-:W-:Y:S01]  /*08b0*/  UPLOP3.LUT UP1, UPT, UPT, UPT, UP0, 0x80, 0x8 ;  /* 0x000000000008789c */ /* 0x000fe20003f2f000 */
[----:B------:R-:W-:Y:S01]  /*08c0*/  IMAD R15, R15, 0xc, R14 ;  /* 0x0000000c0f0f7824 */ /* 0x000fe200078e020e */
[----:B------:R-:W-:Y:S02]  /*08d0*/  UPLOP3.LUT UP0, UPT, UPT, UPT, UPT, 0x80, 0x8 ;  /* 0x000000000008789c */ /* 0x000fe40003f0f070 */
[----:B------:R-:W-:Y:S01]  /*08e0*/  LEA R3, R12, R3, 0x3 ;  /* 0x000000030c037211 */ /* 0x000fe200078e18ff */
[----:B------:R-:W-:-:S04]  /*08f0*/  UMOV UR4, URZ ;  /* 0x000000ff00047c82 */ /* 0x000fc80008000000 */
[----:B------:R-:W-:-:S07]  /*0900*/  IMAD.SHL.U32 R17, R3, 0x8, RZ ;  /* 0x0000000803117824 */ /* 0x000fce00078e00ff */
.L_x_7:
[----:B0-----:R-:W0:Y:S01]  /*0910*/  S2UR UR6, SR_CgaCtaId ;  /* 0x00000000000679c3 */ /* 0x001e220000008800 */
[----:B------:R-:W-:Y:S01]  /*0920*/  UMOV UR5, 0x400 ;  /* 0x0000040000057882 */ /* 0x000fe20000000000 */
[----:B------:R-:W-:Y:S01]  /*0930*/  VIADD R16, R15, UR4 ;  /* 0x000000040f107c36 */ /* 0x000fe20008000000 */
[----:B-----5:R-:W-:Y:S01]  /*0940*/  MOV R21, R5 ;  /* 0x0000000500157202 */ /* 0x020fe20000000f00 */
[----:B------:R-:W-:Y:S01]  /*0950*/  IMAD.MOV.U32 R2, RZ, RZ, R6 ;  /* 0x000000ffff027224 */ /* 0x000fe200078e0006 */
[----:B------:R-:W-:Y:S01]  /*0960*/  UPLOP3.LUT UP2, UPT, UPT, UPT, UP0, 0x80, 0x8 ;  /* 0x000000000008789c */ /* 0x000fe20003f4f000 */
[----:B------:R-:W-:Y:S01]  /*0970*/  IMAD.MOV.U32 R3, RZ, RZ, R7 ;  /* 0x000000ffff037224 */ /* 0x000fe200078e0007 */
[----:B0-----:R-:W-:-:S06]  /*0980*/  ULEA UR5, UR6, UR5, 0x18 ;  /* 0x0000000506057291 */ /* 0x001fcc000f8ec0ff */
[----:B------:R-:W-:Y:S01]  /*0990*/  LEA R16, R16, UR5, 0x2 ;  /* 0x0000000510107c11 */ /* 0x000fe2000f8e10ff */
[----:B------:R-:W-:-:S06]  /*09a0*/  UMOV UR5, 0x68 ;  /* 0x0000006800057882 */ /* 0x000fcc0000000000 */
.L_x_6:
[----:B------:R-:W2:Y:S04]  /*09b0*/  LDG.E.CONSTANT R23, desc[UR8][R2.64+-0x30] ;  /* 0xffffd00802177981 */ /* 0x000ea8000c1e9900 */
[----:B------:R-:W3:Y:S04]  /*09c0*/  LDG.E.CONSTANT R25, desc[UR8][R2.64+-0x2c] ;  /* 0xffffd40802197981 */ /* 0x000ee8000c1e9900 */
[----:B------:R-:W4:Y:S04]  /*09d0*/  LDG.E.CONSTANT R22, desc[UR8][R2.64+-0x28] ;  /* 0xffffd80802167981 */ /* 0x000f28000c1e9900 */
[----:B------:R-:W5:Y:S04]  /*09e0*/  LDG.E.CONSTANT R18, desc[UR8][R2.64+-0x24] ;  /* 0xffffdc0802127981 */ /* 0x000f68000c1e9900 */
[----:B------:R-:W5:Y:S04]  /*09f0*/  LDG.E.CONSTANT R20, desc[UR8][R2.64+-0x20] ;  /* 0xffffe00802147981 */ /* 0x000f68000c1e9900 */
[----:B------:R-:W5:Y:S04]  /*0a00*/  LDG.E.CONSTANT R19, desc[UR8][R2.64+-0x1c] ;  /* 0xffffe40802137981 */ /* 0x000f68000c1e9900 */
[----:B------:R-:W2:Y:S04]  /*0a10*/  LDS R24, [R16+UR5+-0x68] ;  /* 0xffff980510187984 */ /* 0x000ea80008000800 */
[----:B------:R-:W3:Y:S04]  /*0a20*/  LDS R26, [R16+UR5+-0x64] ;  /* 0xffff9c05101a7984 */ /* 0x000ee80008000800 */
[----:B------:R-:W-:Y:S04]  /*0a30*/  LDS R27, [R16+UR5+0x8] ;  /* 0x00000805101b7984 */ /* 0x000fe80008000800 */
[----:B------:R-:W-:Y:S01]  /*0a40*/  LDS R28, [R16+UR5+0x28] ;  /* 0x00002805101c7984 */ /* 0x000fe20008000800 */
[----:B--2---:R-:W-:-:S03]  /*0a50*/  FFMA R23, R24, R23, R21 ;  /* 0x0000001718177223 */ /* 0x004fc60000000015 */
[----:B------:R-:W2:Y:S01]  /*0a60*/  LDG.E.CONSTANT R21, desc[UR8][R2.64+-0x18] ;  /* 0xffffe80802157981 */ /* 0x000ea2000c1e9900 */
[----:B---3--:R-:W-:-:S03]  /*0a70*/  FFMA R25, R26, R25, R23 ;  /* 0x000000191a197223 */ /* 0x008fc60000000017 */
[----:B------:R-:W4:Y:S04]  /*0a80*/  LDS R26, [R16+UR5+-0x60] ;  /* 0xffffa005101a7984 */ /* 0x000f280008000800 */
[----:B------:R-:W3:Y:S04]  /*0a90*/  LDG.E.CONSTANT R24, desc[UR8][R2.64+-0x14] ;  /* 0xffffec0802187981 */ /* 0x000ee8000c1e9900 */
[----:B------:R-:W3:Y:S01]  /*0aa0*/  LDG.E.CONSTANT R23, desc[UR8][R2.64+-0x10] ;  /* 0xfffff00802177981 */ /* 0x000ee2000c1e9900 */
[----:B----4-:R-:W-:-:S03]  /*0ab0*/  FFMA R25, R26, R22, R25 ;  /* 0x000000161a197223 */ /* 0x010fc60000000019 */
[----:B------:R-:W4:Y:S04]  /*0ac0*/  LDG.E.CONSTANT R22, desc[UR8][R2.64+-0xc] ;  /* 0xfffff40802167981 */ /* 0x000f28000c1e9900 */
[----:B------:R-:W5:Y:S02]  /*0ad0*/  LDS R26, [R16+UR5+-0x5c] ;  /* 0xffffa405101a7984 */ /* 0x000f640008000800 */
[----:B-----5:R-:W-:Y:S02]  /*0ae0*/  FFMA R25, R26, R18, R25 ;  /* 0x000000121a197223 */ /* 0x020fe40000000019 */
[----:B------:R-:W5:Y:S04]  /*0af0*/  LDG.E.CONSTANT R18, desc[UR8][R2.64+-0x8] ;  /* 0xfffff80802127981 */ /* 0x000f68000c1e9900 */
[----:B------:R-:W0:Y:S02]  /*0b00*/  LDS R26, [R16+UR5+-0x58] ;  /* 0xffffa805101a7984 */ /* 0x000e240008000800 */
[----:B0-----:R-:W-:-:S02]  /*0b10*/  FFMA R20, R26, R20, R25 ;  /* 0x000000141a147223 */ /* 0x001fc40000000019 */
[----:B------:R-:W0:Y:S04]  /*0b20*/  LDS R25, [R16+UR5+-0x38] ;  /* 0xffffc80510197984 */ /* 0x000e280008000800 */
[----:B------:R-:W-:Y:S01]  /*0b30*/  LDS R26, [R16+UR5+-0x30] ;  /* 0xffffd005101a7984 */ /* 0x000fe20008000800 */
[----:B0-----:R-:W-:-:S03]  /*0b40*/  FFMA R20, R25, R19, R20 ;  /* 0x0000001319147223 */ /* 0x001fc60000000014 */
[----:B------:R-:W2:Y:S04]  /*0b50*/  LDS R25, [R16+UR5+-0x34] ;  /* 0xffffcc0510197984 */ /* 0x000ea80008000800 */
[----:B------:R-:W5:Y:S01]  /*0b60*/  LDG.E.CONSTANT R19, desc[UR8][R2.64+-0x4] ;  /* 0xfffffc0802137981 */ /* 0x000f62000c1e9900 */
[----:B--2---:R-:W-:-:S03]  /*0b70*/  FFMA R21, R25, R21, R20 ;  /* 0x0000001519157223 */ /* 0x004fc60000000014 */
[----:B------:R-:W0:Y:S04]  /*0b80*/  LDS R25, [R16+UR5+-0x2c] ;  /* 0xffffd40510197984 */ /* 0x000e280008000800 */
[----:B------:R-:W2:Y:S01]  /*0b90*/  LDG.E.CONSTANT R20, desc[UR8][R2.64] ;  /* 0x0000000802147981 */ /* 0x000ea2000c1e9900 */
[----:B---3--:R-:W-:-:S03]  /*0ba0*/  FFMA R24, R26, R24, R21 ;  /* 0x000000181a187223 */ /* 0x008fc60000000015 */
[----:B------:R-:W4:Y:S04]  /*0bb0*/  LDS R26, [R16+UR5+-0x28] ;  /* 0xffffd805101a7984 */ /* 0x000f280008000800 */
[----:B------:R-:W3:Y:S01]  /*0bc0*/  LDG.E.CONSTANT R21, desc[UR8][R2.64+0x4] ;  /* 0x0000040802157981 */ /* 0x000ee2000c1e9900 */
[----:B0-----:R-:W-:-:S03]  /*0bd0*/  FFMA R25, R25, R23, R24 ;  /* 0x0000001719197223 */ /* 0x001fc60000000018 */
[----:B------:R-:W3:Y:S04]  /*0be0*/  LDG.E.CONSTANT R23, desc[UR8][R2.64+0x8] ;  /* 0x0000080802177981 */ /* 0x000ee8000c1e9900 */
[----:B------:R-:W3:Y:S01]  /*0bf0*/  LDG.E.CONSTANT R24, desc[UR8][R2.64+0xc] ;  /* 0x00000c0802187981 */ /* 0x000ee2000c1e9900 */
[----:B----4-:R-:W-:-:S03]  /*0c00*/  FFMA R25, R26, R22, R25 ;  /* 0x000000161a197223 */ /* 0x010fc60000000019 */
[----:B------:R-:W5:Y:S04]  /*0c10*/  LDS R26, [R16+UR5+-0x8] ;  /* 0xfffff805101a7984 */ /* 0x000f680008000800 */
[----:B------:R-:W4:Y:S01]  /*0c20*/  LDG.E.CONSTANT R22, desc[UR8][R2.64+0x10] ;  /* 0x0000100802167981 */ /* 0x000f22000c1e9900 */
[----:B-----5:R-:W-:-:S03]  /*0c30*/  FFMA R26, R26, R18, R25 ;  /* 0x000000121a1a7223 */ /* 0x020fc60000000019 */
[----:B------:R-:W5:Y:S04]  /*0c40*/  LDG.E.CONSTANT R18, desc[UR8][R2.64+0x14] ;  /* 0x0000140802127981 */ /* 0x000f68000c1e9900 */
[----:B------:R-:W0:Y:S02]  /*0c50*/  LDS R25, [R16+UR5+-0x4] ;  /* 0xfffffc0510197984 */ /* 0x000e240008000800 */
[----:B0-----:R-:W-:Y:S02]  /*0c60*/  FFMA R19, R25, R19, R26 ;  /* 0x0000001319137223 */ /* 0x001fe4000000001a */
[----:B------:R-:W2:Y:S04]  /*0c70*/  LDS R26, [R16+UR5] ;  /* 0x00000005101a7984 */ /* 0x000ea80008000800 */
[----:B------:R-:W3:Y:S01]  /*0c80*/  LDS R25, [R16+UR5+0x4] ;  /* 0x0000040510197984 */ /* 0x000ee20008000800 */
[----:B--2---:R-:W-:-:S03]  /*0c90*/  FFMA R20, R26, R20, R19 ;  /* 0x000000141a147223 */ /* 0x004fc60000000013 */
[----:B------:R-:W2:Y:S01]  /*0ca0*/  LDG.E.CONSTANT R19, desc[UR8][R2.64+0x18] ;  /* 0x0000180802137981 */ /* 0x000ea2000c1e9900 */
[----:B---3--:R-:W-:-:S03]  /*0cb0*/  FFMA R26, R25, R21, R20 ;  /* 0x00000015191a7223 */ /* 0x008fc60000000014 */
[----:B------:R-:W3:Y:S04]  /*0cc0*/  LDG.E.CONSTANT R20, desc[UR8][R2.64+0x1c] ;  /* 0x00001c0802147981 */ /* 0x000ee8000c1e9900 */
[----:B------:R-:W3:Y:S01]  /*0cd0*/  LDG.E.CONSTANT R21, desc[UR8][R2.64+0x20] ;  /* 0x0000200802157981 */ /* 0x000ee2000c1e9900 */
[----:B------:R-:W-:-:S03]  /*0ce0*/  FFMA R23, R27, R23, R26 ;  /* 0x000000171b177223 */ /* 0x000fc6000000001a */
[----:B------:R-:W4:Y:S01]  /*0cf0*/  LDS R26, [R16+UR5+0x2c] ;  /* 0x00002c05101a7984 */ /* 0x000f220008000800 */
[----:B------:R-:W-:-:S03]  /*0d00*/  FFMA R25, R28, R24, R23 ;  /* 0x000000181c197223 */ /* 0x000fc60000000017 */
[----:B------:R-:W5:Y:S04]  /*0d10*/  LDS R28, [R16+UR5+0x30] ;  /* 0x00003005101c7984 */ /* 0x000f680008000800 */
[----:B------:R-:W3:Y:S04]  /*0d20*/  LDG.E.CONSTANT R23, desc[UR8][R2.64+0x24] ;  /* 0x0000240802177981 */ /* 0x000ee8000c1e9900 */
[----:B------:R-:W3:Y:S04]  /*0d30*/  LDG.E.CONSTANT R24, desc[UR8][R2.64+0x28] ;  /* 0x0000280802187981 */ /* 0x000ee8000c1e9900 */
[----:B------:R-:W-:Y:S01]  /*0d40*/  LDS R27, [R16+UR5+0x5c] ;  /* 0x00005c05101b7984 */ /* 0x000fe20008000800 */
[----:B----4-:R-:W-:-:S03]  /*0d50*/  FFMA R25, R26, R22, R25 ;  /* 0x000000161a197223 */ /* 0x010fc60000000019 */
[----:B------:R-:W4:Y:S04]  /*0d60*/  LDG.E.CONSTANT R22, desc[UR8][R2.64+0x2c] ;  /* 0x00002c0802167981 */ /* 0x000f28000c1e9900 */
[----:B------:R-:W-:Y:S01]  /*0d70*/  LDS R26, [R16+UR5+0x38] ;  /* 0x00003805101a7984 */ /* 0x000fe20008000800 */
[----:B-----5:R-:W-:-:S03]  /*0d80*/  FFMA R28, R28, R18, R25 ;  /* 0x000000121c1c7223 */ /* 0x020fc60000000019 */
[----:B------:R0:W5:Y:S04]  /*0d90*/  LDG.E.CONSTANT R18, desc[UR8][R2.64+0x30] ;  /* 0x0000300802127981 */ /* 0x000168000c1e9900 */
[----:B------:R-:W2:Y:S01]  /*0da0*/  LDS R25, [R16+UR5+0x34] ;  /* 0x0000340510197984 */ /* 0x000ea20008000800 */
[----:B0-----:R-:W-:-:S04]  /*0db0*/  IADD3 R2, P0, PT, R2, 0x64, RZ ;  /* 0x0000006402027810 */ /* 0x001fc80007f1e0ff */
[----:B------:R-:W-:Y:S01]  /*0dc0*/  IADD3.X R3, PT, PT, RZ, R3, RZ, P0, !PT ;  /* 0x00000003ff037210 */ /* 0x000fe200007fe4ff */
[----:B--2---:R-:W-:Y:S02]  /*0dd0*/  FFMA R19, R25, R19, R28 ;  /* 0x0000001319137223 */ /* 0x004fe4000000001c */
[----:B------:R-:W0:Y:S02]  /*0de0*/  LDS R25, [R16+UR5+0x58] ;  /* 0x0000580510197984 */ /* 0x000e240008000800 */
[----:B---3--:R-:W-:Y:S02]  /*0df0*/  FFMA R20, R26, R20, R19 ;  /* 0x000000141a147223 */ /* 0x008fe40000000013 */
[----:B------:R-:W1:Y:S04]  /*0e00*/  LDS R19, [R16+UR5+0x60] ;  /* 0x0000600510137984 */ /* 0x000e680008000800 */
[----:B------:R-:W4:Y:S01]  /*0e10*/  LDS R26, [R16+UR5+0x64] ;  /* 0x00006405101a7984 */ /* 0x000f220008000800 */
[----:B0-----:R-:W-:-:S03]  /*0e20*/  FFMA R20, R25, R21, R20 ;  /* 0x0000001519147223 */ /* 0x001fc60000000014 */
[----:B------:R-:W5:Y:S01]  /*0e30*/  LDS R21, [R16+UR5+0x68] ;  /* 0x0000680510157984 */ /* 0x000f620008000800 */
[----:B------:R-:W-:Y:S01]  /*0e40*/  UIADD3 UR5, UPT, UPT, UR5, 0x240, URZ ;  /* 0x0000024005057890 */ /* 0x000fe2000fffe0ff */
[----:B------:R-:W-:-:S03]  /*0e50*/  FFMA R20, R27, R23, R20 ;  /* 0x000000171b147223 */ /* 0x000fc60000000014 */
[----:B------:R-:W-:Y:S01]  /*0e60*/  UISETP.NE.AND UP0, UPT, UR5, 0xde8, UPT ;  /* 0x00000de80500788c */ /* 0x000fe2000bf05270 */
[----:B-1----:R-:W-:-:S04]  /*0e70*/  FFMA R19, R19, R24, R20 ;  /* 0x0000001813137223 */ /* 0x002fc80000000014 */
[----:B----4-:R-:W-:-:S04]  /*0e80*/  FFMA R22, R26, R22, R19 ;  /* 0x000000161a167223 */ /* 0x010fc80000000013 */
[----:B-----5:R-:W-:Y:S01]  /*0e90*/  FFMA R21, R21, R18, R22 ;  /* 0x0000001215157223 */ /* 0x020fe20000000016 */
[----:B------:R-:W-:Y:S06]  /*0ea0*/  BRA.U UP0, `(.L_x_6) ;  /* 0xfffffff900c07547 */ /* 0x000fec000b83ffff */
[----:B------:R-:W0:Y:S01]  /*0eb0*/  LDC.64 R2, c[0x0][0x390] ;  /* 0x0000e400ff027b82 */ /* 0x000e220000000a00 */
[----:B------:R-:W-:Y:S01]  /*0ec0*/  IADD3 R19, PT, PT, R17, UR4, R10 ;  /* 0x0000000411137c10 */ /* 0x000fe2000fffe00a */
[----:B------:R-:W1:Y:S04]  /*0ed0*/  LDCU UR4, c[0x0][0x3d0] ;  /* 0x00007a00ff0477ac */ /* 0x000e680008000800 */
[----:B0-----:R-:W-:-:S05]  /*0ee0*/  IMAD.WIDE.U32 R2, R19, 0x4, R2 ;  /* 0x0000000413027825 */ /* 0x001fca00078e0002 */
[----:B------:R-:W2:Y:S01]  /*0ef0*/  LDG.E R16, desc[UR8][R2.64] ;  /* 0x0000000802107981 */ /* 0x000ea2000c1e1900 */
[----:B------:R-:W-:Y:S01]  /*0f00*/  UPLOP3.LUT UP0, UPT, UPT, UPT, UPT, 0x40, 0x4 ;  /* 0x000000000004789c */ /* 0x000fe20003f0e870 */
[----:B--2---:R-:W-:-:S05]  /*0f10*/  FADD R19, R21, R16 ;  /* 0x0000001015137221 */ /* 0x004fca0000000000 */
[C---:B-1----:R-:W-:Y:S02]  /*0f20*/  FSETP.GE.AND P0, PT, R19.reuse, UR4, PT ;  /* 0x0000000413007c0b */ /* 0x042fe4000bf06000 */
[----:B------:R-:W-:Y:S01]  /*0f30*/  FSET.BF.GE.AND R16, R19, UR4, PT ;  /* 0x0000000413107c0a */ /* 0x000fe2000b806000 */
[----:B------:R-:W-:-:S03]  /*0f40*/  UMOV UR4, 0x1 ;  /* 0x0000000100047882 */ /* 0x000fc60000000000 */
[----:B------:R-:W-:-:S07]  /*0f50*/  FMNMX R11, R16, R11, !PT ;  /* 0x0000000b100b7209 */ /* 0x000fce0007800000 */
[----:B------:R-:W0:Y:S02]  /*0f60*/  @P0 LDC R19, c[0x0][0x3d4] ;  /* 0x0000f500ff130b82 */ /* 0x000e240000000800 */
[----:B0-----:R0:W-:Y:S01]  /*0f70*/  STG.E desc[UR8][R2.64], R19 ;  /* 0x0000001302007986 */ /* 0x0011e2000c101908 */
[----:B------:R-:W-:Y:S05]  /*0f80*/  BRA.U UP2, `(.L_x_7) ;  /* 0xfffffff902607547 */ /* 0x000fea000b83ffff */
[----:B------:R-:W-:Y:S01]  /*0f90*/  IMAD.MOV.U32 R15, RZ, RZ, 0x1 ;  /* 0x00000001ff0f7424 */ /* 0x000fe200078e00ff */
[----:B------:R-:W-:Y:S01]  /*0fa0*/  UPLOP3.LUT UP0, UPT, UPT, UPT, UPT, 0x40, 0x4 ;  /* 0x000000000004789c */ /* 0x000fe20003f0e870 */
[----:B------:R-:W-:Y:S10]  /*0fb0*/  BRA.U UP1, `(.L_x_8) ;  /* 0xfffffff901387547 */ /* 0x000ff4000b83ffff */
[----:B0-----:R-:W0:Y:S01]  /*0fc0*/  LDC.64 R2, c[0x0][0x388] ;  /* 0x0000e200ff027b82 */ /* 0x001e220000000a00 */
[----:B------:R-:W-:-:S05]  /*0fd0*/  LOP3.LUT R5, R4, 0xf0, RZ, 0xc0, !PT ;  /* 0x000000f004057812 */ /* 0x000fca00078ec0ff */
[----:B------:R-:W-:-:S05]  /*0fe0*/  IMAD R5, R0, 0x100, R5 ;  /* 0x0000010000057824 */ /* 0x000fca00078e0205 */
[----:B------:R-:W-:-:S05]  /*0ff0*/  IADD3 R8, PT, PT, R8, R5, RZ ;  /* 0x0000000508087210 */ /* 0x000fca0007ffe0ff */
[----:B------:R-:W-:-:S04]  /*1000*/  IMAD R9, R9, 0x4, R8 ;  /* 0x0000000409097824 */ /* 0x000fc800078e0208 */
[----:B0-----:R-:W-:-:S05]  /*1010*/  IMAD.WIDE.U32 R2, R9, 0x4, R2 ;  /* 0x0000000409027825 */ /* 0x001fca00078e0002 */
[----:B------:R-:W-:Y:S01]  /*1020*/  STG.E desc[UR8][R2.64], R11 ;  /* 0x0000000b02007986 */ /* 0x000fe2000c101908 */
[----:B------:R-:W-:Y:S05]  /*1030*/  EXIT ;  /* 0x000000000000794d */ /* 0x000fea0003800000 */
.L_x_9:
[----:B------:R-:W-:-:S00]  /*1040*/  BRA `(.L_x_9) ;  /* 0xfffffffc00fc7947 */ /* 0x000fc0000383ffff */
[----:B------:R-:W-:-:S00]  /*1050*/  NOP ;  /* 0x0000000000007918 */ /* 0x000fc00000000000 */
        /* <DEDUP_REMOVED lines=10> */
.L_x_182:


//--------------------- .text._Z32conv1_if_pool_from_sum_u8_kernelPKfPhPfiiiiiff --------------------------
	.section	.text._Z32conv1_if_pool_from_sum_u8_kernelPKfPhPfiiiiiff,"ax",@progbits
	.align	128
        .global         _Z32conv1_if_pool_from_sum_u8_kernelPKfPhPfiiiiiff
        .type           _Z32conv1_if_pool_from_sum_u8_kernelPKfPhPfiiiiiff,@function
        .size           _Z32conv1_if_pool_from_sum_u8_kernelPKfPhPfiiiiiff,(.L_x_183 - _Z32conv1_if_pool_from_sum_u8_kernelPKfPhPfiiiiiff)
        .other          _Z32conv1_if_pool_from_sum_u8_kernelPKfPhPfiiiiiff,@"STO_CUDA_ENTRY STV_DEFAULT"
_Z32conv1_if_pool_from_sum_u8_kernelPKfPhPfiiiiiff:
.text._Z32conv1_if_pool_from_sum_u8_kernelPKfPhPfiiiiiff:
[----:B------:R-:W-:Y:S01]  /*0000*/  LDC R1, c[0x0][0x37c] ;  /* 0x0000df00ff017b82 */ /* 0x000fe20000000800 */
[----:B------:R-:W0:Y:S01]  /*0010*/  S2R R3, SR_TID.X ;  /* 0x0000000000037919 */ /* 0x000e220000002100 */
[----:B------:R-:W1:Y:S06]  /*0020*/  LDCU UR4, c[0x0][0x398] ;  /* 0x00007300ff0477ac */ /* 0x000e6c0008000800 */
[----:B------:R-:W2:Y:S01]  /*0030*/  LDC R4, c[0x0][0x3a8] ;  /* 0x0000ea00ff047b82 */ /* 0x000ea20000000800 */
[----:B------:R-:W1:Y:S07]  /*0040*/  LDCU UR6, c[0x0][0x3a4] ;  /* 0x00007480ff0677ac */ /* 0x000e6e0008000800 */
[----:B------:R-:W0:Y:S08]  /*0050*/  S2UR UR5, SR_CTAID.X ;  /* 0x00000000000579c3 */ /* 0x000e300000002500 */
[----:B------:R-:W0:Y:S01]  /*0060*/  LDC R0, c[0x0][0x360] ;  /* 0x0000d800ff007b82 */ /* 0x000e220000000800 */
[----:B-1----:R-:W-:-:S06]  /*0070*/  UIMAD UR4, UR4, UR6, URZ ;  /* 0x00000006040472a4 */ /* 0x002fcc000f8e02ff */
[----:B--2---:R-:W-:Y:S02]  /*0080*/  IMAD R2, R4, UR4, RZ ;  /* 0x0000000404027c24 */ /* 0x004fe4000f8e02ff */
[----:B0-----:R-:W-:Y:S02]  /*0090*/  IMAD R0, R0, UR5, R3 ;  /* 0x0000000500007c24 */ /* 0x001fe4000f8e0203 */
[----:B------:R-:W-:-:S05]  /*00a0*/  IMAD R3, R2, 0x6, RZ ;  /* 0x0000000602037824 */ /* 0x000fca00078e02ff */
[----:B------:R-:W-:-:S13]  /*00b0*/  ISETP.GE.AND P0, PT, R0, R3, PT ;  /* 0x000000030000720c */ /* 0x000fda0003f06270 */
[----:B------:R-:W-:Y:S05]  /*00c0*/  @P0 EXIT ;  /* 0x000000000000094d */ /* 0x000fea0003800000 */
[----:B------:R-:W-:Y:S01]  /*00d0*/  IMAD R5, R4, UR6, RZ ;  /* 0x0000000604057c24 */ /* 0x000fe2000f8e02ff */
[----:B------:R-:W-:Y:S01]  /*00e0*/  IABS R8, R4 ;  /* 0x0000000400087213 */ /* 0x000fe20000000000 */
[----:B------:R-:W0:Y:S02]  /*00f0*/  LDCU UR7, c[0x0][0x39c] ;  /* 0x00007380ff0777ac */ /* 0x000e240008000800 */
[----:B------:R-:W-:Y:S01]  /*0100*/  IMAD R7, R5, 0x6, RZ ;  /* 0x0000000605077824 */ /* 0x000fe200078e02ff */
[----:B------:R-:W-:Y:S01]  /*0110*/  IABS R6, R5 ;  /* 0x0000000500067213 */ /* 0x000fe20000000000 */
[----:B------:R-:W-:Y:S01]  /*0120*/  I2F.RP R15, R8 ;  /* 0x00000008000f7306 */ /* 0x000fe20000209400 */
[----:B------:R-:W1:Y:S02]  /*0130*/  LDCU.64 UR4, c[0x0][0x358] ;  /* 0x00006b00ff0477ac */ /* 0x000e640008000a00 */
[-C--:B------:R-:W-:Y:S02]  /*0140*/  IABS R2, R7.reuse ;  /* 0x0000000700027213 */ /* 0x080fe40000000000 */
[----:B------:R-:W-:Y:S01]  /*0150*/  IABS R14, R7 ;  /* 0x00000007000e7213 */ /* 0x000fe20000000000 */
[----:B------:R-:W2:Y:S02]  /*0160*/  LDCU UR8, c[0x0][0x3b0] ;  /* 0x00007600ff0877ac */ /* 0x000ea40008000800 */
[----:B------:R-:W3:Y:S01]  /*0170*/  I2F.RP R3, R2 ;  /* 0x0000000200037306 */ /* 0x000ee20000209400 */
[----:B------:R-:W4:Y:S07]  /*0180*/  LDCU.64 UR10, c[0x0][0x388] ;  /* 0x00007100ff0a77ac */ /* 0x000f2e0008000a00 */
[----:B------:R-:W5:Y:S08]  /*0190*/  I2F.RP R9, R6 ;  /* 0x0000000600097306 */ /* 0x000f700000209400 */
[----:B---3--:R-:W3:Y:S08]  /*01a0*/  MUFU.RCP R3, R3 ;  /* 0x0000000300037308 */ /* 0x008ef00000001000 */
[----:B-----5:R-:W5:Y:S08]  /*01b0*/  MUFU.RCP R9, R9 ;  /* 0x0000000900097308 */ /* 0x020f700000001000 */
[----:B------:R-:W0:Y:S01]  /*01c0*/  MUFU.RCP R15, R15 ;  /* 0x0000000f000f7308 */ /* 0x000e220000001000 */
[----:B---3--:R-:W-:-:S07]  /*01d0*/  VIADD R12, R3, 0xffffffe ;  /* 0x0ffffffe030c7836 */ /* 0x008fce0000000000 */
[----:B------:R3:W1:Y:S01]  /*01e0*/  F2I.FTZ.U32.TRUNC.NTZ R13, R12 ;  /* 0x0000000c000d7305 */ /* 0x000662000021f000 */
[----:B-----5:R-:W-:Y:S01]  /*01f0*/  VIADD R10, R9, 0xffffffe ;  /* 0x0ffffffe090a7836 */ /* 0x020fe20000000000 */
[----:B------:R-:W-:-:S06]  /*0200*/  IABS R9, R0 ;  /* 0x0000000000097213 */ /* 0x000fcc0000000000 */
[----:B------:R5:W2:Y:S01]  /*0210*/  F2I.FTZ.U32.TRUNC.NTZ R11, R10 ;  /* 0x0000000a000b7305 */ /* 0x000aa2000021f000 */
[----:B---3--:R-:W-:Y:S02]  /*0220*/  IMAD.MOV.U32 R12, RZ, RZ, RZ ;  /* 0x000000ffff0c7224 */ /* 0x008fe400078e00ff */
[----:B0-----:R-:W-:Y:S02]  /*0230*/  VIADD R15, R15, 0xffffffe ;  /* 0x0ffffffe0f0f7836 */ /* 0x001fe40000000000 */
[----:B-1----:R-:W-:Y:S02]  /*0240*/  IMAD.MOV R17, RZ, RZ, -R13 ;  /* 0x000000ffff117224 */ /* 0x002fe400078e0a0d */
[----:B-----5:R-:W-:Y:S02]  /*0250*/  HFMA2 R10, -RZ, RZ, 0, 0 ;  /* 0x00000000ff0a7431 */ /* 0x020fe400000001ff */
[----:B------:R-:W-:Y:S01]  /*0260*/  IMAD R3, R17, R2, RZ ;  /* 0x0000000211037224 */ /* 0x000fe200078e02ff */
[----:B--2---:R-:W-:-:S03]  /*0270*/  IADD3 R16, PT, PT, RZ, -R11, RZ ;  /* 0x8000000bff107210 */ /* 0x004fc60007ffe0ff */
[----:B------:R-:W-:-:S04]  /*0280*/  IMAD.HI.U32 R12, R13, R3, R12 ;  /* 0x000000030d0c7227 */ /* 0x000fc800078e000c */
[----:B------:R-:W-:Y:S02]  /*0290*/  IMAD.MOV.U32 R13, RZ, RZ, R16 ;  /* 0x000000ffff0d7224 */ /* 0x000fe400078e0010 */
[----:B------:R-:W-:Y:S01]  /*02a0*/  IMAD.MOV R3, RZ, RZ, -R14 ;  /* 0x000000ffff037224 */ /* 0x000fe200078e0a0e */
[----:B------:R-:W-:Y:S01]  /*02b0*/  IABS R14, R5 ;  /* 0x00000005000e7213 */ /* 0x000fe20000000000 */
[----:B------:R-:W-:Y:S02]  /*02c0*/  IMAD R13, R13, R6, RZ ;  /* 0x000000060d0d7224 */ /* 0x000fe400078e02ff */
[----:B------:R-:W-:-:S04]  /*02d0*/  IMAD.HI.U32 R16, R12, R9, RZ ;  /* 0x000000090c107227 */ /* 0x000fc800078e00ff */
[----:B------:R-:W-:-:S04]  /*02e0*/  IMAD.HI.U32 R12, R11, R13, R10 ;  /* 0x0000000d0b0c7227 */ /* 0x000fc800078e000a */
[----:B------:R-:W-:Y:S02]  /*02f0*/  IMAD R11, R16, R3, R9 ;  /* 0x00000003100b7224 */ /* 0x000fe400078e0209 */
[----:B------:R-:W-:Y:S02]  /*0300*/  IMAD.MOV R14, RZ, RZ, -R14 ;  /* 0x000000ffff0e7224 */ /* 0x000fe400078e0a0e */
[----:B------:R-:W-:Y:S01]  /*0310*/  IMAD.HI.U32 R3, R12, R9, RZ ;  /* 0x000000090c037227 */ /* 0x000fe200078e00ff */
[----:B------:R-:W-:-:S03]  /*0320*/  ISETP.GT.U32.AND P1, PT, R2, R11, PT ;  /* 0x0000000b0200720c */ /* 0x000fc60003f24070 */
[----:B------:R-:W-:Y:S02]  /*0330*/  IMAD R13, R3, R14, R9 ;  /* 0x0000000e030d7224 */ /* 0x000fe400078e0209 */
[----:B------:R-:W0:Y:S03]  /*0340*/  F2I.FTZ.U32.TRUNC.NTZ R3, R15 ;  /* 0x0000000f00037305 */ /* 0x000e26000021f000 */
[----:B------:R-:W-:-:S05]  /*0350*/  ISETP.GT.U32.AND P2, PT, R6, R13, PT ;  /* 0x0000000d0600720c */ /* 0x000fca0003f44070 */
[----:B------:R-:W-:Y:S02]  /*0360*/  @!P1 IMAD.IADD R11, R11, 0x1, -R2 ;  /* 0x000000010b0b9824 */ /* 0x000fe400078e0a02 */
[----:B------:R-:W-:Y:S01]  /*0370*/  @!P1 VIADD R16, R16, 0x1 ;  /* 0x0000000110109836 */ /* 0x000fe20000000000 */
[----:B------:R-:W-:Y:S02]  /*0380*/  ISETP.NE.AND P1, PT, R7, RZ, PT ;  /* 0x000000ff0700720c */ /* 0x000fe40003f25270 */
[----:B------:R-:W-:Y:S02]  /*0390*/  ISETP.GE.U32.AND P0, PT, R11, R2, PT ;  /* 0x000000020b00720c */ /* 0x000fe40003f06070 */
[----:B------:R-:W-:Y:S01]  /*03a0*/  LOP3.LUT R2, R0, R7, RZ, 0x3c, !PT ;  /* 0x0000000700027212 */ /* 0x000fe200078e3cff */
[----:B0-----:R-:W-:Y:S01]  /*03b0*/  IMAD.MOV R11, RZ, RZ, -R3 ;  /* 0x000000ffff0b7224 */ /* 0x001fe200078e0a03 */
[----:B------:R-:W-:Y:S02]  /*03c0*/  @!P2 IADD3 R13, PT, PT, R13, -R6, RZ ;  /* 0x800000060d0da210 */ /* 0x000fe40007ffe0ff */
[----:B------:R-:W-:Y:S01]  /*03d0*/  ISETP.GE.AND P2, PT, R2, RZ, PT ;  /* 0x000000ff0200720c */ /* 0x000fe20003f46270 */
[----:B------:R-:W-:Y:S01]  /*03e0*/  IMAD R11, R11, R8, RZ ;  /* 0x000000080b0b7224 */ /* 0x000fe200078e02ff */
[----:B------:R-:W-:Y:S01]  /*03f0*/  ISETP.GT.U32.AND P3, PT, R6, R13, PT ;  /* 0x0000000d0600720c */ /* 0x000fe20003f64070 */
[----:B------:R-:W-:-:S04]  /*0400*/  IMAD.MOV.U32 R2, RZ, RZ, RZ ;  /* 0x000000ffff027224 */ /* 0x000fc800078e00ff */
[----:B------:R-:W-:Y:S01]  /*0410*/  @P0 VIADD R16, R16, 0x1 ;  /* 0x0000000110100836 */ /* 0x000fe20000000000 */
[----:B------:R-:W-:Y:S01]  /*0420*/  ISETP.GE.AND P0, PT, R0, RZ, PT ;  /* 0x000000ff0000720c */ /* 0x000fe20003f06270 */
[----:B------:R-:W-:Y:S01]  /*0430*/  IMAD.HI.U32 R18, R3, R11, R2 ;  /* 0x0000000b03127227 */ /* 0x000fe200078e0002 */
[----:B------:R-:W-:Y:S02]  /*0440*/  LOP3.LUT R2, RZ, R5, RZ, 0x33, !PT ;  /* 0x00000005ff027212 */ /* 0x000fe400078e33ff */
[----:B------:R-:W-:-:S03]  /*0450*/  MOV R10, R16 ;  /* 0x00000010000a7202 */ /* 0x000fc60000000f00 */
[----:B------:R-:W-:Y:S02]  /*0460*/  @!P3 IMAD.IADD R13, R13, 0x1, -R6 ;  /* 0x000000010d0db824 */ /* 0x000fe400078e0a06 */
[----:B------:R-:W-:Y:S01]  /*0470*/  @!P2 IMAD.MOV R10, RZ, RZ, -R10 ;  /* 0x000000ffff0aa224 */ /* 0x000fe200078e0a0a */
[----:B------:R-:W-:Y:S01]  /*0480*/  @!P1 LOP3.LUT R10, RZ, R7, RZ, 0x33, !PT ;  /* 0x00000007ff0a9212 */ /* 0x000fe200078e33ff */
[----:B------:R-:W-:Y:S01]  /*0490*/  IMAD.HI.U32 R3, R18, R9, RZ ;  /* 0x0000000912037227 */ /* 0x000fe200078e00ff */
[----:B------:R-:W-:Y:S02]  /*04a0*/  ISETP.NE.AND P1, PT, R5, RZ, PT ;  /* 0x000000ff0500720c */ /* 0x000fe40003f25270 */
[----:B------:R-:W-:Y:S01]  /*04b0*/  @!P0 IADD3 R13, PT, PT, -R13, RZ, RZ ;  /* 0x000000ff0d0d8210 */ /* 0x000fe20007ffe1ff */
[----:B------:R-:W-:Y:S02]  /*04c0*/  IMAD.MOV R16, RZ, RZ, -R10 ;  /* 0x000000ffff107224 */ /* 0x000fe400078e0a0a */
[----:B------:R-:W-:Y:S01]  /*04d0*/  IMAD.MOV R15, RZ, RZ, -R3 ;  /* 0x000000ffff0f7224 */ /* 0x000fe200078e0a03 */
[----:B------:R-:W-:Y:S01]  /*04e0*/  SEL R13, R2, R13, !P1 ;  /* 0x0000000d020d7207 */ /* 0x000fe20004800000 */
[----:B------:R-:W-:-:S02]  /*04f0*/  IMAD R16, R7, R16, R0 ;  /* 0x0000001007107224 */ /* 0x000fc400078e0200 */
[C---:B------:R-:W-:Y:S01]  /*0500*/  IMAD R15, R8.reuse, R15, R9 ;  /* 0x0000000f080f7224 */ /* 0x040fe200078e0209 */
[----:B------:R-:W-:Y:S02]  /*0510*/  IABS R11, R13 ;  /* 0x0000000d000b7213 */ /* 0x000fe40000000000 */
[----:B------:R-:W-:Y:S02]  /*0520*/  IABS R7, R16 ;  /* 0x0000001000077213 */ /* 0x000fe40000000000 */
[----:B------:R-:W-:Y:S01]  /*0530*/  ISETP.GT.U32.AND P2, PT, R8, R15, PT ;  /* 0x0000000f0800720c */ /* 0x000fe20003f44070 */
[----:B------:R-:W-:Y:S01]  /*0540*/  IMAD.HI.U32 R18, R18, R11, RZ ;  /* 0x0000000b12127227 */ /* 0x000fe200078e00ff */
[----:B------:R-:W-:Y:S02]  /*0550*/  LOP3.LUT R5, R16, R5, RZ, 0x3c, !PT ;  /* 0x0000000510057212 */ /* 0x000fe400078e3cff */
[----:B------:R-:W-:Y:S01]  /*0560*/  LOP3.LUT R13, R13, R4, RZ, 0x3c, !PT ;  /* 0x000000040d0d7212 */ /* 0x000fe200078e3cff */
[----:B------:R-:W-:Y:S01]  /*0570*/  IMAD.MOV.U32 R3, RZ, RZ, R7 ;  /* 0x000000ffff037224 */ /* 0x000fe200078e0007 */
[----:B------:R-:W-:-:S03]  /*0580*/  IADD3 R9, PT, PT, -R18, RZ, RZ ;  /* 0x000000ff12097210 */ /* 0x000fc60007ffe1ff */
[----:B------:R-:W-:-:S04]  /*0590*/  IMAD.HI.U32 R7, R12, R3, RZ ;  /* 0x000000030c077227 */ /* 0x000fc800078e00ff */
[----:B------:R-:W-:Y:S02]  /*05a0*/  IMAD R3, R7, R14, R3 ;  /* 0x0000000e07037224 */ /* 0x000fe400078e0203 */
[----:B------:R-:W-:Y:S01]  /*05b0*/  IMAD R9, R8, R9, R11 ;  /* 0x0000000908097224 */ /* 0x000fe200078e020b */
[----:B------:R-:W-:Y:S01]  /*05c0*/  LOP3.LUT R11, RZ, R4, RZ, 0x33, !PT ;  /* 0x00000004ff0b7212 */ /* 0x000fe200078e33ff */
[----:B------:R-:W-:Y:S01]  /*05d0*/  @!P2 IMAD.IADD R15, R15, 0x1, -R8 ;  /* 0x000000010f0fa824 */ /* 0x000fe200078e0a08 */
[----:B------:R-:W-:Y:S02]  /*05e0*/  ISETP.GT.U32.AND P3, PT, R6, R3, PT ;  /* 0x000000030600720c */ /* 0x000fe40003f64070 */
[C---:B------:R-:W-:Y:S02]  /*05f0*/  ISETP.GT.U32.AND P5, PT, R8.reuse, R9, PT ;  /* 0x000000090800720c */ /* 0x040fe40003fa4070 */
[----:B------:R-:W-:-:S09]  /*0600*/  ISETP.GT.U32.AND P6, PT, R8, R15, PT ;  /* 0x0000000f0800720c */ /* 0x000fd20003fc4070 */
[----:B------:R-:W-:Y:S02]  /*0610*/  @!P3 IMAD.IADD R3, R3, 0x1, -R6 ;  /* 0x000000010303b824 */ /* 0x000fe400078e0a06 */
[----:B------:R-:W-:Y:S02]  /*0620*/  @!P5 IMAD.IADD R9, R9, 0x1, -R8 ;  /* 0x000000010909d824 */ /* 0x000fe400078e0a08 */
[----:B------:R-:W-:Y:S01]  /*0630*/  @!P3 VIADD R7, R7, 0x1 ;  /* 0x000000010707b836 */ /* 0x000fe20000000000 */
[----:B------:R-:W-:Y:S01]  /*0640*/  ISETP.GE.U32.AND P4, PT, R3, R6, PT ;  /* 0x000000060300720c */ /* 0x000fe20003f86070 */
[----:B------:R-:W-:Y:S01]  /*0650*/  @!P5 VIADD R18, R18, 0x1 ;  /* 0x000000011212d836 */ /* 0x000fe20000000000 */
[----:B------:R-:W-:Y:S01]  /*0660*/  ISETP.GE.U32.AND P2, PT, R9, R8, PT ;  /* 0x000000080900720c */ /* 0x000fe20003f46070 */
[----:B------:R-:W0:Y:S01]  /*0670*/  LDC R3, c[0x0][0x3a0] ;  /* 0x0000e800ff037b82 */ /* 0x000e220000000800 */
[----:B------:R-:W-:Y:S02]  /*0680*/  ISETP.GE.AND P3, PT, R5, RZ, PT ;  /* 0x000000ff0500720c */ /* 0x000fe40003f66270 */
[----:B------:R-:W-:-:S02]  /*0690*/  ISETP.GE.AND P5, PT, R13, RZ, PT ;  /* 0x000000ff0d00720c */ /* 0x000fc40003fa6270 */
[----:B------:R-:W-:-:S05]  /*06a0*/  @!P6 IADD3 R15, PT, PT, R15, -R8, RZ ;  /* 0x800000080f0fe210 */ /* 0x000fca0007ffe0ff */
[----:B------:R-:W-:Y:S01]  /*06b0*/  @P4 IADD3 R7, PT, PT, R7, 0x1, RZ ;  /* 0x0000000107074810 */ /* 0x000fe20007ffe0ff */
[----:B------:R-:W-:Y:S01]  /*06c0*/  @!P0 IMAD.MOV R15, RZ, RZ, -R15 ;  /* 0x000000ffff0f8224 */ /* 0x000fe200078e0a0f */
[----:B------:R-:W-:Y:S01]  /*06d0*/  ISETP.NE.AND P4, PT, R4, RZ, PT ;  /* 0x000000ff0400720c */ /* 0x000fe20003f85270 */
[----:B------:R-:W-:Y:S01]  /*06e0*/  @P2 VIADD R18, R18, 0x1 ;  /* 0x0000000112122836 */ /* 0x000fe20000000000 */
[----:B------:R-:W1:Y:S01]  /*06f0*/  LDC.64 R4, c[0x0][0x390] ;  /* 0x0000e400ff047b82 */ /* 0x000e620000000a00 */
[----:B------:R-:W-:Y:S02]  /*0700*/  IMAD.MOV.U32 R9, RZ, RZ, R7 ;  /* 0x000000ffff097224 */ /* 0x000fe400078e0007 */
[----:B------:R-:W-:-:S03]  /*0710*/  @!P5 IMAD.MOV R18, RZ, RZ, -R18 ;  /* 0x000000ffff12d224 */ /* 0x000fc600078e0a12 */
[----:B------:R-:W-:Y:S02]  /*0720*/  @!P3 IADD3 R9, PT, PT, -R9, RZ, RZ ;  /* 0x000000ff0909b210 */ /* 0x000fe40007ffe1ff */
[----:B------:R-:W2:Y:S02]  /*0730*/  LDC.64 R6, c[0x0][0x380] ;  /* 0x0000e000ff067b82 */ /* 0x000ea40000000a00 */
[----:B------:R-:W-:Y:S02]  /*0740*/  SEL R9, R2, R9, !P1 ;  /* 0x0000000902097207 */ /* 0x000fe40004800000 */
[C---:B------:R-:W-:Y:S02]  /*0750*/  SEL R2, R11.reuse, R18, !P4 ;  /* 0x000000120b027207 */ /* 0x040fe40006000000 */
[----:B------:R-:W-:Y:S01]  /*0760*/  SEL R11, R11, R15, !P4 ;  /* 0x0000000f0b0b7207 */ /* 0x000fe20006000000 */
[----:B------:R-:W-:Y:S01]  /*0770*/  IMAD R9, R10, 0x6, R9 ;  /* 0x000000060a097824 */ /* 0x000fe200078e0209 */
[----:B------:R-:W-:-:S03]  /*0780*/  SHF.L.U32 R2, R2, 0x1, RZ ;  /* 0x0000000102027819 */ /* 0x000fc600000006ff */
[----:B------:R-:W-:Y:S02]  /*0790*/  IMAD.SHL.U32 R8, R11, 0x2, RZ ;  /* 0x000000020b087824 */ /* 0x000fe400078e00ff */
[----:B------:R-:W-:Y:S01]  /*07a0*/  IMAD R2, R9, UR7, R2 ;  /* 0x0000000709027c24 */ /* 0x000fe2000f8e0202 */
[----:B------:R-:W3:Y:S03]  /*07b0*/  LDCU UR7, c[0x0][0x3ac] ;  /* 0x00007580ff0777ac */ /* 0x000ee60008000800 */
[----:B0-----:R-:W-:-:S04]  /*07c0*/  IMAD R9, R2, R3, R8 ;  /* 0x0000000302097224 */ /* 0x001fc800078e0208 */
[----:B-1----:R-:W-:-:S04]  /*07d0*/  IMAD.WIDE R4, R9, 0x4, R4 ;  /* 0x0000000409047825 */ /* 0x002fc800078e0204 */
[----:B--2---:R-:W-:Y:S01]  /*07e0*/  IMAD.WIDE R6, R9, 0x4, R6 ;  /* 0x0000000409067825 */ /* 0x004fe200078e0206 */
[----:B------:R-:W2:Y:S04]  /*07f0*/  LDG.E R8, desc[UR4][R4.64+0x4] ;  /* 0x0000040404087981 */ /* 0x000ea8000c1e1900 */
[----:B------:R-:W5:Y:S04]  /*0800*/  LDG.E R2, desc[UR4][R4.64] ;  /* 0x0000000404027981 */ /* 0x000f68000c1e1900 */
[----:B------:R-:W2:Y:S04]  /*0810*/  LDG.E.CONSTANT R11, desc[UR4][R6.64+0x4] ;  /* 0x00000404060b7981 */ /* 0x000ea8000c1e9900 */
[----:B------:R-:W5:Y:S01]  /*0820*/  LDG.E.CONSTANT R9, desc[UR4][R6.64] ;  /* 0x0000000406097981 */ /* 0x000f62000c1e9900 */
[----:B--2---:R-:W-:Y:S01]  /*0830*/  FADD R12, R8, R11 ;  /* 0x0000000b080c7221 */ /* 0x004fe20000000000 */
[----:B-----5:R-:W-:-:S04]  /*0840*/  FADD R10, R2, R9 ;  /* 0x00000009020a7221 */ /* 0x020fc80000000000 */
[----:B---3--:R-:W-:Y:S01]  /*0850*/  FSETP.GE.AND P1, PT, R12, UR7, PT ;  /* 0x000000070c007c0b */ /* 0x008fe2000bf26000 */
[----:B------:R-:W-:Y:S01]  /*0860*/  IMAD.WIDE R8, R3, 0x4, R6 ;  /* 0x0000000403087825 */ /* 0x000fe200078e0206 */
[----:B------:R-:W-:-:S03]  /*0870*/  FSETP.GE.AND P0, PT, R10, UR7, PT ;  /* 0x000000070a007c0b */ /* 0x000fc6000bf06000 */
[----:B------:R-:W-:Y:S01]  /*0880*/  IMAD.WIDE R2, R3, 0x4, R4 ;  /* 0x0000000403027825 */ /* 0x000fe200078e0204 */
[----:B------:R-:W-:Y:S01]  /*0890*/  FSEL R13, R12, UR8, !P1 ;  /* 0x000000080c0d7c08 */ /* 0x000fe2000c800000 */
[----:B------:R-:W2:Y:S01]  /*08a0*/  LDG.E.CONSTANT R7, desc[UR4][R8.64] ;  /* 0x0000000408077981 */ /* 0x000ea2000c1e9900 */
[----:B------:R-:W-:-:S03]  /*08b0*/  FSEL R11, R10, UR8, !P0 ;  /* 0x000000080a0b7c08 */ /* 0x000fc6000c000000 */
[----:B------:R-:W-:Y:S04]  /*08c0*/  STG.E desc[UR4][R4.64+0x4], R13 ;  /* 0x0000040d04007986 */ /* 0x000fe8000c101904 */
[----:B------:R0:W-:Y:S04]  /*08d0*/  STG.E desc[UR4][R4.64], R11 ;  /* 0x0000000b04007986 */ /* 0x0001e8000c101904 */
[----:B------:R-:W2:Y:S04]  /*08e0*/  LDG.E R6, desc[UR4][R2.64] ;  /* 0x0000000402067981 */ /* 0x000ea8000c1e1900 */
[----:B------:R-:W3:Y:S04]  /*08f0*/  LDG.E.CONSTANT R15, desc[UR4][R8.64+0x4] ;  /* 0x00000404080f7981 */ /* 0x000ee8000c1e9900 */
[----:B------:R-:W3:Y:S01]  /*0900*/  LDG.E R14, desc[UR4][R2.64+0x4] ;  /* 0x00000404020e7981 */ /* 0x000ee2000c1e1900 */
[----:B------:R-:W-:Y:S01]  /*0910*/  FSET.BF.GE.AND R10, R10, UR7, PT ;  /* 0x000000070a0a7c0a */ /* 0x000fe2000b806000 */
[----:B--2---:R-:W-:Y:S01]  /*0920*/  FADD R6, R6, R7 ;  /* 0x0000000706067221 */ /* 0x004fe20000000000 */
[----:B------:R-:W-:-:S04]  /*0930*/  FSET.BF.GE.AND R7, R12, UR7, PT ;  /* 0x000000070c077c0a */ /* 0x000fc8000b806000 */
[----:B------:R-:W-:Y:S01]  /*0940*/  FSET.BF.GE.AND R12, R6, UR7, PT ;  /* 0x00000007060c7c0a */ /* 0x000fe2000b806000 */
[----:B---3--:R-:W-:-:S03]  /*0950*/  FADD R14, R14, R15 ;  /* 0x0000000f0e0e7221 */ /* 0x008fc60000000000 */
[----:B------:R-:W-:Y:S02]  /*0960*/  FMNMX3 R7, R10, R7, R12, !PT ;  /* 0x000000070a077276 */ /* 0x000fe4000780000c */
[----:B0-----:R-:W-:-:S04]  /*0970*/  FSET.BF.GE.AND R4, R14, UR7, PT ;  /* 0x000000070e047c0a */ /* 0x001fc8000b806000 */
[----:B------:R-:W-:Y:S02]  /*0980*/  FMNMX R7, R7, R4, !PT ;  /* 0x0000000407077209 */ /* 0x000fe40007800000 */
[----:B------:R-:W-:Y:S02]  /*0990*/  FSETP.GE.AND P0, PT, R6, UR7, PT ;  /* 0x0000000706007c0b */ /* 0x000fe4000bf06000 */
[----:B------:R-:W-:Y:S02]  /*09a0*/  FSETP.GE.AND P1, PT, R14, UR7, PT ;  /* 0x000000070e007c0b */ /* 0x000fe4000bf26000 */
[----:B----4-:R-:W-:Y:S02]  /*09b0*/  IADD3 R4, P3, PT, R0, UR10, RZ ;  /* 0x0000000a00047c10 */ /* 0x010fe4000ff7e0ff */
[----:B------:R-:W-:Y:S02]  /*09c0*/  FSETP.GE.AND P2, PT, R7, 1, PT ;  /* 0x3f8000000700780b */ /* 0x000fe40003f46000 */
[----:B------:R-:W-:-:S02]  /*09d0*/  FSEL R7, R6, UR8, !P0 ;  /* 0x0000000806077c08 */ /* 0x000fc4000c000000 */
[----:B------:R-:W-:Y:S02]  /*09e0*/  FSEL R9, R14, UR8, !P1 ;  /* 0x000000080e097c08 */ /* 0x000fe4000c800000 */
[----:B------:R-:W-:Y:S02]  /*09f0*/  LEA.HI.X.SX32 R5, R0, UR11, 0x1, P3 ;  /* 0x0000000b00057c11 */ /* 0x000fe400098f0eff */
[----:B------:R-:W-:Y:S01]  /*0a00*/  SEL R11, RZ, 0x1, !P2 ;  /* 0x00000001ff0b7807 */ /* 0x000fe20005000000 */
[----:B------:R-:W-:Y:S04]  /*0a10*/  STG.E desc[UR4][R2.64], R7 ;  /* 0x0000000702007986 */ /* 0x000fe8000c101904 */
[----:B------:R-:W-:Y:S04]  /*0a20*/  STG.E desc[UR4][R2.64+0x4], R9 ;  /* 0x0000040902007986 */ /* 0x000fe8000c101904 */
[----:B------:R-:W-:Y:S01]  /*0a30*/  STG.E.U8 desc[UR4][R4.64], R11 ;  /* 0x0000000b04007986 */ /* 0x000fe2000c101104 */
[----:B------:R-:W-:Y:S05]  /*0a40*/  EXIT ;  /* 0x000000000000794d */ /* 0x000fea0003800000 */
.L_x_10:
        /* <DEDUP_REMOVED lines=11> */
.L_x_183:


//--------------------- .text._Z29conv1_if_pool_from_sum_kernelPKfPfS1_iiiiiff --------------------------
	.section	.text._Z29conv1_if_pool_from_sum_kernelPKfPfS1_iiiiiff,"ax",@progbits
	.align	128
        .global         _Z29conv1_if_pool_from_sum_kernelPKfPfS1_iiiiiff
        .type           _Z29conv1_if_pool_from_sum_kernelPKfPfS1_iiiiiff,@function
        .size           _Z29conv1_if_pool_from_sum_kernelPKfPfS1_iiiiiff,(.L_x_184 - _Z29conv1_if_pool_from_sum_kernelPKfPfS1_iiiiiff)
        .other          _Z29conv1_if_pool_from_sum_kernelPKfPfS1_iiiiiff,@"STO_CUDA_ENTRY STV_DEFAULT"
_Z29conv1_if_pool_from_sum_kernelPKfPfS1_iiiiiff:
.text._Z29conv1_if_pool_from_sum_kernelPKfPfS1_iiiiiff:
        /* <DEDUP_REMOVED lines=23> */
[----:B------:R-:W3:Y:S08]  /*0170*/  I2F.RP R3, R2 ;  /* 0x0000000200037306 */ /* 0x000ef00000209400 */
[----:B------:R-:W4:Y:S08]  /*0180*/  I2F.RP R9, R6 ;  /* 0x0000000600097306 */ /* 0x000f300000209400 */
[----:B---3--:R-:W3:Y:S08]  /*0190*/  MUFU.RCP R3, R3 ;  /* 0x0000000300037308 */ /* 0x008ef00000001000 */
[----:B----4-:R-:W4:Y:S08]  /*01a0*/  MUFU.RCP R9, R9 ;  /* 0x0000000900097308 */ /* 0x010f300000001000 */
[----:B------:R-:W5:Y:S01]  /*01b0*/  MUFU.RCP R15, R15 ;  /* 0x0000000f000f7308 */ /* 0x000f620000001000 */
[----:B---3--:R-:W-:-:S07]  /*01c0*/  VIADD R12, R3, 0xffffffe ;  /* 0x0ffffffe030c7836 */ /* 0x008fce0000000000 */
[----:B------:R3:W0:Y:S01]  /*01d0*/  F2I.FTZ.U32.TRUNC.NTZ R13, R12 ;  /* 0x0000000c000d7305 */ /* 0x000622000021f000 */
[----:B----4-:R-:W-:Y:S01]  /*01e0*/  VIADD R10, R9, 0xffffffe ;  /* 0x0ffffffe090a7836 */ /* 0x010fe20000000000 */
[----:B------:R-:W-:-:S06]  /*01f0*/  IABS R9, R0 ;  /* 0x0000000000097213 */ /* 0x000fcc0000000000 */
[----:B------:R4:W1:Y:S01]  /*0200*/  F2I.FTZ.U32.TRUNC.NTZ R11, R10 ;  /* 0x0000000a000b7305 */ /* 0x000862000021f000 */
[----:B---3--:R-:W-:Y:S01]  /*0210*/  IMAD.MOV.U32 R12, RZ, RZ, RZ ;  /* 0x000000ffff0c7224 */ /* 0x008fe200078e00ff */
[----:B-----5:R-:W-:Y:S01]  /*0220*/  IADD3 R15, PT, PT, R15, 0xffffffe, RZ ;  /* 0x0ffffffe0f0f7810 */ /* 0x020fe20007ffe0ff */
[----:B0-----:R-:W-:Y:S02]  /*0230*/  IMAD.MOV R17, RZ, RZ, -R13 ;  /* 0x000000ffff117224 */ /* 0x001fe400078e0a0d */
[----:B----4-:R-:W-:Y:S02]  /*0240*/  IMAD.MOV.U32 R10, RZ, RZ, RZ ;  /* 0x000000ffff0a7224 */ /* 0x010fe400078e00ff */
[----:B------:R-:W-:Y:S01]  /*0250*/  IMAD R3, R17, R2, RZ ;  /* 0x0000000211037224 */ /* 0x000fe200078e02ff */
[----:B-1----:R-:W-:-:S03]  /*0260*/  IADD3 R16, PT, PT, RZ, -R11, RZ ;  /* 0x8000000bff107210 */ /* 0x002fc60007ffe0ff */
[----:B------:R-:W-:Y:S01]  /*0270*/  IMAD.HI.U32 R12, R13, R3, R12 ;  /* 0x000000030d0c7227 */ /* 0x000fe200078e000c */
[----:B------:R-:W-:Y:S02]  /*0280*/  IADD3 R3, PT, PT, RZ, -R14, RZ ;  /* 0x8000000eff037210 */ /* 0x000fe40007ffe0ff */
[----:B------:R-:W-:Y:S01]  /*0290*/  IABS R14, R5 ;  /* 0x00000005000e7213 */ /* 0x000fe20000000000 */
[----:B------:R-:W-:Y:S02]  /*02a0*/  IMAD.MOV.U32 R13, RZ, RZ, R16 ;  /* 0x000000ffff0d7224 */ /* 0x000fe400078e0010 */
[----:B------:R-:W-:-:S04]  /*02b0*/  IMAD.HI.U32 R16, R12, R9, RZ ;  /* 0x000000090c107227 */ /* 0x000fc800078e00ff */
[----:B------:R-:W-:Y:S02]  /*02c0*/  IMAD R13, R13, R6, RZ ;  /* 0x000000060d0d7224 */ /* 0x000fe400078e02ff */
[----:B------:R-:W-:Y:S02]  /*02d0*/  IMAD.MOV R14, RZ, RZ, -R14 ;  /* 0x000000ffff0e7224 */ /* 0x000fe400078e0a0e */
[----:B------:R-:W-:-:S04]  /*02e0*/  IMAD.HI.U32 R12, R11, R13, R10 ;  /* 0x0000000d0b0c7227 */ /* 0x000fc800078e000a */
[----:B------:R-:W-:Y:S02]  /*02f0*/  IMAD R11, R16, R3, R9 ;  /* 0x00000003100b7224 */ /* 0x000fe400078e0209 */
[----:B------:R-:W-:-:S03]  /*0300*/  IMAD.HI.U32 R3, R12, R9, RZ ;  /* 0x000000090c037227 */ /* 0x000fc600078e00ff */
[----:B------:R-:W-:Y:S01]  /*0310*/  ISETP.GT.U32.AND P1, PT, R2, R11, PT ;  /* 0x0000000b0200720c */ /* 0x000fe20003f24070 */
[----:B------:R-:W-:Y:S02]  /*0320*/  IMAD R13, R3, R14, R9 ;  /* 0x0000000e030d7224 */ /* 0x000fe400078e0209 */
[----:B------:R-:W0:Y:S03]  /*0330*/  F2I.FTZ.U32.TRUNC.NTZ R3, R15 ;  /* 0x0000000f00037305 */ /* 0x000e26000021f000 */
[----:B------:R-:W-:-:S07]  /*0340*/  ISETP.GT.U32.AND P2, PT, R6, R13, PT ;  /* 0x0000000d0600720c */ /* 0x000fce0003f44070 */
[----:B------:R-:W-:Y:S01]  /*0350*/  @!P1 IMAD.IADD R11, R11, 0x1, -R2 ;  /* 0x000000010b0b9824 */ /* 0x000fe200078e0a02 */
[----:B------:R-:W-:Y:S02]  /*0360*/  @!P1 IADD3 R16, PT, PT, R16, 0x1, RZ ;  /* 0x0000000110109810 */ /* 0x000fe40007ffe0ff */
[----:B------:R-:W-:Y:S02]  /*0370*/  ISETP.NE.AND P1, PT, R7, RZ, PT ;  /* 0x000000ff0700720c */ /* 0x000fe40003f25270 */
[----:B------:R-:W-:Y:S01]  /*0380*/  ISETP.GE.U32.AND P0, PT, R11, R2, PT ;  /* 0x000000020b00720c */ /* 0x000fe20003f06070 */
[----:B------:R-:W-:Y:S01]  /*0390*/  @!P2 IMAD.IADD R13, R13, 0x1, -R6 ;  /* 0x000000010d0da824 */ /* 0x000fe200078e0a06 */
[----:B------:R-:W-:Y:S01]  /*03a0*/  LOP3.LUT R2, R0, R7, RZ, 0x3c, !PT ;  /* 0x0000000700027212 */ /* 0x000fe200078e3cff */
[----:B0-----:R-:W-:-:S03]  /*03b0*/  IMAD.MOV R11, RZ, RZ, -R3 ;  /* 0x000000ffff0b7224 */ /* 0x001fc600078e0a03 */
[----:B------:R-:W-:Y:S01]  /*03c0*/  ISETP.GE.AND P2, PT, R2, RZ, PT ;  /* 0x000000ff0200720c */ /* 0x000fe20003f46270 */
[----:B------:R-:W-:Y:S01]  /*03d0*/  HFMA2 R2, -RZ, RZ, 0, 0 ;  /* 0x00000000ff027431 */ /* 0x000fe200000001ff */
[----:B------:R-:W-:Y:S01]  /*03e0*/  ISETP.GT.U32.AND P3, PT, R6, R13, PT ;  /* 0x0000000d0600720c */ /* 0x000fe20003f64070 */
[----:B------:R-:W-:-:S04]  /*03f0*/  IMAD R11, R11, R8, RZ ;  /* 0x000000080b0b7224 */ /* 0x000fc800078e02ff */
[----:B------:R-:W-:Y:S01]  /*0400*/  @P0 VIADD R16, R16, 0x1 ;  /* 0x0000000110100836 */ /* 0x000fe20000000000 */
[----:B------:R-:W-:Y:S01]  /*0410*/  ISETP.GE.AND P0, PT, R0, RZ, PT ;  /* 0x000000ff0000720c */ /* 0x000fe20003f06270 */
[----:B------:R-:W-:-:S03]  /*0420*/  IMAD.HI.U32 R18, R3, R11, R2 ;  /* 0x0000000b03127227 */ /* 0x000fc600078e0002 */
[----:B------:R-:W-:Y:S02]  /*0430*/  MOV R10, R16 ;  /* 0x00000010000a7202 */ /* 0x000fe40000000f00 */
[----:B------:R-:W-:Y:S01]  /*0440*/  LOP3.LUT R2, RZ, R5, RZ, 0x33, !PT ;  /* 0x00000005ff027212 */ /* 0x000fe200078e33ff */
[----:B------:R-:W-:Y:S02]  /*0450*/  @!P3 IMAD.IADD R13, R13, 0x1, -R6 ;  /* 0x000000010d0db824 */ /* 0x000fe400078e0a06 */
[----:B------:R-:W-:Y:S01]  /*0460*/  @!P2 IMAD.MOV R10, RZ, RZ, -R10 ;  /* 0x000000ffff0aa224 */ /* 0x000fe200078e0a0a */
[----:B------:R-:W-:Y:S01]  /*0470*/  @!P1 LOP3.LUT R10, RZ, R7, RZ, 0x33, !PT ;  /* 0x00000007ff0a9212 */ /* 0x000fe200078e33ff */
[----:B------:R-:W-:Y:S01]  /*0480*/  IMAD.HI.U32 R3, R18, R9, RZ ;  /* 0x0000000912037227 */ /* 0x000fe200078e00ff */
[----:B------:R-:W-:-:S03]  /*0490*/  ISETP.NE.AND P1, PT, R5, RZ, PT ;  /* 0x000000ff0500720c */ /* 0x000fc60003f25270 */
[----:B------:R-:W-:Y:S01]  /*04a0*/  IMAD.MOV R16, RZ, RZ, -R10 ;  /* 0x000000ffff107224 */ /* 0x000fe200078e0a0a */
[----:B------:R-:W-:Y:S01]  /*04b0*/  IADD3 R15, PT, PT, -R3, RZ, RZ ;  /* 0x000000ff030f7210 */ /* 0x000fe20007ffe1ff */
[----:B------:R-:W-:Y:S02]  /*04c0*/  @!P0 IMAD.MOV R13, RZ, RZ, -R13 ;  /* 0x000000ffff0d8224 */ /* 0x000fe400078e0a0d */
[----:B------:R-:W-:Y:S02]  /*04d0*/  IMAD R16, R7, R16, R0 ;  /* 0x0000001007107224 */ /* 0x000fe400078e0200 */
[----:B------:R-:W-:Y:S01]  /*04e0*/  IMAD R15, R8, R15, R9 ;  /* 0x0000000f080f7224 */ /* 0x000fe200078e0209 */
[----:B------:R-:W-:Y:S02]  /*04f0*/  SEL R13, R2, R13, !P1 ;  /* 0x0000000d020d7207 */ /* 0x000fe40004800000 */
[----:B------:R-:W-:Y:S02]  /*0500*/  IABS R7, R16 ;  /* 0x0000001000077213 */ /* 0x000fe40000000000 */
[----:B------:R-:W-:-:S02]  /*0510*/  IABS R11, R13 ;  /* 0x0000000d000b7213 */ /* 0x000fc40000000000 */
[----:B------:R-:W-:Y:S01]  /*0520*/  ISETP.GT.U32.AND P2, PT, R8, R15, PT ;  /* 0x0000000f0800720c */ /* 0x000fe20003f44070 */
[----:B------:R-:W-:Y:S01]  /*0530*/  IMAD.MOV.U32 R3, RZ, RZ, R7 ;  /* 0x000000ffff037224 */ /* 0x000fe200078e0007 */
[----:B------:R-:W-:Y:S01]  /*0540*/  LOP3.LUT R5, R16, R5, RZ, 0x3c, !PT ;  /* 0x0000000510057212 */ /* 0x000fe200078e3cff */
[----:B------:R-:W-:Y:S01]  /*0550*/  IMAD.HI.U32 R18, R18, R11, RZ ;  /* 0x0000000b12127227 */ /* 0x000fe200078e00ff */
[----:B------:R-:W-:-:S03]  /*0560*/  LOP3.LUT R13, R13, R4, RZ, 0x3c, !PT ;  /* 0x000000040d0d7212 */ /* 0x000fc600078e3cff */
[----:B------:R-:W-:-:S04]  /*0570*/  IMAD.HI.U32 R7, R12, R3, RZ ;  /* 0x000000030c077227 */ /* 0x000fc800078e00ff */
[----:B------:R-:W-:Y:S02]  /*0580*/  IMAD R3, R7, R14, R3 ;  /* 0x0000000e07037224 */ /* 0x000fe400078e0203 */
[----:B------:R-:W-:Y:S01]  /*0590*/  IMAD.MOV R9, RZ, RZ, -R18 ;  /* 0x000000ffff097224 */ /* 0x000fe200078e0a12 */
[----:B------:R-:W-:Y:S02]  /*05a0*/  @!P2 IADD3 R15, PT, PT, R15, -R8, RZ ;  /* 0x800000080f0fa210 */ /* 0x000fe40007ffe0ff */
[----:B------:R-:W-:Y:S01]  /*05b0*/  ISETP.GT.U32.AND P3, PT, R6, R3, PT ;  /* 0x000000030600720c */ /* 0x000fe20003f64070 */
[C---:B------:R-:W-:Y:S01]  /*05c0*/  IMAD R9, R8.reuse, R9, R11 ;  /* 0x0000000908097224 */ /* 0x040fe200078e020b */
[C---:B------:R-:W-:Y:S02]  /*05d0*/  ISETP.GT.U32.AND P6, PT, R8.reuse, R15, PT ;  /* 0x0000000f0800720c */ /* 0x040fe40003fc4070 */
[----:B------:R-:W-:Y:S02]  /*05e0*/  LOP3.LUT R11, RZ, R4, RZ, 0x33, !PT ;  /* 0x00000004ff0b7212 */ /* 0x000fe400078e33ff */
[----:B------:R-:W-:-:S07]  /*05f0*/  ISETP.GT.U32.AND P5, PT, R8, R9, PT ;  /* 0x000000090800720c */ /* 0x000fce0003fa4070 */
[----:B------:R-:W-:Y:S02]  /*0600*/  @!P3 IMAD.IADD R3, R3, 0x1, -R6 ;  /* 0x000000010303b824 */ /* 0x000fe400078e0a06 */
[----:B------:R-:W-:Y:S01]  /*0610*/  @!P3 VIADD R7, R7, 0x1 ;  /* 0x000000010707b836 */ /* 0x000fe20000000000 */
[----:B------:R-:W-:Y:S02]  /*0620*/  ISETP.GE.AND P3, PT, R5, RZ, PT ;  /* 0x000000ff0500720c */ /* 0x000fe40003f66270 */
[----:B------:R-:W-:Y:S01]  /*0630*/  ISETP.GE.U32.AND P4, PT, R3, R6, PT ;  /* 0x000000060300720c */ /* 0x000fe20003f86070 */
[----:B------:R-:W-:Y:S01]  /*0640*/  @!P5 IMAD.IADD R9, R9, 0x1, -R8 ;  /* 0x000000010909d824 */ /* 0x000fe200078e0a08 */
[----:B------:R-:W0:Y:S01]  /*0650*/  LDC R3, c[0x0][0x3a0] ;  /* 0x0000e800ff037b82 */ /* 0x000e220000000800 */
[----:B------:R-:W-:Y:S01]  /*0660*/  @!P5 VIADD R18, R18, 0x1 ;  /* 0x000000011212d836 */ /* 0x000fe20000000000 */
[----:B------:R-:W-:Y:S02]  /*0670*/  ISETP.GE.AND P5, PT, R13, RZ, PT ;  /* 0x000000ff0d00720c */ /* 0x000fe40003fa6270 */
[----:B------:R-:W-:-:S02]  /*0680*/  ISETP.GE.U32.AND P2, PT, R9, R8, PT ;  /* 0x000000080900720c */ /* 0x000fc40003f46070 */
[----:B------:R-:W-:-:S05]  /*0690*/  @!P6 IADD3 R15, PT, PT, R15, -R8, RZ ;  /* 0x800000080f0fe210 */ /* 0x000fca0007ffe0ff */
[----:B------:R-:W-:Y:S01]  /*06a0*/  @P4 IADD3 R7, PT, PT, R7, 0x1, RZ ;  /* 0x0000000107074810 */ /* 0x000fe20007ffe0ff */
[----:B------:R-:W-:Y:S01]  /*06b0*/  @!P0 IMAD.MOV R15, RZ, RZ, -R15 ;  /* 0x000000ffff0f8224 */ /* 0x000fe200078e0a0f */
[----:B------:R-:W-:Y:S02]  /*06c0*/  ISETP.NE.AND P4, PT, R4, RZ, PT ;  /* 0x000000ff0400720c */ /* 0x000fe40003f85270 */
[----:B------:R-:W1:Y:S01]  /*06d0*/  LDC.64 R4, c[0x0][0x390] ;  /* 0x0000e400ff047b82 */ /* 0x000e620000000a00 */
[----:B------:R-:W-:Y:S02]  /*06e0*/  IMAD.MOV.U32 R9, RZ, RZ, R7 ;  /* 0x000000ffff097224 */ /* 0x000fe400078e0007 */
[----:B------:R-:W-:-:S03]  /*06f0*/  @P2 VIADD R18, R18, 0x1 ;  /* 0x0000000112122836 */ /* 0x000fc60000000000 */
[----:B------:R-:W-:Y:S01]  /*0700*/  @!P3 IADD3 R9, PT, PT, -R9, RZ, RZ ;  /* 0x000000ff0909b210 */ /* 0x000fe20007ffe1ff */
[----:B------:R-:W-:Y:S01]  /*0710*/  @!P5 IMAD.MOV R18, RZ, RZ, -R18 ;  /* 0x000000ffff12d224 */ /* 0x000fe200078e0a12 */
[----:B------:R-:W3:Y:S02]  /*0720*/  LDC.64 R6, c[0x0][0x380] ;  /* 0x0000e000ff067b82 */ /* 0x000ee40000000a00 */
[----:B------:R-:W-:Y:S02]  /*0730*/  SEL R9, R2, R9, !P1 ;  /* 0x0000000902097207 */ /* 0x000fe40004800000 */
[C---:B------:R-:W-:Y:S02]  /*0740*/  SEL R2, R11.reuse, R18, !P4 ;  /* 0x000000120b027207 */ /* 0x040fe40006000000 */
[----:B------:R-:W-:Y:S01]  /*0750*/  SEL R11, R11, R15, !P4 ;  /* 0x0000000f0b0b7207 */ /* 0x000fe20006000000 */
[----:B------:R-:W-:Y:S01]  /*0760*/  IMAD R9, R10, 0x6, R9 ;  /* 0x000000060a097824 */ /* 0x000fe200078e0209 */
[----:B------:R-:W-:-:S03]  /*0770*/  SHF.L.U32 R2, R2, 0x1, RZ ;  /* 0x0000000102027819 */ /* 0x000fc600000006ff */
[----:B------:R-:W-:Y:S02]  /*0780*/  IMAD.SHL.U32 R8, R11, 0x2, RZ ;  /* 0x000000020b087824 */ /* 0x000fe400078e00ff */
[----:B------:R-:W-:Y:S01]  /*0790*/  IMAD R2, R9, UR7, R2 ;  /* 0x0000000709027c24 */ /* 0x000fe2000f8e0202 */
[----:B------:R-:W4:Y:S03]  /*07a0*/  LDCU UR7, c[0x0][0x3ac] ;  /* 0x00007580ff0777ac */ /* 0x000f260008000800 */
[----:B0-----:R-:W-:-:S04]  /*07b0*/  IMAD R9, R2, R3, R8 ;  /* 0x0000000302097224 */ /* 0x001fc800078e0208 */
[----:B-1----:R-:W-:-:S04]  /*07c0*/  IMAD.WIDE R4, R9, 0x4, R4 ;  /* 0x0000000409047825 */ /* 0x002fc800078e0204 */
[----:B---3--:R-:W-:Y:S01]  /*07d0*/  IMAD.WIDE R6, R9, 0x4, R6 ;  /* 0x0000000409067825 */ /* 0x008fe200078e0206 */
[----:B------:R-:W3:Y:S04]  /*07e0*/  LDG.E R8, desc[UR4][R4.64+0x4] ;  /* 0x0000040404087981 */ /* 0x000ee8000c1e1900 */
[----:B------:R-:W5:Y:S04]  /*07f0*/  LDG.E R2, desc[UR4][R4.64] ;  /* 0x0000000404027981 */ /* 0x000f68000c1e1900 */
[----:B------:R-:W3:Y:S04]  /*0800*/  LDG.E.CONSTANT R11, desc[UR4][R6.64+0x4] ;  /* 0x00000404060b7981 */ /* 0x000ee8000c1e9900 */
[----:B------:R-:W5:Y:S01]  /*0810*/  LDG.E.CONSTANT R9, desc[UR4][R6.64] ;  /* 0x0000000406097981 */ /* 0x000f62000c1e9900 */
[----:B---3--:R-:W-:Y:S01]  /*0820*/  FADD R12, R8, R11 ;  /* 0x0000000b080c7221 */ /* 0x008fe20000000000 */
[----:B-----5:R-:W-:-:S04]  /*0830*/  FADD R10, R2, R9 ;  /* 0x00000009020a7221 */ /* 0x020fc80000000000 */
[----:B----4-:R-:W-:Y:S01]  /*0840*/  FSETP.GE.AND P1, PT, R12, UR7, PT ;  /* 0x000000070c007c0b */ /* 0x010fe2000bf26000 */
[C---:B------:R-:W-:Y:S02]  /*0850*/  IMAD.WIDE R8, R3.reuse, 0x4, R6 ;  /* 0x0000000403087825 */ /* 0x040fe400078e0206 */
[----:B------:R-:W0:Y:S01]  /*0860*/  LDC.64 R6, c[0x0][0x388] ;  /* 0x0000e200ff067b82 */ /* 0x000e220000000a00 */
[----:B------:R-:W-:Y:S01]  /*0870*/  FSETP.GE.AND P0, PT, R10, UR7, PT ;  /* 0x000000070a007c0b */ /* 0x000fe2000bf06000 */
[----:B------:R-:W-:Y:S01]  /*0880*/  IMAD.WIDE R2, R3, 0x4, R4 ;  /* 0x0000000403027825 */ /* 0x000fe200078e0204 */
[----:B--2---:R-:W-:Y:S01]  /*0890*/  FSEL R15, R12, UR8, !P1 ;  /* 0x000000080c0f7c08 */ /* 0x004fe2000c800000 */
        /* <DEDUP_REMOVED lines=8> */
[----:B0-----:R-:W-:-:S04]  /*0920*/  IMAD.WIDE R6, R0, 0x4, R6 ;  /* 0x0000000400067825 */ /* 0x001fc800078e0206 */
[----:B--2---:R-:W-:Y:S01]  /*0930*/  FADD R14, R13, R14 ;  /* 0x0000000e0d0e7221 */ /* 0x004fe20000000000 */
[----:B------:R-:W-:-:S04]  /*0940*/  FSET.BF.GE.AND R13, R12, UR7, PT ;  /* 0x000000070c0d7c0a */ /* 0x000fc8000b806000 */
[----:B------:R-:W-:Y:S01]  /*0950*/  FSET.BF.GE.AND R12, R14, UR7, PT ;  /* 0x000000070e0c7c0a */ /* 0x000fe2000b806000 */
[----:B---3--:R-:W-:-:S03]  /*0960*/  FADD R16, R16, R17 ;  /* 0x0000001110107221 */ /* 0x008fc60000000000 */
[----:B------:R-:W-:Y:S02]  /*0970*/  FMNMX3 R10, R10, R13, R12, !PT ;  /* 0x0000000d0a0a7276 */ /* 0x000fe4000780000c */
[----:B------:R-:W-:Y:S02]  /*0980*/  FSETP.GE.AND P0, PT, R14, UR7, PT ;  /* 0x000000070e007c0b */ /* 0x000fe4000bf06000 */
[C---:B-1----:R-:W-:Y:S02]  /*0990*/  FSET.BF.GE.AND R5, R16.reuse, UR7, PT ;  /* 0x0000000710057c0a */ /* 0x042fe4000b806000 */
[----:B------:R-:W-:Y:S02]  /*09a0*/  FSETP.GE.AND P1, PT, R16, UR7, PT ;  /* 0x0000000710007c0b */ /* 0x000fe4000bf26000 */
[----:B------:R-:W-:Y:S02]  /*09b0*/  FMNMX R11, R10, R5, !PT ;  /* 0x000000050a0b7209 */ /* 0x000fe40007800000 */
[----:B------:R-:W-:-:S02]  /*09c0*/  FSEL R5, R14, UR8, !P0 ;  /* 0x000000080e057c08 */ /* 0x000fc4000c000000 */
[----:B------:R-:W-:-:S03]  /*09d0*/  FSEL R9, R16, UR8, !P1 ;  /* 0x0000000810097c08 */ /* 0x000fc6000c800000 */
[----:B------:R-:W-:Y:S04]  /*09e0*/  STG.E desc[UR4][R2.64], R5 ;  /* 0x0000000502007986 */ /* 0x000fe8000c101904 */
[----:B------:R-:W-:Y:S04]  /*09f0*/  STG.E desc[UR4][R2.64+0x4], R9 ;  /* 0x0000040902007986 */ /* 0x000fe8000c101904 */
[----:B------:R-:W-:Y:S01]  /*0a00*/  STG.E desc[UR4][R6.64], R11 ;  /* 0x0000000b06007986 */ /* 0x000fe2000c101904 */
[----:B------:R-:W-:Y:S05]  /*0a10*/  EXIT ;  /* 0x000000000000794d */ /* 0x000fea0003800000 */
.L_x_11:
        /* <DEDUP_REMOVED lines=14> */
.L_x_184:


//--------------------- .text._Z23conv1_linear_sum_kernelPKfPfS0_S0_iiiii --------------------------
	.section	.text._Z23conv1_linear_sum_kernelPKfPfS0_S0_iiiii,"ax",@progbits
	.align	128
        .global         _Z23conv1_linear_sum_kernelPKfPfS0_S0_iiiii
        .type           _Z23conv1_linear_sum_kernelPKfPfS0_S0_iiiii,@function
        .size           _Z23conv1_linear_sum_kernelPKfPfS0_S0_iiiii,(.L_x_185 - _Z23conv1_linear_sum_kernelPKfPfS0_S0_iiiii)
        .other          _Z23conv1_linear_sum_kernelPKfPfS0_S0_iiiii,@"STO_CUDA_ENTRY STV_DEFAULT"
_Z23conv1_linear_sum_kernelPKfPfS0_S0_iiiii:
.text._Z23conv1_linear_sum_kernelPKfPfS0_S0_iiiii:
        /* <DEDUP_REMOVED lines=8> */
[----:B--2---:R-:W-:-:S04]  /*0080*/  IMAD R3, R2, UR4, RZ ;  /* 0x0000000402037c24 */ /* 0x004fc8000f8e02ff */
[----:B------:R-:W-:Y:S02]  /*0090*/  IMAD R3, R3, 0x6, RZ ;  /* 0x0000000603037824 */ /* 0x000fe400078e02ff */
[----:B0-----:R-:W-:-:S05]  /*00a0*/  IMAD R0, R0, UR5, R5 ;  /* 0x0000000500007c24 */ /* 0x001fca000f8e0205 */
[----:B------:R-:W-:-:S13]  /*00b0*/  ISETP.GE.AND P0, PT, R0, R3, PT ;  /* 0x000000030000720c */ /* 0x000fda0003f06270 */
[----:B------:R-:W-:Y:S05]  /*00c0*/  @P0 EXIT ;  /* 0x000000000000094d */ /* 0x000fea0003800000 */
[----:B------:R-:W-:Y:S01]  /*00d0*/  IMAD R4, R2, UR6, RZ ;  /* 0x0000000602047c24 */ /* 0x000fe2000f8e02ff */
[----:B------:R-:W-:Y:S01]  /*00e0*/  IABS R8, R2 ;  /* 0x0000000200087213 */ /* 0x000fe20000000000 */
[----:B------:R-:W0:Y:S01]  /*00f0*/  LDCU UR7, c[0x0][0x3a4] ;  /* 0x00007480ff0777ac */ /* 0x000e220008000800 */
[----:B------:R-:W-:Y:S01]  /*0100*/  ISETP.GE.AND P2, PT, R0, RZ, PT ;  /* 0x000000ff0000720c */ /* 0x000fe20003f46270 */
[----:B------:R-:W-:Y:S01]  /*0110*/  IMAD R5, R4, 0x6, RZ ;  /* 0x0000000604057824 */ /* 0x000fe200078e02ff */
[----:B------:R-:W-:Y:S01]  /*0120*/  IABS R3, R4 ;  /* 0x0000000400037213 */ /* 0x000fe20000000000 */
[----:B------:R-:W-:Y:S01]  /*0130*/  I2F.RP R15, R8 ;  /* 0x00000008000f7306 */ /* 0x000fe20000209400 */
[----:B------:R-:W1:Y:S02]  /*0140*/  LDCU.64 UR4, c[0x0][0x358] ;  /* 0x00006b00ff0477ac */ /* 0x000e640008000a00 */
[----:B------:R-:W-:Y:S02]  /*0150*/  IABS R6, R5 ;  /* 0x0000000500067213 */ /* 0x000fe40000000000 */
[----:B------:R-:W-:-:S03]  /*0160*/  ISETP.NE.AND P3, PT, R5, RZ, PT ;  /* 0x000000ff0500720c */ /* 0x000fc60003f65270 */
[----:B------:R-:W2:Y:S08]  /*0170*/  I2F.RP R9, R3 ;  /* 0x0000000300097306 */ /* 0x000eb00000209400 */
[----:B------:R-:W3:Y:S08]  /*0180*/  I2F.RP R7, R6 ;  /* 0x0000000600077306 */ /* 0x000ef00000209400 */
[----:B--2---:R-:W2:Y:S08]  /*0190*/  MUFU.RCP R9, R9 ;  /* 0x0000000900097308 */ /* 0x004eb00000001000 */
[----:B---3--:R-:W3:Y:S08]  /*01a0*/  MUFU.RCP R7, R7 ;  /* 0x0000000700077308 */ /* 0x008ef00000001000 */
[----:B------:R-:W4:Y:S01]  /*01b0*/  MUFU.RCP R15, R15 ;  /* 0x0000000f000f7308 */ /* 0x000f220000001000 */
[----:B--2---:R-:W-:-:S07]  /*01c0*/  IADD3 R10, PT, PT, R9, 0xffffffe, RZ ;  /* 0x0ffffffe090a7810 */ /* 0x004fce0007ffe0ff */
[----:B------:R2:W5:Y:S01]  /*01d0*/  F2I.FTZ.U32.TRUNC.NTZ R11, R10 ;  /* 0x0000000a000b7305 */ /* 0x000562000021f000 */
[----:B---3--:R-:W-:-:S07]  /*01e0*/  IADD3 R12, PT, PT, R7, 0xffffffe, RZ ;  /* 0x0ffffffe070c7810 */ /* 0x008fce0007ffe0ff */
[----:B------:R3:W0:Y:S01]  /*01f0*/  F2I.FTZ.U32.TRUNC.NTZ R13, R12 ;  /* 0x0000000c000d7305 */ /* 0x000622000021f000 */
[----:B--2---:R-:W-:Y:S01]  /*0200*/  IMAD.MOV.U32 R10, RZ, RZ, RZ ;  /* 0x000000ffff0a7224 */ /* 0x004fe200078e00ff */
[----:B----4-:R-:W-:Y:S02]  /*0210*/  IADD3 R15, PT, PT, R15, 0xffffffe, RZ ;  /* 0x0ffffffe0f0f7810 */ /* 0x010fe40007ffe0ff */
[----:B-----5:R-:W-:Y:S02]  /*0220*/  IADD3 R14, PT, PT, RZ, -R11, RZ ;  /* 0x8000000bff0e7210 */ /* 0x020fe40007ffe0ff */
[----:B---3--:R-:W-:-:S03]  /*0230*/  IABS R12, R4 ;  /* 0x00000004000c7213 */ /* 0x008fc60000000000 */
[----:B------:R-:W-:Y:S01]  /*0240*/  IMAD R9, R14, R3, RZ ;  /* 0x000000030e097224 */ /* 0x000fe200078e02ff */
[----:B------:R-:W-:Y:S02]  /*0250*/  IABS R14, R0 ;  /* 0x00000000000e7213 */ /* 0x000fe40000000000 */
[----:B0-----:R-:W-:Y:S01]  /*0260*/  IADD3 R7, PT, PT, RZ, -R13, RZ ;  /* 0x8000000dff077210 */ /* 0x001fe20007ffe0ff */
[----:B------:R-:W-:Y:S01]  /*0270*/  IMAD.HI.U32 R9, R11, R9, R10 ;  /* 0x000000090b097227 */ /* 0x000fe200078e000a */
[----:B------:R-:W-:Y:S02]  /*0280*/  MOV R11, R14 ;  /* 0x0000000e000b7202 */ /* 0x000fe40000000f00 */
[----:B------:R-:W-:Y:S01]  /*0290*/  IADD3 R14, PT, PT, RZ, -R12, RZ ;  /* 0x8000000cff0e7210 */ /* 0x000fe20007ffe0ff */
[----:B------:R-:W-:Y:S02]  /*02a0*/  HFMA2 R12, -RZ, RZ, 0, 0 ;  /* 0x00000000ff0c7431 */ /* 0x000fe400000001ff */
[----:B------:R-:W-:Y:S01]  /*02b0*/  IMAD R7, R7, R6, RZ ;  /* 0x0000000607077224 */ /* 0x000fe200078e02ff */
[----:B------:R-:W-:-:S03]  /*02c0*/  IABS R10, R5 ;  /* 0x00000005000a7213 */ /* 0x000fc60000000000 */
[----:B------:R-:W-:Y:S01]  /*02d0*/  IMAD.HI.U32 R12, R13, R7, R12 ;  /* 0x000000070d0c7227 */ /* 0x000fe200078e000c */
[----:B------:R-:W-:-:S03]  /*02e0*/  IADD3 R13, PT, PT, RZ, -R10, RZ ;  /* 0x8000000aff0d7210 */ /* 0x000fc60007ffe0ff */
[----:B------:R-:W-:Y:S02]  /*02f0*/  IMAD.MOV.U32 R10, RZ, RZ, R14 ;  /* 0x000000ffff0a7224 */ /* 0x000fe400078e000e */
[----:B------:R-:W-:-:S04]  /*0300*/  IMAD.HI.U32 R7, R9, R11, RZ ;  /* 0x0000000b09077227 */ /* 0x000fc800078e00ff */
[----:B------:R-:W-:-:S04]  /*0310*/  IMAD.HI.U32 R12, R12, R11, RZ ;  /* 0x0000000b0c0c7227 */ /* 0x000fc800078e00ff */
[--C-:B------:R-:W-:Y:S02]  /*0320*/  IMAD R14, R7, R10, R11.reuse ;  /* 0x0000000a070e7224 */ /* 0x100fe400078e020b */
[----:B------:R-:W-:Y:S01]  /*0330*/  IMAD R13, R12, R13, R11 ;  /* 0x0000000d0c0d7224 */ /* 0x000fe200078e020b */
[----:B------:R-:W0:Y:S02]  /*0340*/  F2I.FTZ.U32.TRUNC.NTZ R7, R15 ;  /* 0x0000000f00077305 */ /* 0x000e24000021f000 */
[----:B------:R-:W-:Y:S02]  /*0350*/  ISETP.GT.U32.AND P1, PT, R3, R14, PT ;  /* 0x0000000e0300720c */ /* 0x000fe40003f24070 */
[----:B------:R-:W-:-:S11]  /*0360*/  ISETP.GT.U32.AND P0, PT, R6, R13, PT ;  /* 0x0000000d0600720c */ /* 0x000fd60003f04070 */
[----:B------:R-:W-:Y:S02]  /*0370*/  @!P1 IADD3 R14, PT, PT, R14, -R3, RZ ;  /* 0x800000030e0e9210 */ /* 0x000fe40007ffe0ff */
[----:B------:R-:W-:Y:S01]  /*0380*/  @!P0 IADD3 R13, PT, PT, R13, -R6, RZ ;  /* 0x800000060d0d8210 */ /* 0x000fe20007ffe0ff */
[----:B------:R-:W-:Y:S01]  /*0390*/  @!P0 VIADD R12, R12, 0x1 ;  /* 0x000000010c0c8836 */ /* 0x000fe20000000000 */
[----:B------:R-:W-:Y:S02]  /*03a0*/  ISETP.GT.U32.AND P5, PT, R3, R14, PT ;  /* 0x0000000e0300720c */ /* 0x000fe40003fa4070 */
[----:B------:R-:W-:Y:S02]  /*03b0*/  ISETP.GE.U32.AND P4, PT, R13, R6, PT ;  /* 0x000000060d00720c */ /* 0x000fe40003f86070 */
[----:B------:R-:W-:Y:S02]  /*03c0*/  LOP3.LUT R6, R0, R5, RZ, 0x3c, !PT ;  /* 0x0000000500067212 */ /* 0x000fe400078e3cff */
[----:B0-----:R-:W-:-:S02]  /*03d0*/  IADD3 R13, PT, PT, RZ, -R7, RZ ;  /* 0x80000007ff0d7210 */ /* 0x001fc40007ffe0ff */
[----:B------:R-:W-:Y:S02]  /*03e0*/  ISETP.GE.AND P1, PT, R6, RZ, PT ;  /* 0x000000ff0600720c */ /* 0x000fe40003f26270 */
[----:B------:R-:W-:Y:S01]  /*03f0*/  MOV R6, RZ ;  /* 0x000000ff00067202 */ /* 0x000fe20000000f00 */
[----:B------:R-:W-:Y:S01]  /*0400*/  IMAD R13, R13, R8, RZ ;  /* 0x000000080d0d7224 */ /* 0x000fe200078e02ff */
[----:B------:R-:W-:Y:S02]  /*0410*/  ISETP.NE.AND P0, PT, R4, RZ, PT ;  /* 0x000000ff0400720c */ /* 0x000fe40003f05270 */
[----:B------:R-:W-:Y:S01]  /*0420*/  @!P5 IADD3 R14, PT, PT, R14, -R3, RZ ;  /* 0x800000030e0ed210 */ /* 0x000fe20007ffe0ff */
[----:B------:R-:W-:Y:S01]  /*0430*/  IMAD.HI.U32 R16, R7, R13, R6 ;  /* 0x0000000d07107227 */ /* 0x000fe200078e0006 */
[----:B------:R-:W-:Y:S02]  /*0440*/  @P4 IADD3 R12, PT, PT, R12, 0x1, RZ ;  /* 0x000000010c0c4810 */ /* 0x000fe40007ffe0ff */
[----:B------:R-:W-:Y:S01]  /*0450*/  LOP3.LUT R6, RZ, R4, RZ, 0x33, !PT ;  /* 0x00000004ff067212 */ /* 0x000fe200078e33ff */
[----:B------:R-:W-:Y:S01]  /*0460*/  @!P2 IMAD.MOV R14, RZ, RZ, -R14 ;  /* 0x000000ffff0ea224 */ /* 0x000fe200078e0a0e */
[----:B------:R-:W-:Y:S01]  /*0470*/  MOV R7, R12 ;  /* 0x0000000c00077202 */ /* 0x000fe20000000f00 */
[----:B------:R-:W-:-:S03]  /*0480*/  IMAD.HI.U32 R12, R16, R11, RZ ;  /* 0x0000000b100c7227 */ /* 0x000fc600078e00ff */
[----:B------:R-:W-:Y:S02]  /*0490*/  @!P1 IADD3 R7, PT, PT, -R7, RZ, RZ ;  /* 0x000000ff07079210 */ /* 0x000fe40007ffe1ff */
[----:B------:R-:W-:Y:S02]  /*04a0*/  SEL R13, R6, R14, !P0 ;  /* 0x0000000e060d7207 */ /* 0x000fe40004000000 */
[----:B------:R-:W-:Y:S02]  /*04b0*/  @!P3 LOP3.LUT R7, RZ, R5, RZ, 0x33, !PT ;  /* 0x00000005ff07b212 */ /* 0x000fe400078e33ff */
[----:B------:R-:W-:Y:S02]  /*04c0*/  IABS R17, R13 ;  /* 0x0000000d00117213 */ /* 0x000fe40000000000 */
[----:B------:R-:W-:Y:S02]  /*04d0*/  IADD3 R12, PT, PT, -R12, RZ, RZ ;  /* 0x000000ff0c0c7210 */ /* 0x000fe40007ffe1ff */
[----:B------:R-:W-:Y:S01]  /*04e0*/  IADD3 R14, PT, PT, -R7, RZ, RZ ;  /* 0x000000ff070e7210 */ /* 0x000fe20007ffe1ff */
[----:B------:R-:W-:Y:S01]  /*04f0*/  IMAD.HI.U32 R16, R16, R17, RZ ;  /* 0x0000001110107227 */ /* 0x000fe200078e00ff */
[----:B------:R-:W-:-:S03]  /*0500*/  LOP3.LUT R13, R13, R2, RZ, 0x3c, !PT ;  /* 0x000000020d0d7212 */ /* 0x000fc600078e3cff */
[----:B------:R-:W-:Y:S01]  /*0510*/  IMAD R15, R8, R12, R11 ;  /* 0x0000000c080f7224 */ /* 0x000fe200078e020b */
[----:B------:R-:W-:Y:S01]  /*0520*/  IADD3 R11, PT, PT, -R16, RZ, RZ ;  /* 0x000000ff100b7210 */ /* 0x000fe20007ffe1ff */
[----:B------:R-:W-:-:S03]  /*0530*/  IMAD R5, R5, R14, R0 ;  /* 0x0000000e05057224 */ /* 0x000fc600078e0200 */
[C---:B------:R-:W-:Y:S01]  /*0540*/  ISETP.GT.U32.AND P1, PT, R8.reuse, R15, PT ;  /* 0x0000000f0800720c */ /* 0x040fe20003f24070 */
[C---:B------:R-:W-:Y:S01]  /*0550*/  IMAD R11, R8.reuse, R11, R17 ;  /* 0x0000000b080b7224 */ /* 0x040fe200078e0211 */
[----:B------:R-:W-:Y:S02]  /*0560*/  IABS R12, R5 ;  /* 0x00000005000c7213 */ /* 0x000fe40000000000 */
[----:B------:R-:W-:Y:S02]  /*0570*/  LOP3.LUT R4, R5, R4, RZ, 0x3c, !PT ;  /* 0x0000000405047212 */ /* 0x000fe400078e3cff */
[----:B------:R-:W-:Y:S01]  /*0580*/  ISETP.GT.U32.AND P3, PT, R8, R11, PT ;  /* 0x0000000b0800720c */ /* 0x000fe20003f64070 */
[----:B------:R-:W-:Y:S02]  /*0590*/  IMAD.HI.U32 R17, R9, R12, RZ ;  /* 0x0000000c09117227 */ /* 0x000fe400078e00ff */
[----:B------:R-:W0:Y:S02]  /*05a0*/  LDC R9, c[0x0][0x3a8] ;  /* 0x0000ea00ff097b82 */ /* 0x000e240000000800 */
[----:B------:R-:W-:-:S02]  /*05b0*/  IMAD R10, R17, R10, R12 ;  /* 0x0000000a110a7224 */ /* 0x000fc400078e020c */
[----:B------:R-:W-:-:S03]  /*05c0*/  @!P1 IMAD.IADD R15, R15, 0x1, -R8 ;  /* 0x000000010f0f9824 */ /* 0x000fc600078e0a08 */
[----:B------:R-:W-:Y:S02]  /*05d0*/  ISETP.GT.U32.AND P5, PT, R3, R10, PT ;  /* 0x0000000a0300720c */ /* 0x000fe40003fa4070 */
[----:B------:R-:W-:Y:S02]  /*05e0*/  ISETP.GT.U32.AND P1, PT, R8, R15, PT ;  /* 0x0000000f0800720c */ /* 0x000fe40003f24070 */
[-C--:B------:R-:W-:Y:S02]  /*05f0*/  @!P3 IADD3 R11, PT, PT, R11, -R8.reuse, RZ ;  /* 0x800000080b0bb210 */ /* 0x080fe40007ffe0ff */
[----:B------:R-:W-:Y:S02]  /*0600*/  @!P3 IADD3 R16, PT, PT, R16, 0x1, RZ ;  /* 0x000000011010b810 */ /* 0x000fe40007ffe0ff */
[----:B------:R-:W-:Y:S02]  /*0610*/  ISETP.GE.U32.AND P4, PT, R11, R8, PT ;  /* 0x000000080b00720c */ /* 0x000fe40003f86070 */
[----:B------:R-:W-:-:S02]  /*0620*/  ISETP.GE.AND P3, PT, R13, RZ, PT ;  /* 0x000000ff0d00720c */ /* 0x000fc40003f66270 */
[----:B------:R-:W2:Y:S01]  /*0630*/  LDC.64 R12, c[0x0][0x398] ;  /* 0x0000e600ff0c7b82 */ /* 0x000ea20000000a00 */
[-C--:B------:R-:W-:Y:S01]  /*0640*/  @!P5 IADD3 R10, PT, PT, R10, -R3.reuse, RZ ;  /* 0x800000030a0ad210 */ /* 0x080fe20007ffe0ff */
[----:B------:R-:W-:Y:S01]  /*0650*/  @!P5 VIADD R17, R17, 0x1 ;  /* 0x000000011111d836 */ /* 0x000fe20000000000 */
[----:B------:R-:W-:Y:S02]  /*0660*/  @!P1 IADD3 R15, PT, PT, R15, -R8, RZ ;  /* 0x800000080f0f9210 */ /* 0x000fe40007ffe0ff */
[----:B------:R-:W-:Y:S02]  /*0670*/  ISETP.GE.U32.AND P1, PT, R10, R3, PT ;  /* 0x000000030a00720c */ /* 0x000fe40003f26070 */
[----:B------:R-:W-:Y:S01]  /*0680*/  ISETP.GE.AND P5, PT, R4, RZ, PT ;  /* 0x000000ff0400720c */ /* 0x000fe20003fa6270 */
[----:B------:R-:W3:Y:S01]  /*0690*/  LDC.64 R10, c[0x0][0x380] ;  /* 0x0000e000ff0a7b82 */ /* 0x000ee20000000a00 */
[----:B------:R-:W-:Y:S02]  /*06a0*/  @P4 IADD3 R16, PT, PT, R16, 0x1, RZ ;  /* 0x0000000110104810 */ /* 0x000fe40007ffe0ff */
[----:B------:R-:W-:-:S02]  /*06b0*/  ISETP.NE.AND P4, PT, R2, RZ, PT ;  /* 0x000000ff0200720c */ /* 0x000fc40003f85270 */
[----:B------:R-:W-:Y:S02]  /*06c0*/  LOP3.LUT R3, RZ, R2, RZ, 0x33, !PT ;  /* 0x00000002ff037212 */ /* 0x000fe400078e33ff */
[----:B------:R-:W-:Y:S01]  /*06d0*/  @!P3 IADD3 R16, PT, PT, -R16, RZ, RZ ;  /* 0x000000ff1010b210 */ /* 0x000fe20007ffe1ff */
[----:B------:R-:W4:Y:S01]  /*06e0*/  LDC.64 R4, c[0x0][0x390] ;  /* 0x0000e400ff047b82 */ /* 0x000f220000000a00 */
[----:B------:R-:W-:Y:S02]  /*06f0*/  @!P2 IADD3 R15, PT, PT, -R15, RZ, RZ ;  /* 0x000000ff0f0fa210 */ /* 0x000fe40007ffe1ff */
[----:B------:R-:W-:Y:S02]  /*0700*/  @P1 IADD3 R17, PT, PT, R17, 0x1, RZ ;  /* 0x0000000111111810 */ /* 0x000fe40007ffe0ff */
[----:B------:R-:W-:Y:S02]  /*0710*/  SEL R16, R3, R16, !P4 ;  /* 0x0000001003107207 */ /* 0x000fe40006000000 */
[----:B------:R-:W-:-:S02]  /*0720*/  @!P5 IADD3 R17, PT, PT, -R17, RZ, RZ ;  /* 0x000000ff1111d210 */ /* 0x000fc40007ffe1ff */
[----:B------:R-:W-:Y:S01]  /*0730*/  SEL R2, R3, R15, !P4 ;  /* 0x0000000f03027207 */ /* 0x000fe20006000000 */
[----:B------:R-:W-:Y:S01]  /*0740*/  IMAD R7, R7, UR7, R16 ;  /* 0x0000000707077c24 */ /* 0x000fe2000f8e0210 */
[----:B------:R-:W-:-:S03]  /*0750*/  SEL R17, R6, R17, !P0 ;  /* 0x0000001106117207 */ /* 0x000fc60004000000 */
[----:B0-----:R-:W-:Y:S02]  /*0760*/  IMAD R15, R7, R9, R2 ;  /* 0x00000009070f7224 */ /* 0x001fe400078e0202 */
[C---:B------:R-:W-:Y:S02]  /*0770*/  IMAD R3, R17.reuse, 0x19, RZ ;  /* 0x0000001911037824 */ /* 0x040fe400078e02ff */
[----:B--2---:R-:W-:-:S04]  /*0780*/  IMAD.WIDE R6, R17, 0x4, R12 ;  /* 0x0000000411067825 */ /* 0x004fc800078e020c */
[----:B---3--:R-:W-:-:S04]  /*0790*/  IMAD.WIDE R10, R15, 0x4, R10 ;  /* 0x000000040f0a7825 */ /* 0x008fc800078e020a */
[----:B----4-:R-:W-:Y:S01]  /*07a0*/  IMAD.WIDE R2, R3, 0x4, R4 ;  /* 0x0000000403027825 */ /* 0x010fe200078e0204 */
[----:B-1----:R-:W2:Y:S04]  /*07b0*/  LDG.E.CONSTANT R20, desc[UR4][R10.64+0x4] ;  /* 0x000004040a147981 */ /* 0x002ea8000c1e9900 */
[----:B------:R0:W3:Y:S04]  /*07c0*/  LDG.E.CONSTANT R4, desc[UR4][R6.64] ;  /* 0x0000000406047981 */ /* 0x0000e8000c1e9900 */
[----:B------:R-:W3:Y:S04]  /*07d0*/  LDG.E.CONSTANT R5, desc[UR4][R10.64] ;  /* 0x000000040a057981 */ /* 0x000ee8000c1e9900 */
[----:B------:R-:W3:Y:S04]  /*07e0*/  LDG.E.CONSTANT R8, desc[UR4][R2.64] ;  /* 0x0000000402087981 */ /* 0x000ee8000c1e9900 */
[----:B------:R-:W2:Y:S04]  /*07f0*/  LDG.E.CONSTANT R23, desc[UR4][R2.64+0x4] ;  /* 0x0000040402177981 */ /* 0x000ea8000c1e9900 */
[----:B------:R-:W4:Y:S04]  /*0800*/  LDG.E.CONSTANT R12, desc[UR4][R10.64+0x8] ;  /* 0x000008040a0c7981 */ /* 0x000f28000c1e9900 */
[----:B------:R-:W4:Y:S04]  /*0810*/  LDG.E.CONSTANT R13, desc[UR4][R2.64+0x8] ;  /* 0x00000804020d7981 */ /* 0x000f28000c1e9900 */
[----:B------:R-:W5:Y:S04]  /*0820*/  LDG.E.CONSTANT R14, desc[UR4][R10.64+0xc] ;  /* 0x00000c040a0e7981 */ /* 0x000f68000c1e9900 */
[----:B------:R-:W5:Y:S04]  /*0830*/  LDG.E.CONSTANT R15, desc[UR4][R2.64+0xc] ;  /* 0x00000c04020f7981 */ /* 0x000f68000c1e9900 */
[----:B------:R-:W5:Y:S04]  /*0840*/  LDG.E.CONSTANT R16, desc[UR4][R10.64+0x10] ;  /* 0x000010040a107981 */ /* 0x000f68000c1e9900 */
[----:B------:R-:W5:Y:S01]  /*0850*/  LDG.E.CONSTANT R17, desc[UR4][R2.64+0x10] ;  /* 0x0000100402117981 */ /* 0x000f62000c1e9900 */
[----:B0-----:R-:W-:-:S03]  /*0860*/  IMAD.WIDE R6, R9, 0x4, R10 ;  /* 0x0000000409067825 */ /* 0x001fc600078e020a */
[----:B------:R-:W5:Y:S04]  /*0870*/  LDG.E.CONSTANT R25, desc[UR4][R2.64+0x14] ;  /* 0x0000140402197981 */ /* 0x000f68000c1e9900 */
        /* <DEDUP_REMOVED lines=8> */
[----:B------:R-:W5:Y:S01]  /*0900*/  LDG.E.CONSTANT R28, desc[UR4][R2.64+0x5c] ;  /* 0x00005c04021c7981 */ /* 0x000f62000c1e9900 */
[----:B---3--:R-:W-:-:S03]  /*0910*/  FFMA R29, R5, R8, R4 ;  /* 0x00000008051d7223 */ /* 0x008fc60000000004 */
[----:B------:R0:W3:Y:S01]  /*0920*/  LDG.E.CONSTANT R8, desc[UR4][R6.64+0xc] ;  /* 0x00000c0406087981 */ /* 0x0000e2000c1e9900 */
[----:B------:R-:W-:-:S04]  /*0930*/  IMAD.WIDE R4, R9, 0x4, R6 ;  /* 0x0000000409047825 */ /* 0x000fc800078e0206 */
[----:B--2---:R-:W-:Y:S02]  /*0940*/  FFMA R29, R20, R23, R29 ;  /* 0x00000017141d7223 */ /* 0x004fe4000000001d */
[----:B------:R-:W2:Y:S04]  /*0950*/  LDG.E.CONSTANT R20, desc[UR4][R2.64+0x28] ;  /* 0x0000280402147981 */ /* 0x000ea8000c1e9900 */
[----:B------:R-:W2:Y:S01]  /*0960*/  LDG.E.CONSTANT R23, desc[UR4][R4.64] ;  /* 0x0000000404177981 */ /* 0x000ea2000c1e9900 */
[----:B----4-:R-:W-:-:S03]  /*0970*/  FFMA R29, R12, R13, R29 ;  /* 0x0000000d0c1d7223 */ /* 0x010fc6000000001d */
[----:B------:R-:W4:Y:S04]  /*0980*/  LDG.E.CONSTANT R12, desc[UR4][R2.64+0x2c] ;  /* 0x00002c04020c7981 */ /* 0x000f28000c1e9900 */
[----:B------:R-:W4:Y:S01]  /*0990*/  LDG.E.CONSTANT R13, desc[UR4][R4.64+0x4] ;  /* 0x00000404040d7981 */ /* 0x000f22000c1e9900 */
[----:B-----5:R-:W-:-:S03]  /*09a0*/  FFMA R29, R14, R15, R29 ;  /* 0x0000000f0e1d7223 */ /* 0x020fc6000000001d */
[----:B------:R-:W5:Y:S04]  /*09b0*/  LDG.E.CONSTANT R14, desc[UR4][R2.64+0x30] ;  /* 0x00003004020e7981 */ /* 0x000f68000c1e9900 */
[----:B------:R-:W5:Y:S01]  /*09c0*/  LDG.E.CONSTANT R15, desc[UR4][R4.64+0x8] ;  /* 0x00000804040f7981 */ /* 0x000f62000c1e9900 */
[----:B------:R-:W-:-:S03]  /*09d0*/  FFMA R29, R16, R17, R29 ;  /* 0x00000011101d7223 */ /* 0x000fc6000000001d */
[----:B------:R-:W5:Y:S04]  /*09e0*/  LDG.E.CONSTANT R16, desc[UR4][R2.64+0x34] ;  /* 0x0000340402107981 */ /* 0x000f68000c1e9900 */
[----:B------:R-:W5:Y:S01]  /*09f0*/  LDG.E.CONSTANT R17, desc[UR4][R4.64+0xc] ;  /* 0x00000c0404117981 */ /* 0x000f62000c1e9900 */
[----:B------:R-:W-:Y:S01]  /*0a00*/  FFMA R25, R22, R25, R29 ;  /* 0x0000001916197223 */ /* 0x000fe2000000001d */
[----:B0-----:R-:W-:Y:S02]  /*0a10*/  IMAD.WIDE R6, R9, 0x4, R4 ;  /* 0x0000000409067825 */ /* 0x001fe400078e0204 */
[----:B------:R0:W5:Y:S04]  /*0a20*/  LDG.E.CONSTANT R22, desc[UR4][R4.64+0x10] ;  /* 0x0000100404167981 */ /* 0x000168000c1e9900 */
[----:B------:R-:W5:Y:S01]  /*0a30*/  LDG.E.CONSTANT R29, desc[UR4][R2.64+0x60] ;  /* 0x00006004021d7981 */ /* 0x000f62000c1e9900 */
[----:B------:R-:W-:-:S03]  /*0a40*/  FFMA R27, R24, R27, R25 ;  /* 0x0000001b181b7223 */ /* 0x000fc60000000019 */
[----:B------:R-:W5:Y:S01]  /*0a50*/  LDG.E.CONSTANT R25, desc[UR4][R2.64+0x38] ;  /* 0x0000380402197981 */ /* 0x000f62000c1e9900 */
[----:B------:R-:W-:-:S03]  /*0a60*/  FFMA R27, R18, R19, R27 ;  /* 0x00000013121b7223 */ /* 0x000fc6000000001b */
[----:B------:R-:W5:Y:S04]  /*0a70*/  LDG.E.CONSTANT R19, desc[UR4][R2.64+0x3c] ;  /* 0x00003c0402137981 */ /* 0x000f68000c1e9900 */
[----:B------:R-:W5:Y:S01]  /*0a80*/  LDG.E.CONSTANT R18, desc[UR4][R6.64] ;  /* 0x0000000406127981 */ /* 0x000f62000c1e9900 */
[----:B0-----:R-:W-:-:S05]  /*0a90*/  IMAD.WIDE R4, R9, 0x4, R6 ;  /* 0x0000000409047825 */ /* 0x001fca00078e0206 */
[----:B------:R-:W5:Y:S01]  /*0aa0*/  LDG.E.CONSTANT R9, desc[UR4][R4.64] ;  /* 0x0000000404097981 */ /* 0x000f62000c1e9900 */
[----:B---3--:R-:W-:-:S03]  /*0ab0*/  FFMA R27, R8, R11, R27 ;  /* 0x0000000b081b7223 */ /* 0x008fc6000000001b */
[----:B------:R-:W3:Y:S04]  /*0ac0*/  LDG.E.CONSTANT R11, desc[UR4][R2.64+0x40] ;  /* 0x00004004020b7981 */ /* 0x000ee8000c1e9900 */
[----:B------:R-:W3:Y:S01]  /*0ad0*/  LDG.E.CONSTANT R8, desc[UR4][R6.64+0x4] ;  /* 0x0000040406087981 */ /* 0x000ee2000c1e9900 */
[----:B------:R-:W-:-:S03]  /*0ae0*/  FFMA R24, R10, R21, R27 ;  /* 0x000000150a187223 */ /* 0x000fc6000000001b */
[----:B------:R-:W3:Y:S01]  /*0af0*/  LDG.E.CONSTANT R21, desc[UR4][R2.64+0x44] ;  /* 0x0000440402157981 */ /* 0x000ee2000c1e9900 */
[----:B--2---:R-:W-:-:S03]  /*0b00*/  FFMA R26, R23, R20, R24 ;  /* 0x00000014171a7223 */ /* 0x004fc60000000018 */
[----:B------:R-:W2:Y:S04]  /*0b10*/  LDG.E.CONSTANT R10, desc[UR4][R6.64+0x8] ;  /* 0x00000804060a7981 */ /* 0x000ea8000c1e9900 */
[----:B------:R-:W2:Y:S04]  /*0b20*/  LDG.E.CONSTANT R20, desc[UR4][R2.64+0x48] ;  /* 0x0000480402147981 */ /* 0x000ea8000c1e9900 */
[----:B------:R-:W2:Y:S01]  /*0b30*/  LDG.E.CONSTANT R27, desc[UR4][R6.64+0xc] ;  /* 0x00000c04061b7981 */ /* 0x000ea2000c1e9900 */
[----:B----4-:R-:W-:-:S03]  /*0b40*/  FFMA R26, R13, R12, R26 ;  /* 0x0000000c0d1a7223 */ /* 0x010fc6000000001a */
[----:B------:R0:W4:Y:S04]  /*0b50*/  LDG.E.CONSTANT R23, desc[UR4][R6.64+0x10] ;  /* 0x0000100406177981 */ /* 0x000128000c1e9900 */
[----:B------:R-:W4:Y:S01]  /*0b60*/  LDG.E.CONSTANT R24, desc[UR4][R2.64+0x4c] ;  /* 0x00004c0402187981 */ /* 0x000f22000c1e9900 */
[----:B-----5:R-:W-:-:S03]  /*0b70*/  FFMA R26, R15, R14, R26 ;  /* 0x0000000e0f1a7223 */ /* 0x020fc6000000001a */
[----:B------:R-:W5:Y:S04]  /*0b80*/  LDG.E.CONSTANT R12, desc[UR4][R2.64+0x50] ;  /* 0x00005004020c7981 */ /* 0x000f68000c1e9900 */
[----:B------:R-:W5:Y:S01]  /*0b90*/  LDG.E.CONSTANT R14, desc[UR4][R2.64+0x54] ;  /* 0x00005404020e7981 */ /* 0x000f62000c1e9900 */
[----:B0-----:R-:W-:-:S03]  /*0ba0*/  FFMA R7, R17, R16, R26 ;  /* 0x0000001011077223 */ /* 0x001fc6000000001a */
[----:B------:R-:W5:Y:S04]  /*0bb0*/  LDG.E.CONSTANT R13, desc[UR4][R4.64+0x4] ;  /* 0x00000404040d7981 */ /* 0x000f68000c1e9900 */
[----:B------:R-:W5:Y:S04]  /*0bc0*/  LDG.E.CONSTANT R15, desc[UR4][R2.64+0x58] ;  /* 0x00005804020f7981 */ /* 0x000f68000c1e9900 */
[----:B------:R-:W5:Y:S04]  /*0bd0*/  LDG.E.CONSTANT R16, desc[UR4][R4.64+0x8] ;  /* 0x0000080404107981 */ /* 0x000f68000c1e9900 */
[----:B------:R-:W5:Y:S04]  /*0be0*/  LDG.E.CONSTANT R17, desc[UR4][R4.64+0xc] ;  /* 0x00000c0404117981 */ /* 0x000f68000c1e9900 */
[----:B------:R-:W5:Y:S01]  /*0bf0*/  LDG.E.CONSTANT R26, desc[UR4][R4.64+0x10] ;  /* 0x00001004041a7981 */ /* 0x000f62000c1e9900 */
[----:B------:R-:W-:-:S04]  /*0c00*/  FFMA R7, R22, R25, R7 ;  /* 0x0000001916077223 */ /* 0x000fc80000000007 */
[----:B------:R-:W-:-:S04]  /*0c10*/  FFMA R7, R18, R19, R7 ;  /* 0x0000001312077223 */ /* 0x000fc80000000007 */
[----:B---3--:R-:W-:-:S04]  /*0c20*/  FFMA R7, R8, R11, R7 ;  /* 0x0000000b08077223 */ /* 0x008fc80000000007 */
[----:B--2---:R-:W-:Y:S02]  /*0c30*/  FFMA R10, R10, R21, R7 ;  /* 0x000000150a0a7223 */ /* 0x004fe40000000007 */
[----:B------:R-:W0:Y:S02]  /*0c40*/  LDC.64 R6, c[0x0][0x388] ;  /* 0x0000e200ff067b82 */ /* 0x000e240000000a00 */
[----:B------:R-:W-:-:S04]  /*0c50*/  FFMA R10, R27, R20, R10 ;  /* 0x000000141b0a7223 */ /* 0x000fc8000000000a */
[----:B----4-:R-:W-:-:S04]  /*0c60*/  FFMA R10, R23, R24, R10 ;  /* 0x00000018170a7223 */ /* 0x010fc8000000000a */
[----:B-----5:R-:W-:-:S04]  /*0c70*/  FFMA R10, R9, R12, R10 ;  /* 0x0000000c090a7223 */ /* 0x020fc8000000000a */
[----:B------:R-:W-:-:S04]  /*0c80*/  FFMA R13, R13, R14, R10 ;  /* 0x0000000e0d0d7223 */ /* 0x000fc8000000000a */
[----:B------:R-:W-:-:S04]  /*0c90*/  FFMA R16, R16, R15, R13 ;  /* 0x0000000f10107223 */ /* 0x000fc8000000000d */
[----:B------:R-:W-:Y:S01]  /*0ca0*/  FFMA R17, R17, R28, R16 ;  /* 0x0000001c11117223 */ /* 0x000fe20000000010 */
[----:B0-----:R-:W-:-:S04]  /*0cb0*/  IMAD.WIDE R6, R0, 0x4, R6 ;  /* 0x0000000400067825 */ /* 0x001fc800078e0206 */
[----:B------:R-:W-:-:S05]  /*0cc0*/  FFMA R17, R26, R29, R17 ;  /* 0x0000001d1a117223 */ /* 0x000fca0000000011 */
[----:B------:R-:W-:Y:S01]  /*0cd0*/  STG.E desc[UR4][R6.64], R17 ;  /* 0x0000001106007986 */ /* 0x000fe2000c101904 */
[----:B------:R-:W-:Y:S05]  /*0ce0*/  EXIT ;  /* 0x000000000000794d */ /* 0x000fea0003800000 */
.L_x_12:
        /* <DEDUP_REMOVED lines=9> */
.L_x_185:


//--------------------- .text._Z31conv2d_if_pool2x2_kernel_constwPKfPfS1_iiiiiiiiiiffi --------------------------
	.section	.text._Z31conv2d_if_pool2x2_kernel_constwPKfPfS1_iiiiiiiiiiffi,"ax",@progbits
	.align	128
        .global         _Z31conv2d_if_pool2x2_kernel_constwPKfPfS1_iiiiiiiiiiffi
        .type           _Z31conv2d_if_pool2x2_kernel_constwPKfPfS1_iiiiiiiiiiffi,@function
        .size           _Z31conv2d_if_pool2x2_kernel_constwPKfPfS1_iiiiiiiiiiffi,(.L_x_186 - _Z31conv2d_if_pool2x2_kernel_constwPKfPfS1_iiiiiiiiiiffi)
        .other          _Z31conv2d_if_pool2x2_kernel_constwPKfPfS1_iiiiiiiiiiffi,@"STO_CUDA_ENTRY STV_DEFAULT"
_Z31conv2d_if_pool2x2_kernel_constwPKfPfS1_iiiiiiiiiiffi:
.text._Z31conv2d_if_pool2x2_kernel_constwPKfPfS1_iiiiiiiiiiffi:
[----:B------:R-:W-:Y:S01]  /*0000*/  LDC R1, c[0x0][0x37c] ;  /* 0x0000df00ff017b82 */ /* 0x000fe20000000800 */
[----:B------:R-:W0:Y:S01]  /*0010*/  S2R R5, SR_TID.X ;  /* 0x0000000000057919 */ /* 0x000e220000002100 */
[----:B------:R-:W1:Y:S06]  /*0020*/  LDCU UR7, c[0x0][0x3a0] ;  /* 0x00007400ff0777ac */ /* 0x000e6c0008000800 */
[----:B------:R-:W2:Y:S01]  /*0030*/  LDC.64 R2, c[0x0][0x3b8] ;  /* 0x0000ee00ff027b82 */ /* 0x000ea20000000a00 */
[----:B------:R-:W1:Y:S07]  /*0040*/  LDCU UR4, c[0x0][0x398] ;  /* 0x00007300ff0477ac */ /* 0x000e6e0008000800 */
[----:B------:R-:W0:Y:S08]  /*0050*/  S2UR UR5, SR_CTAID.X ;  /* 0x00000000000579c3 */ /* 0x000e300000002500 */
[----:B------:R-:W0:Y:S01]  /*0060*/  LDC R0, c[0x0][0x360] ;  /* 0x0000d800ff007b82 */ /* 0x000e220000000800 */
[----:B-1----:R-:W-:-:S06]  /*0070*/  UIMAD UR4, UR7, UR4, URZ ;  /* 0x00000004070472a4 */ /* 0x002fcc000f8e02ff */
[----:B--2---:R-:W-:Y:S02]  /*0080*/  IMAD R4, R2, UR4, RZ ;  /* 0x0000000402047c24 */ /* 0x004fe4000f8e02ff */
[----:B0-----:R-:W-:Y:S02]  /*0090*/  IMAD R0, R0, UR5, R5 ;  /* 0x0000000500007c24 */ /* 0x001fe4000f8e0205 */
[----:B------:R-:W-:-:S05]  /*00a0*/  IMAD R5, R4, R3, RZ ;  /* 0x0000000304057224 */ /* 0x000fca00078e02ff */
[----:B------:R-:W-:-:S13]  /*00b0*/  ISETP.GE.AND P0, PT, R0, R5, PT ;  /* 0x000000050000720c */ /* 0x000fda0003f06270 */
[----:B------:R-:W-:Y:S05]  /*00c0*/  @P0 EXIT ;  /* 0x000000000000094d */ /* 0x000fea0003800000 */
[-C--:B------:R-:W-:Y:S01]  /*00d0*/  IMAD R6, R2, R3.reuse, RZ ;  /* 0x0000000302067224 */ /* 0x080fe200078e02ff */
[----:B------:R-:W-:Y:S01]  /*00e0*/  ISETP.GE.AND P3, PT, R0, RZ, PT ;  /* 0x000000ff0000720c */ /* 0x000fe20003f66270 */
[----:B------:R-:W-:Y:S01]  /*00f0*/  IMAD R2, R2, UR7, RZ ;  /* 0x0000000702027c24 */ /* 0x000fe2000f8e02ff */
[----:B------:R-:W0:Y:S02]  /*0100*/  LDCU UR5, c[0x0][0x3a4] ;  /* 0x00007480ff0577ac */ /* 0x000e240008000800 */
[-C--:B------:R-:W-:Y:S01]  /*0110*/  IABS R4, R6.reuse ;  /* 0x0000000600047213 */ /* 0x080fe20000000000 */
[----:B------:R-:W-:Y:S01]  /*0120*/  IMAD R7, R2, R3, RZ ;  /* 0x0000000302077224 */ /* 0x000fe200078e02ff */
[----:B------:R-:W-:Y:S01]  /*0130*/  IABS R16, R6 ;  /* 0x0000000600107213 */ /* 0x000fe20000000000 */
[----:B------:R-:W1:Y:S01]  /*0140*/  LDCU UR4, c[0x0][0x39c] ;  /* 0x00007380ff0477ac */ /* 0x000e620008000800 */
[----:B------:R-:W-:Y:S02]  /*0150*/  MOV R2, R4 ;  /* 0x0000000400027202 */ /* 0x000fe40000000f00 */
[-C--:B------:R-:W-:Y:S01]  /*0160*/  IABS R4, R7.reuse ;  /* 0x0000000700047213 */ /* 0x080fe20000000000 */
[----:B------:R-:W2:Y:S01]  /*0170*/  LDCU.64 UR8, c[0x0][0x358] ;  /* 0x00006b00ff0877ac */ /* 0x000ea20008000a00 */
[----:B------:R-:W3:Y:S01]  /*0180*/  I2F.RP R8, R2 ;  /* 0x0000000200087306 */ /* 0x000ee20000209400 */
[----:B------:R-:W-:Y:S01]  /*0190*/  IABS R15, R7 ;  /* 0x00000007000f7213 */ /* 0x000fe20000000000 */
[----:B------:R-:W-:-:S06]  /*01a0*/  UPLOP3.LUT UP0, UPT, UPT, UPT, UPT, 0x80, 0x8 ;  /* 0x000000000008789c */ /* 0x000fcc0003f0f070 */
[----:B------:R-:W4:Y:S01]  /*01b0*/  I2F.RP R5, R4 ;  /* 0x0000000400057306 */ /* 0x000f220000209400 */
[----:B-1----:R-:W-:-:S07]  /*01c0*/  UIADD3 UR6, UPT, UPT, -UR4, URZ, URZ ;  /* 0x000000ff04067290 */ /* 0x002fce000fffe1ff */
[----:B---3--:R-:W1:Y:S08]  /*01d0*/  MUFU.RCP R8, R8 ;  /* 0x0000000800087308 */ /* 0x008e700000001000 */
[----:B----4-:R-:W3:Y:S01]  /*01e0*/  MUFU.RCP R5, R5 ;  /* 0x0000000500057308 */ /* 0x010ee20000001000 */
[----:B-1----:R-:W-:Y:S02]  /*01f0*/  IADD3 R12, PT, PT, R8, 0xffffffe, RZ ;  /* 0x0ffffffe080c7810 */ /* 0x002fe40007ffe0ff */
[----:B------:R-:W-:-:S05]  /*0200*/  IABS R8, R3 ;  /* 0x0000000300087213 */ /* 0x000fca0000000000 */
[----:B------:R1:W4:Y:S01]  /*0210*/  F2I.FTZ.U32.TRUNC.NTZ R13, R12 ;  /* 0x0000000c000d7305 */ /* 0x000322000021f000 */
[----:B---3--:R-:W-:-:S07]  /*0220*/  IADD3 R10, PT, PT, R5, 0xffffffe, RZ ;  /* 0x0ffffffe050a7810 */ /* 0x008fce0007ffe0ff */
[----:B------:R3:W5:Y:S01]  /*0230*/  F2I.FTZ.U32.TRUNC.NTZ R11, R10 ;  /* 0x0000000a000b7305 */ /* 0x000762000021f000 */
[----:B-1----:R-:W-:Y:S02]  /*0240*/  HFMA2 R12, -RZ, RZ, 0, 0 ;  /* 0x00000000ff0c7431 */ /* 0x002fe400000001ff */
[----:B----4-:R-:W-:-:S05]  /*0250*/  IMAD.MOV R9, RZ, RZ, -R13 ;  /* 0x000000ffff097224 */ /* 0x010fca00078e0a0d */
[----:B------:R-:W1:Y:S01]  /*0260*/  I2F.RP R14, R8 ;  /* 0x00000008000e7306 */ /* 0x000e620000209400 */
[----:B---3--:R-:W-:Y:S01]  /*0270*/  MOV R10, RZ ;  /* 0x000000ff000a7202 */ /* 0x008fe20000000f00 */
[----:B------:R-:W-:Y:S01]  /*0280*/  IMAD R9, R9, R2, RZ ;  /* 0x0000000209097224 */ /* 0x000fe200078e02ff */
[----:B-----5:R-:W-:-:S03]  /*0290*/  IADD3 R5, PT, PT, RZ, -R11, RZ ;  /* 0x8000000bff057210 */ /* 0x020fc60007ffe0ff */
[----:B------:R-:W-:Y:S01]  /*02a0*/  IMAD.HI.U32 R9, R13, R9, R12 ;  /* 0x000000090d097227 */ /* 0x000fe200078e000c */
[----:B------:R-:W-:-:S03]  /*02b0*/  IABS R13, R0 ;  /* 0x00000000000d7213 */ /* 0x000fc60000000000 */
[----:B------:R-:W-:Y:S01]  /*02c0*/  IMAD R5, R5, R4, RZ ;  /* 0x0000000405057224 */ /* 0x000fe200078e02ff */
[----:B-1----:R-:W1:Y:S03]  /*02d0*/  MUFU.RCP R14, R14 ;  /* 0x0000000e000e7308 */ /* 0x002e660000001000 */
[----:B------:R-:W-:-:S04]  /*02e0*/  IMAD.HI.U32 R12, R11, R5, R10 ;  /* 0x000000050b0c7227 */ /* 0x000fc800078e000a */
[----:B------:R-:W-:Y:S01]  /*02f0*/  IMAD.MOV R10, RZ, RZ, -R16 ;  /* 0x000000ffff0a7224 */ /* 0x000fe200078e0a10 */
[----:B------:R-:W-:Y:S01]  /*0300*/  IADD3 R16, PT, PT, RZ, -R15, RZ ;  /* 0x8000000fff107210 */ /* 0x000fe20007ffe0ff */
[----:B------:R-:W-:-:S04]  /*0310*/  IMAD.HI.U32 R5, R9, R13, RZ ;  /* 0x0000000d09057227 */ /* 0x000fc800078e00ff */
[----:B------:R-:W-:Y:S01]  /*0320*/  IMAD.HI.U32 R11, R12, R13, RZ ;  /* 0x0000000d0c0b7227 */ /* 0x000fe200078e00ff */
[----:B------:R-:W-:-:S03]  /*0330*/  LOP3.LUT R12, RZ, R6, RZ, 0x33, !PT ;  /* 0x00000006ff0c7212 */ /* 0x000fc600078e33ff */
[--C-:B------:R-:W-:Y:S02]  /*0340*/  IMAD R17, R5, R10, R13.reuse ;  /* 0x0000000a05117224 */ /* 0x100fe400078e020d */
[----:B------:R-:W-:Y:S01]  /*0350*/  IMAD R15, R11, R16, R13 ;  /* 0x000000100b0f7224 */ /* 0x000fe200078e020d */
[----:B-1----:R-:W-:Y:S02]  /*0360*/  IADD3 R5, PT, PT, R14, 0xffffffe, RZ ;  /* 0x0ffffffe0e057810 */ /* 0x002fe40007ffe0ff */
[----:B------:R-:W-:Y:S02]  /*0370*/  ISETP.GT.U32.AND P0, PT, R2, R17, PT ;  /* 0x000000110200720c */ /* 0x000fe40003f04070 */
[----:B------:R-:W-:Y:S02]  /*0380*/  ISETP.GT.U32.AND P1, PT, R4, R15, PT ;  /* 0x0000000f0400720c */ /* 0x000fe40003f24070 */
[----:B------:R-:W1:Y:S09]  /*0390*/  F2I.FTZ.U32.TRUNC.NTZ R5, R5 ;  /* 0x0000000500057305 */ /* 0x000e72000021f000 */
[----:B------:R-:W-:-:S02]  /*03a0*/  @!P0 IADD3 R17, PT, PT, R17, -R2, RZ ;  /* 0x8000000211118210 */ /* 0x000fc40007ffe0ff */
[----:B------:R-:W-:Y:S01]  /*03b0*/  @!P1 IMAD.IADD R15, R15, 0x1, -R4 ;  /* 0x000000010f0f9824 */ /* 0x000fe200078e0a04 */
[----:B------:R-:W-:Y:S02]  /*03c0*/  @!P1 IADD3 R11, PT, PT, R11, 0x1, RZ ;  /* 0x000000010b0b9810 */ /* 0x000fe40007ffe0ff */
[----:B------:R-:W-:Y:S02]  /*03d0*/  ISETP.GT.U32.AND P4, PT, R2, R17, PT ;  /* 0x000000110200720c */ /* 0x000fe40003f84070 */
[----:B------:R-:W-:Y:S01]  /*03e0*/  ISETP.GE.U32.AND P0, PT, R15, R4, PT ;  /* 0x000000040f00720c */ /* 0x000fe20003f06070 */
[----:B-1----:R-:W-:Y:S01]  /*03f0*/  IMAD.MOV R15, RZ, RZ, -R5 ;  /* 0x000000ffff0f7224 */ /* 0x002fe200078e0a05 */
[----:B------:R-:W-:Y:S02]  /*0400*/  LOP3.LUT R4, R0, R7, RZ, 0x3c, !PT ;  /* 0x0000000700047212 */ /* 0x000fe400078e3cff */
[----:B------:R-:W-:Y:S02]  /*0410*/  ISETP.NE.AND P1, PT, R7, RZ, PT ;  /* 0x000000ff0700720c */ /* 0x000fe40003f25270 */
[----:B------:R-:W-:Y:S01]  /*0420*/  ISETP.GE.AND P2, PT, R4, RZ, PT ;  /* 0x000000ff0400720c */ /* 0x000fe20003f46270 */
[----:B------:R-:W-:-:S04]  /*0430*/  HFMA2 R4, -RZ, RZ, 0, 0 ;  /* 0x00000000ff047431 */ /* 0x000fc800000001ff */
[----:B------:R-:W-:Y:S02]  /*0440*/  @!P4 IADD3 R17, PT, PT, R17, -R2, RZ ;  /* 0x800000021111c210 */ /* 0x000fe40007ffe0ff */
[----:B------:R-:W-:Y:S02]  /*0450*/  @P0 IADD3 R11, PT, PT, R11, 0x1, RZ ;  /* 0x000000010b0b0810 */ /* 0x000fe40007ffe0ff */
[----:B------:R-:W-:Y:S02]  /*0460*/  ISETP.NE.AND P0, PT, R6, RZ, PT ;  /* 0x000000ff0600720c */ /* 0x000fe40003f05270 */
[----:B------:R-:W-:Y:S02]  /*0470*/  @!P3 IADD3 R17, PT, PT, -R17, RZ, RZ ;  /* 0x000000ff1111b210 */ /* 0x000fe40007ffe1ff */
[----:B------:R-:W-:Y:S02]  /*0480*/  @!P2 IADD3 R11, PT, PT, -R11, RZ, RZ ;  /* 0x000000ff0b0ba210 */ /* 0x000fe40007ffe1ff */
[----:B------:R-:W-:Y:S01]  /*0490*/  SEL R14, R12, R17, !P0 ;  /* 0x000000110c0e7207 */ /* 0x000fe20004000000 */
[----:B------:R-:W-:Y:S01]  /*04a0*/  IMAD R17, R15, R8, RZ ;  /* 0x000000080f117224 */ /* 0x000fe200078e02ff */
[----:B------:R-:W-:-:S02]  /*04b0*/  @!P1 LOP3.LUT R11, RZ, R7, RZ, 0x33, !PT ;  /* 0x00000007ff0b9212 */ /* 0x000fc400078e33ff */
[----:B------:R-:W-:Y:S01]  /*04c0*/  IABS R16, R14 ;  /* 0x0000000e00107213 */ /* 0x000fe20000000000 */
[----:B------:R-:W-:Y:S01]  /*04d0*/  IMAD.HI.U32 R4, R5, R17, R4 ;  /* 0x0000001105047227 */ /* 0x000fe200078e0004 */
[----:B------:R-:W-:Y:S02]  /*04e0*/  LOP3.LUT R14, R14, R3, RZ, 0x3c, !PT ;  /* 0x000000030e0e7212 */ /* 0x000fe400078e3cff */
[----:B------:R-:W-:Y:S01]  /*04f0*/  MOV R17, R16 ;  /* 0x0000001000117202 */ /* 0x000fe20000000f00 */
[----:B------:R-:W-:Y:S02]  /*0500*/  IMAD.MOV R15, RZ, RZ, -R11 ;  /* 0x000000ffff0f7224 */ /* 0x000fe400078e0a0b */
[----:B------:R-:W-:-:S04]  /*0510*/  IMAD.HI.U32 R5, R4, R13, RZ ;  /* 0x0000000d04057227 */ /* 0x000fc800078e00ff */
[----:B------:R-:W-:Y:S01]  /*0520*/  IMAD R7, R7, R15, R0 ;  /* 0x0000000f07077224 */ /* 0x000fe200078e0200 */
[----:B------:R-:W-:Y:S01]  /*0530*/  IADD3 R15, PT, PT, -R5, RZ, RZ ;  /* 0x000000ff050f7210 */ /* 0x000fe20007ffe1ff */
[----:B------:R-:W-:-:S03]  /*0540*/  IMAD.HI.U32 R4, R4, R17, RZ ;  /* 0x0000001104047227 */ /* 0x000fc600078e00ff */
[----:B------:R-:W-:Y:S01]  /*0550*/  IABS R16, R7 ;  /* 0x0000000700107213 */ /* 0x000fe20000000000 */
[----:B------:R-:W-:Y:S01]  /*0560*/  IMAD R15, R8, R15, R13 ;  /* 0x0000000f080f7224 */ /* 0x000fe200078e020d */
[----:B------:R-:W-:Y:S02]  /*0570*/  IADD3 R5, PT, PT, -R4, RZ, RZ ;  /* 0x000000ff04057210 */ /* 0x000fe40007ffe1ff */
[----:B------:R-:W-:Y:S01]  /*0580*/  LOP3.LUT R6, R7, R6, RZ, 0x3c, !PT ;  /* 0x0000000607067212 */ /* 0x000fe200078e3cff */
[----:B------:R-:W-:Y:S01]  /*0590*/  IMAD.HI.U32 R9, R9, R16, RZ ;  /* 0x0000001009097227 */ /* 0x000fe200078e00ff */
[----:B------:R-:W-:-:S03]  /*05a0*/  ISETP.GT.U32.AND P1, PT, R8, R15, PT ;  /* 0x0000000f0800720c */ /* 0x000fc60003f24070 */
[C---:B------:R-:W-:Y:S02]  /*05b0*/  IMAD R13, R8.reuse, R5, R17 ;  /* 0x00000005080d7224 */ /* 0x040fe400078e0211 */
[----:B------:R-:W-:Y:S02]  /*05c0*/  IMAD R5, R9, R10, R16 ;  /* 0x0000000a09057224 */ /* 0x000fe400078e0210 */
[----:B0-----:R-:W-:Y:S01]  /*05d0*/  IMAD R7, R11, UR5, RZ ;  /* 0x000000050b077c24 */ /* 0x001fe2000f8e02ff */
[----:B------:R-:W-:Y:S02]  /*05e0*/  ISETP.GT.U32.AND P6, PT, R8, R13, PT ;  /* 0x0000000d0800720c */ /* 0x000fe40003fc4070 */
[----:B------:R-:W-:-:S03]  /*05f0*/  ISETP.GT.U32.AND P2, PT, R2, R5, PT ;  /* 0x000000050200720c */ /* 0x000fc60003f44070 */
[----:B------:R-:W-:-:S05]  /*0600*/  @!P1 IMAD.IADD R15, R15, 0x1, -R8 ;  /* 0x000000010f0f9824 */ /* 0x000fca00078e0a08 */
[----:B------:R-:W-:-:S03]  /*0610*/  ISETP.GT.U32.AND P5, PT, R8, R15, PT ;  /* 0x0000000f0800720c */ /* 0x000fc60003fa4070 */
[----:B------:R-:W-:Y:S01]  /*0620*/  @!P6 IADD3 R13, PT, PT, R13, -R8, RZ ;  /* 0x800000080d0de210 */ /* 0x000fe20007ffe0ff */
[----:B------:R-:W-:Y:S01]  /*0630*/  @!P6 VIADD R4, R4, 0x1 ;  /* 0x000000010404e836 */ /* 0x000fe20000000000 */
[----:B------:R-:W-:Y:S02]  /*0640*/  @!P2 IADD3 R5, PT, PT, R5, -R2, RZ ;  /* 0x800000020505a210 */ /* 0x000fe40007ffe0ff */
[----:B------:R-:W-:Y:S02]  /*0650*/  ISETP.GE.U32.AND P4, PT, R13, R8, PT ;  /* 0x000000080d00720c */ /* 0x000fe40003f86070 */
[----:B------:R-:W-:Y:S02]  /*0660*/  ISETP.GE.U32.AND P1, PT, R5, R2, PT ;  /* 0x000000020500720c */ /* 0x000fe40003f26070 */
[----:B------:R-:W-:Y:S02]  /*0670*/  @!P2 IADD3 R9, PT, PT, R9, 0x1, RZ ;  /* 0x000000010909a810 */ /* 0x000fe40007ffe0ff */
[----:B------:R-:W-:-:S02]  /*0680*/  ISETP.GE.AND P2, PT, R14, RZ, PT ;  /* 0x000000ff0e00720c */ /* 0x000fc40003f46270 */
[----:B------:R-:W-:Y:S02]  /*0690*/  ISETP.GE.AND P6, PT, R6, RZ, PT ;  /* 0x000000ff0600720c */ /* 0x000fe40003fc6270 */
[----:B------:R-:W-:-:S03]  /*06a0*/  @!P5 IADD3 R15, PT, PT, R15, -R8, RZ ;  /* 0x800000080f0fd210 */ /* 0x000fc60007ffe0ff */
[----:B------:R-:W-:Y:S02]  /*06b0*/  @P4 IADD3 R4, PT, PT, R4, 0x1, RZ ;  /* 0x0000000104044810 */ /* 0x000fe40007ffe0ff */
[----:B------:R-:W-:Y:S01]  /*06c0*/  @P1 IADD3 R9, PT, PT, R9, 0x1, RZ ;  /* 0x0000000109091810 */ /* 0x000fe20007ffe0ff */
[----:B------:R-:W-:Y:S01]  /*06d0*/  @!P3 IMAD.MOV R15, RZ, RZ, -R15 ;  /* 0x000000ffff0fb224 */ /* 0x000fe200078e0a0f */
[----:B------:R-:W-:Y:S02]  /*06e0*/  ISETP.NE.AND P4, PT, R3, RZ, PT ;  /* 0x000000ff0300720c */ /* 0x000fe40003f85270 */
[----:B------:R-:W-:Y:S02]  /*06f0*/  LOP3.LUT R3, RZ, R3, RZ, 0x33, !PT ;  /* 0x00000003ff037212 */ /* 0x000fe400078e33ff */
[----:B------:R-:W-:Y:S02]  /*0700*/  @!P2 IADD3 R4, PT, PT, -R4, RZ, RZ ;  /* 0x000000ff0404a210 */ /* 0x000fe40007ffe1ff */
[----:B------:R-:W-:-:S02]  /*0710*/  @!P6 IADD3 R9, PT, PT, -R9, RZ, RZ ;  /* 0x000000ff0909e210 */ /* 0x000fc40007ffe1ff */
[C---:B------:R-:W-:Y:S02]  /*0720*/  SEL R4, R3.reuse, R4, !P4 ;  /* 0x0000000403047207 */ /* 0x040fe40006000000 */
[----:B------:R-:W-:Y:S02]  /*0730*/  SEL R2, R12, R9, !P0 ;  /* 0x000000090c027207 */ /* 0x000fe40004000000 */
[----:B------:R-:W-:Y:S01]  /*0740*/  SEL R5, R3, R15, !P4 ;  /* 0x0000000f03057207 */ /* 0x000fe20006000000 */
[----:B------:R-:W-:Y:S02]  /*0750*/  IMAD.SHL.U32 R4, R4, 0x2, RZ ;  /* 0x0000000204047824 */ /* 0x000fe400078e00ff */
[----:B------:R-:W-:Y:S02]  /*0760*/  HFMA2 R3, -RZ, RZ, 0, 0 ;  /* 0x00000000ff037431 */ /* 0x000fe400000001ff */
[----:B------:R-:W-:Y:S01]  /*0770*/  IMAD R8, R2, UR4, RZ ;  /* 0x0000000402087c24 */ /* 0x000fe2000f8e02ff */
[----:B------:R-:W-:Y:S01]  /*0780*/  SHF.L.U32 R5, R5, 0x1, RZ ;  /* 0x0000000105057819 */ /* 0x000fe200000006ff */
[----:B------:R-:W-:Y:S01]  /*0790*/  IMAD R6, R7, UR4, R4 ;  /* 0x0000000407067c24 */ /* 0x000fe2000f8e0204 */
[----:B------:R-:W-:Y:S01]  /*07a0*/  UMOV UR4, URZ ;  /* 0x000000ff00047c82 */ /* 0x000fe20008000000 */
[----:B------:R-:W-:-:S02]  /*07b0*/  IMAD R7, R11, UR7, R2 ;  /* 0x000000070b077c24 */ /* 0x000fc4000f8e0202 */
[----:B--2---:R-:W-:-:S07]  /*07c0*/  IMAD R8, R8, 0x19, RZ ;  /* 0x0000001908087824 */ /* 0x004fce00078e02ff */
.L_x_17:
[----:B0-----:R-:W0:Y:S01]  /*07d0*/  LDCU UR5, c[0x0][0x3b0] ;  /* 0x00007600ff0577ac */ /* 0x001e220008000800 */
[----:B------:R-:W-:Y:S02]  /*07e0*/  IADD3 R10, PT, PT, R4, UR4, RZ ;  /* 0x00000004040a7c10 */ /* 0x000fe4000fffe0ff */
[----:B------:R-:W-:Y:S01]  /*07f0*/  IADD3 R12, PT, PT, R6, UR4, RZ ;  /* 0x00000004060c7c10 */ /* 0x000fe2000fffe0ff */
[----:B------:R-:W1:Y:S01]  /*0800*/  LDCU UR7, c[0x0][0x3a8] ;  /* 0x00007500ff0777ac */ /* 0x000e620008000800 */
[----:B------:R-:W-:Y:S02]  /*0810*/  UPLOP3.LUT UP1, UPT, UPT, UPT, UP0, 0x80, 0x8 ;  /* 0x000000000008789c */ /* 0x000fe40003f2f000 */
[----:B------:R-:W-:Y:S01]  /*0820*/  UPLOP3.LUT UP0, UPT, UPT, UPT, UPT, 0x80, 0x8 ;  /* 0x000000000008789c */ /* 0x000fe20003f0f070 */
[----:B------:R-:W-:Y:S01]  /*0830*/  UMOV UR4, URZ ;  /* 0x000000ff00047c82 */ /* 0x000fe20008000000 */
[----:B0-----:R-:W-:Y:S02]  /*0840*/  IMAD R9, R7, UR5, R10 ;  /* 0x0000000507097c24 */ /* 0x001fe4000f8e020a */
[----:B-1--4-:R-:W-:-:S07]  /*0850*/  IMAD R10, R12, UR7, R5 ;  /* 0x000000070c0a7c24 */ /* 0x012fce000f8e0205 */
.L_x_16:
[----:B0-----:R-:W0:Y:S01]  /*0860*/  LDC R11, c[0x0][0x3c8] ;  /* 0x0000f200ff0b7b82 */ /* 0x001e220000000800 */
[----:B------:R-:W1:Y:S07]  /*0870*/  LDCU UR5, c[0x0][0x39c] ;  /* 0x00007380ff0577ac */ /* 0x000e6e0008000800 */
[----:B------:R-:W2:Y:S01]  /*0880*/  LDC.64 R14, c[0x0][0x120] ;  /* 0x00004800ff0e7b82 */ /* 0x000ea20000000a00 */
[----:B0-----:R-:W-:-:S13]  /*0890*/  ISETP.NE.AND P0, PT, R11, 0x1, PT ;  /* 0x000000010b00780c */ /* 0x001fda0003f05270 */
[----:B--2---:R-:W-:-:S04]  /*08a0*/  @!P0 IADD3 R12, P1, PT, R14, 0x258, RZ ;  /* 0x000002580e0c8810 */ /* 0x004fc80007f3e0ff */
[----:B------:R-:W-:-:S03]  /*08b0*/  @!P0 IADD3.X R13, PT, PT, RZ, R15, RZ, P1, !PT ;  /* 0x0000000fff0d8210 */ /* 0x000fc60000ffe4ff */
[----:B------:R-:W-:-:S05]  /*08c0*/  @!P0 IMAD.WIDE R12, R2, 0x4, R12 ;  /* 0x00000004020c8825 */ /* 0x000fca00078e020c */
[----:B------:R0:W5:Y:S01]  /*08d0*/  @!P0 LDG.E.CONSTANT R24, desc[UR8][R12.64] ;  /* 0x000000080c188981 */ /* 0x000162000c1e9900 */
[----:B------:R-:W-:-:S05]  /*08e0*/  @P0 IADD3 R14, P1, PT, R14, 0x27f0, RZ ;  /* 0x000027f00e0e0810 */ /* 0x000fca0007f3e0ff */
[----:B------:R-:W-:Y:S02]  /*08f0*/  @P0 IMAD.X R15, RZ, RZ, R15, P1 ;  /* 0x000000ffff0f0224 */ /* 0x000fe400008e060f */
[----:B------:R-:W-:Y:S01]  /*0900*/  @P0 IMAD.WIDE R14, R2, 0x4, R14 ;  /* 0x00000004020e0825 */ /* 0x000fe200078e020e */
[----:B------:R-:W-:Y:S02]  /*0910*/  UPLOP3.LUT UP2, UPT, UPT, UPT, UP0, 0x80, 0x8 ;  /* 0x000000000008789c */ /* 0x000fe40003f4f000 */
[----:B-1----:R-:W-:Y:S02]  /*0920*/  UISETP.GE.AND UP0, UPT, UR5, 0x1, UPT ;  /* 0x000000010500788c */ /* 0x002fe4000bf06270 */
[----:B------:R0:W5:Y:S07]  /*0930*/  @P0 LDG.E.CONSTANT R24, desc[UR8][R14.64] ;  /* 0x000000080e180981 */ /* 0x00016e000c1e9900 */
[----:B----4-:R-:W-:Y:S05]  /*0940*/  BRA.U !UP0, `(.L_x_13) ;  /* 0x0000000508f07547 */ /* 0x010fea000b800000 */
[----:B------:R-:W1:Y:S01]  /*0950*/  LDC R21, c[0x0][0x3a8] ;  /* 0x0000ea00ff157b82 */ /* 0x000e620000000800 */
[----:B------:R-:W2:Y:S01]  /*0960*/  LDCU UR5, c[0x0][0x3ac] ;  /* 0x00007580ff0577ac */ /* 0x000ea20008000800 */
[----:B------:R-:W-:Y:S02]  /*0970*/  IADD3 R23, PT, PT, R10, UR4, RZ ;  /* 0x000000040a177c10 */ /* 0x000fe4000fffe0ff */
[----:B------:R-:W-:Y:S01]  /*0980*/  MOV R11, R8 ;  /* 0x00000008000b7202 */ /* 0x000fe20000000f00 */
[----:B------:R-:W3:Y:S03]  /*0990*/  LDCU UR7, c[0x0][0x3a8] ;  /* 0x00007500ff0777ac */ /* 0x000ee60008000800 */
[----:B------:R-:W4:Y:S08]  /*09a0*/  LDC R22, c[0x0][0x3c8] ;  /* 0x0000f200ff167b82 */ /* 0x000f300000000800 */
[----:B------:R-:W1:Y:S01]  /*09b0*/  LDC R20, c[0x0][0x3a4] ;  /* 0x0000e900ff147b82 */ /* 0x000e620000000800 */
[----:B--2---:R-:W-:-:S03]  /*09c0*/  UISETP.NE.AND UP0, UPT, UR5, 0x5, UPT ;  /* 0x000000050500788c */ /* 0x004fc6000bf05270 */
[----:B------:R-:W-:-:S04]  /*09d0*/  UMOV UR5, UR6 ;  /* 0x0000000600057c82 */ /* 0x000fc80008000000 */
[----:B0--3--:R-:W0:Y:S04]  /*09e0*/  LDC.64 R12, c[0x0][0x380] ;  /* 0x0000e000ff0c7b82 */ /* 0x009e280000000a00 */
.L_x_15:
[----:B------:R-:W-:-:S04]  /*09f0*/  UIADD3 UR5, UPT, UPT, UR5, 0x1, URZ ;  /* 0x0000000105057890 */ /* 0x000fc8000fffe0ff */
[----:B------:R-:W-:Y:S01]  /*0a00*/  UISETP.NE.AND UP3, UPT, UR5, URZ, UPT ;  /* 0x000000ff0500728c */ /* 0x000fe2000bf65270 */
[----:B------:R-:W-:Y:S10]  /*0a10*/  BRA.U UP0, `(.L_x_14) ;  /* 0x0000000500b07547 */ /* 0x000ff4000b800000 */
[----:B------:R-:W2:Y:S02]  /*0a20*/  LDC.64 R14, c[0x0][0x120] ;  /* 0x00004800ff0e7b82 */ /* 0x000ea40000000a00 */
[----:B--2---:R-:W-:-:S05]  /*0a30*/  IMAD.WIDE R14, R11, 0x4, R14 ;  /* 0x000000040b0e7825 */ /* 0x004fca00078e020e */
[----:B------:R-:W2:Y:S01]  /*0a40*/  @!P0 LDG.E.CONSTANT R19, desc[UR8][R14.64] ;  /* 0x000000080e138981 */ /* 0x000ea2000c1e9900 */
[----:B----4-:R-:W-:Y:S01]  /*0a50*/  ISETP.NE.AND P1, PT, R22, 0x1, PT ;  /* 0x000000011600780c */ /* 0x010fe20003f25270 */
[----:B0-----:R-:W-:-:S05]  /*0a60*/  IMAD.WIDE R16, R23, 0x4, R12 ;  /* 0x0000000417107825 */ /* 0x001fca00078e020c */
[----:B------:R-:W2:Y:S04]  /*0a70*/  LDG.E.CONSTANT R25, desc[UR8][R16.64] ;  /* 0x0000000810197981 */ /* 0x000ea8000c1e9900 */
[----:B------:R-:W3:Y:S04]  /*0a80*/  LDG.E.CONSTANT R27, desc[UR8][R16.64+0x10] ;  /* 0x00001008101b7981 */ /* 0x000ee8000c1e9900 */
[----:B------:R-:W4:Y:S04]  /*0a90*/  @P1 LDG.E.CONSTANT R18, desc[UR8][R14.64+0x274] ;  /* 0x000274080e121981 */ /* 0x000f28000c1e9900 */
[----:B------:R-:W2:Y:S04]  /*0aa0*/  @P0 LDG.E.CONSTANT R19, desc[UR8][R14.64+0x270] ;  /* 0x000270080e130981 */ /* 0x000ea8000c1e9900 */
[----:B------:R-:W4:Y:S01]  /*0ab0*/  @!P1 LDG.E.CONSTANT R18, desc[UR8][R14.64+0x4] ;  /* 0x000004080e129981 */ /* 0x000f22000c1e9900 */
[----:B--2--5:R-:W-:-:S03]  /*0ac0*/  FFMA R26, R25, R19, R24 ;  /* 0x00000013191a7223 */ /* 0x024fc60000000018 */
[----:B------:R-:W4:Y:S04]  /*0ad0*/  LDG.E.CONSTANT R19, desc[UR8][R16.64+0x4] ;  /* 0x0000040810137981 */ /* 0x000f28000c1e9900 */
[----:B------:R-:W2:Y:S04]  /*0ae0*/  @P1 LDG.E.CONSTANT R24, desc[UR8][R14.64+0x278] ;  /* 0x000278080e181981 */ /* 0x000ea8000c1e9900 */
[----:B------:R-:W3:Y:S01]  /*0af0*/  @P1 LDG.E.CONSTANT R25, desc[UR8][R14.64+0x284] ;  /* 0x000284080e191981 */ /* 0x000ee2000c1e9900 */
[----:B----4-:R-:W-:-:S03]  /*0b00*/  FFMA R26, R19, R18, R26 ;  /* 0x00000012131a7223 */ /* 0x010fc6000000001a */
[----:B------:R-:W2:Y:S04]  /*0b10*/  LDG.E.CONSTANT R19, desc[UR8][R16.64+0x8] ;  /* 0x0000080810137981 */ /* 0x000ea8000c1e9900 */
[----:B------:R-:W2:Y:S04]  /*0b20*/  @!P1 LDG.E.CONSTANT R24, desc[UR8][R14.64+0x8] ;  /* 0x000008080e189981 */ /* 0x000ea8000c1e9900 */
[----:B------:R-:W4:Y:S04]  /*0b30*/  @P1 LDG.E.CONSTANT R18, desc[UR8][R14.64+0x27c] ;  /* 0x00027c080e121981 */ /* 0x000f28000c1e9900 */
[----:B------:R-:W3:Y:S01]  /*0b40*/  @!P1 LDG.E.CONSTANT R25, desc[UR8][R14.64+0x14] ;  /* 0x000014080e199981 */ /* 0x000ee2000c1e9900 */
[----:B--2---:R-:W-:-:S03]  /*0b50*/  FFMA R26, R19, R24, R26 ;  /* 0x00000018131a7223 */ /* 0x004fc6000000001a */
[----:B------:R-:W3:Y:S04]  /*0b60*/  @P1 LDG.E.CONSTANT R24, desc[UR8][R14.64+0x280] ;  /* 0x000280080e181981 */ /* 0x000ee8000c1e9900 */
[----:B------:R-:W4:Y:S04]  /*0b70*/  LDG.E.CONSTANT R19, desc[UR8][R16.64+0xc] ;  /* 0x00000c0810137981 */ /* 0x000f28000c1e9900 */
[----:B------:R-:W4:Y:S04]  /*0b80*/  @!P1 LDG.E.CONSTANT R18, desc[UR8][R14.64+0xc] ;  /* 0x00000c080e129981 */ /* 0x000f28000c1e9900 */
[----:B------:R-:W3:Y:S01]  /*0b90*/  @!P1 LDG.E.CONSTANT R24, desc[UR8][R14.64+0x10] ;  /* 0x000010080e189981 */ /* 0x000ee2000c1e9900 */
[----:B----4-:R-:W-:Y:S01]  /*0ba0*/  FFMA R26, R19, R18, R26 ;  /* 0x00000012131a7223 */ /* 0x010fe2000000001a */
[----:B-1----:R-:W-:-:S02]  /*0bb0*/  IMAD.WIDE R18, R21, 0x4, R16 ;  /* 0x0000000415127825 */ /* 0x002fc400078e0210 */
[----:B------:R-:W2:Y:S04]  /*0bc0*/  @P1 LDG.E.CONSTANT R16, desc[UR8][R14.64+0x28c] ;  /* 0x00028c080e101981 */ /* 0x000ea8000c1e9900 */
[----:B------:R-:W2:Y:S01]  /*0bd0*/  LDG.E.CONSTANT R17, desc[UR8][R18.64+0x8] ;  /* 0x0000080812117981 */ /* 0x000ea2000c1e9900 */
[----:B---3--:R-:W-:-:S03]  /*0be0*/  FFMA R27, R27, R24, R26 ;  /* 0x000000181b1b7223 */ /* 0x008fc6000000001a */
[----:B------:R-:W3:Y:S04]  /*0bf0*/  LDG.E.CONSTANT R24, desc[UR8][R18.64] ;  /* 0x0000000812187981 */ /* 0x000ee8000c1e9900 */
[----:B------:R-:W4:Y:S04]  /*0c00*/  @P1 LDG.E.CONSTANT R26, desc[UR8][R14.64+0x288] ;  /* 0x000288080e1a1981 */ /* 0x000f28000c1e9900 */
[----:B------:R-:W2:Y:S01]  /*0c10*/  @!P1 LDG.E.CONSTANT R16, desc[UR8][R14.64+0x1c] ;  /* 0x00001c080e109981 */ /* 0x000ea2000c1e9900 */
[----:B---3--:R-:W-:-:S03]  /*0c20*/  FFMA R24, R24, R25, R27 ;  /* 0x0000001918187223 */ /* 0x008fc6000000001b */
[----:B------:R-:W4:Y:S04]  /*0c30*/  LDG.E.CONSTANT R25, desc[UR8][R18.64+0x4] ;  /* 0x0000040812197981 */ /* 0x000f28000c1e9900 */
[----:B------:R-:W4:Y:S04]  /*0c40*/  @!P1 LDG.E.CONSTANT R26, desc[UR8][R14.64+0x18] ;  /* 0x000018080e1a9981 */ /* 0x000f28000c1e9900 */
[----:B------:R-:W3:Y:S01]  /*0c50*/  LDG.E.CONSTANT R27, desc[UR8][R18.64+0x10] ;  /* 0x00001008121b7981 */ /* 0x000ee2000c1e9900 */
[----:B----4-:R-:W-:-:S03]  /*0c60*/  FFMA R24, R25, R26, R24 ;  /* 0x0000001a19187223 */ /* 0x010fc60000000018 */
[----:B------:R-:W4:Y:S01]  /*0c70*/  @P1 LDG.E.CONSTANT R25, desc[UR8][R14.64+0x290] ;  /* 0x000290080e191981 */ /* 0x000f22000c1e9900 */
[----:B--2---:R-:W-:-:S03]  /*0c80*/  FFMA R17, R17, R16, R24 ;  /* 0x0000001011117223 */ /* 0x004fc60000000018 */
[----:B------:R-:W4:Y:S04]  /*0c90*/  LDG.E.CONSTANT R16, desc[UR8][R18.64+0xc] ;  /* 0x00000c0812107981 */ /* 0x000f28000c1e9900 */
[----:B------:R-:W3:Y:S04]  /*0ca0*/  @P1 LDG.E.CONSTANT R24, desc[UR8][R14.64+0x294] ;  /* 0x000294080e181981 */ /* 0x000ee8000c1e9900 */
[----:B------:R-:W4:Y:S04]  /*0cb0*/  @!P1 LDG.E.CONSTANT R25, desc[UR8][R14.64+0x20] ;  /* 0x000020080e199981 */ /* 0x000f28000c1e9900 */
[----:B------:R-:W3:Y:S01]  /*0cc0*/  @!P1 LDG.E.CONSTANT R24, desc[UR8][R14.64+0x24] ;  /* 0x000024080e189981 */ /* 0x000ee2000c1e9900 */
[----:B----4-:R-:W-:-:S03]  /*0cd0*/  FFMA R26, R16, R25, R17 ;  /* 0x00000019101a7223 */ /* 0x010fc60000000011 */
[----:B------:R-:W2:Y:S01]  /*0ce0*/  @P1 LDG.E.CONSTANT R25, desc[UR8][R14.64+0x298] ;  /* 0x000298080e191981 */ /* 0x000ea2000c1e9900 */
[----:B------:R-:W-:-:S03]  /*0cf0*/  IMAD.WIDE R16, R21, 0x4, R18 ;  /* 0x0000000415107825 */ /* 0x000fc600078e0212 */
[----:B------:R-:W4:Y:S01]  /*0d00*/  @P1 LDG.E.CONSTANT R18, desc[UR8][R14.64+0x2a0] ;  /* 0x0002a0080e121981 */ /* 0x000f22000c1e9900 */
[----:B---3--:R-:W-:-:S03]  /*0d10*/  FFMA R27, R27, R24, R26 ;  /* 0x000000181b1b7223 */ /* 0x008fc6000000001a */
[----:B------:R-:W2:Y:S04]  /*0d20*/  LDG.E.CONSTANT R24, desc[UR8][R16.64] ;  /* 0x0000000810187981 */ /* 0x000ea8000c1e9900 */
[----:B------:R-:W3:Y:S04]  /*0d30*/  @P1 LDG.E.CONSTANT R26, desc[UR8][R14.64+0x29c] ;  /* 0x00029c080e1a1981 */ /* 0x000ee8000c1e9900 */
[----:B------:R-:W4:Y:S04]  /*0d40*/  LDG.E.CONSTANT R19, desc[UR8][R16.64+0x8] ;  /* 0x0000080810137981 */ /* 0x000f28000c1e9900 */
[----:B------:R-:W2:Y:S04]  /*0d50*/  @!P1 LDG.E.CONSTANT R25, desc[UR8][R14.64+0x28] ;  /* 0x000028080e199981 */ /* 0x000ea8000c1e9900 */
[----:B------:R-:W4:Y:S04]  /*0d60*/  @!P1 LDG.E.CONSTANT R18, desc[UR8][R14.64+0x30] ;  /* 0x000030080e129981 */ /* 0x000f28000c1e9900 */
[----:B------:R-:W3:Y:S01]  /*0d70*/  @!P1 LDG.E.CONSTANT R26, desc[UR8][R14.64+0x2c] ;  /* 0x00002c080e1a9981 */ /* 0x000ee2000c1e9900 */
[----:B--2---:R-:W-:-:S03]  /*0d80*/  FFMA R24, R24, R25, R27 ;  /* 0x0000001918187223 */ /* 0x004fc6000000001b */
[----:B------:R-:W3:Y:S04]  /*0d90*/  LDG.E.CONSTANT R25, desc[UR8][R16.64+0x4] ;  /* 0x0000040810197981 */ /* 0x000ee8000c1e9900 */
[----:B------:R-:W2:Y:S01]  /*0da0*/  LDG.E.CONSTANT R27, desc[UR8][R16.64+0x10] ;  /* 0x00001008101b7981 */ /* 0x000ea2000c1e9900 */
[----:B---3--:R-:W-:-:S03]  /*0db0*/  FFMA R24, R25, R26, R24 ;  /* 0x0000001a19187223 */ /* 0x008fc60000000018 */
[----:B------:R-:W3:Y:S01]  /*0dc0*/  @P1 LDG.E.CONSTANT R25, desc[UR8][R14.64+0x2a4] ;  /* 0x0002a4080e191981 */ /* 0x000ee2000c1e9900 */
[----:B----4-:R-:W-:-:S03]  /*0dd0*/  FFMA R19, R19, R18, R24 ;  /* 0x0000001213137223 */ /* 0x010fc60000000018 */
[----:B------:R-:W3:Y:S04]  /*0de0*/  LDG.E.CONSTANT R18, desc[UR8][R16.64+0xc] ;  /* 0x00000c0810127981 */ /* 0x000ee8000c1e9900 */
[----:B------:R-:W2:Y:S04]  /*0df0*/  @P1 LDG.E.CONSTANT R24, desc[UR8][R14.64+0x2a8] ;  /* 0x0002a8080e181981 */ /* 0x000ea8000c1e9900 */
[----:B------:R-:W3:Y:S04]  /*0e00*/  @!P1 LDG.E.CONSTANT R25, desc[UR8][R14.64+0x34] ;  /* 0x000034080e199981 */ /* 0x000ee8000c1e9900 */
[----:B------:R-:W2:Y:S01]  /*0e10*/  @!P1 LDG.E.CONSTANT R24, desc[UR8][R14.64+0x38] ;  /* 0x000038080e189981 */ /* 0x000ea2000c1e9900 */
[----:B---3--:R-:W-:-:S03]  /*0e20*/  FFMA R26, R18, R25, R19 ;  /* 0x00000019121a7223 */ /* 0x008fc60000000013 */
[----:B------:R-:W3:Y:S01]  /*0e30*/  @P1 LDG.E.CONSTANT R25, desc[UR8][R14.64+0x2ac] ;  /* 0x0002ac080e191981 */ /* 0x000ee2000c1e9900 */
[----:B------:R-:W-:-:S03]  /*0e40*/  IMAD.WIDE R18, R21, 0x4, R16 ;  /* 0x0000000415127825 */ /* 0x000fc600078e0210 */
[----:B------:R-:W4:Y:S01]  /*0e50*/  @P1 LDG.E.CONSTANT R16, desc[UR8][R14.64+0x2b4] ;  /* 0x0002b4080e101981 */ /* 0x000f22000c1e9900 */
[----:B--2---:R-:W-:-:S03]  /*0e60*/  FFMA R27, R27, R24, R26 ;  /* 0x000000181b1b7223 */ /* 0x004fc6000000001a */
[----:B------:R-:W3:Y:S04]  /*0e70*/  LDG.E.CONSTANT R24, desc[UR8][R18.64] ;  /* 0x0000000812187981 */ /* 0x000ee8000c1e9900 */
[----:B------:R-:W2:Y:S04]  /*0e80*/  @P1 LDG.E.CONSTANT R26, desc[UR8][R14.64+0x2b0] ;  /* 0x0002b0080e1a1981 */ /* 0x000ea8000c1e9900 */
[----:B------:R-:W4:Y:S04]  /*0e90*/  LDG.E.CONSTANT R17, desc[UR8][R18.64+0x8] ;  /* 0x0000080812117981 */ /* 0x000f28000c1e9900 */
[----:B------:R-:W3:Y:S04]  /*0ea0*/  @!P1 LDG.E.CONSTANT R25, desc[UR8][R14.64+0x3c] ;  /* 0x00003c080e199981 */ /* 0x000ee8000c1e9900 */
[----:B------:R-:W4:Y:S04]  /*0eb0*/  @!P1 LDG.E.CONSTANT R16, desc[UR8][R14.64+0x44] ;  /* 0x000044080e109981 */ /* 0x000f28000c1e9900 */
[----:B------:R-:W2:Y:S01]  /*0ec0*/  @!P1 LDG.E.CONSTANT R26, desc[UR8][R14.64+0x40] ;  /* 0x000040080e1a9981 */ /* 0x000ea2000c1e9900 */
[----:B---3--:R-:W-:-:S03]  /*0ed0*/  FFMA R24, R24, R25, R27 ;  /* 0x0000001918187223 */ /* 0x008fc6000000001b */
[----:B------:R-:W2:Y:S04]  /*0ee0*/  LDG.E.CONSTANT R25, desc[UR8][R18.64+0x4] ;  /* 0x0000040812197981 */ /* 0x000ea8000c1e9900 */
[----:B------:R-:W3:Y:S01]  /*0ef0*/  @P1 LDG.E.CONSTANT R27, desc[UR8][R14.64+0x2bc] ;  /* 0x0002bc080e1b1981 */ /* 0x000ee2000c1e9900 */
[----:B--2---:R-:W-:-:S03]  /*0f00*/  FFMA R26, R25, R26, R24 ;  /* 0x0000001a191a7223 */ /* 0x004fc60000000018 */
[----:B------:R-:W2:Y:S01]  /*0f10*/  @P1 LDG.E.CONSTANT R24, desc[UR8][R14.64+0x2b8] ;  /* 0x0002b8080e181981 */ /* 0x000ea2000c1e9900 */
[----:B----4-:R-:W-:-:S03]  /*0f20*/  FFMA R26, R17, R16, R26 ;  /* 0x00000010111a7223 */ /* 0x010fc6000000001a */
[----:B------:R-:W2:Y:S04]  /*0f30*/  LDG.E.CONSTANT R17, desc[UR8][R18.64+0xc] ;  /* 0x00000c0812117981 */ /* 0x000ea8000c1e9900 */
[----:B------:R0:W3:Y:S04]  /*0f40*/  LDG.E.CONSTANT R16, desc[UR8][R18.64+0x10] ;  /* 0x0000100812107981 */ /* 0x0000e8000c1e9900 */
[----:B------:R-:W3:Y:S04]  /*0f50*/  @!P1 LDG.E.CONSTANT R27, desc[UR8][R14.64+0x4c] ;  /* 0x00004c080e1b9981 */ /* 0x000ee8000c1e9900 */
[----:B------:R-:W4:Y:S04]  /*0f60*/  @P1 LDG.E.CONSTANT R25, desc[UR8][R14.64+0x2c4] ;  /* 0x0002c4080e191981 */ /* 0x000f28000c1e9900 */
[----:B------:R-:W2:Y:S01]  /*0f70*/  @!P1 LDG.E.CONSTANT R24, desc[UR8][R14.64+0x48] ;  /* 0x000048080e189981 */ /* 0x000ea2000c1e9900 */
[----:B0-----:R-:W-:-:S05]  /*0f80*/  IMAD.WIDE R18, R21, 0x4, R18 ;  /* 0x0000000415127825 */ /* 0x001fca00078e0212 */
[----:B------:R-:W4:Y:S04]  /*0f90*/  LDG.E.CONSTANT R28, desc[UR8][R18.64] ;  /* 0x00000008121c7981 */ /* 0x000f28000c1e9900 */
[----:B------:R-:W4:Y:S01]  /*0fa0*/  @!P1 LDG.E.CONSTANT R25, desc[UR8][R14.64+0x54] ;  /* 0x000054080e199981 */ /* 0x000f22000c1e9900 */
[----:B--2---:R-:W-:-:S03]  /*0fb0*/  FFMA R17, R17, R24, R26 ;  /* 0x0000001811117223 */ /* 0x004fc6000000001a */
[----:B------:R-:W4:Y:S01]  /*0fc0*/  @P1 LDG.E.CONSTANT R26, desc[UR8][R14.64+0x2c0] ;  /* 0x0002c0080e1a1981 */ /* 0x000f22000c1e9900 */
[----:B---3--:R-:W-:-:S03]  /*0fd0*/  FFMA R27, R16, R27, R17 ;  /* 0x0000001b101b7223 */ /* 0x008fc60000000011 */
[----:B------:R-:W2:Y:S04]  /*0fe0*/  @P1 LDG.E.CONSTANT R16, desc[UR8][R14.64+0x2c8] ;  /* 0x0002c8080e101981 */ /* 0x000ea8000c1e9900 */
[----:B------:R-:W3:Y:S04]  /*0ff0*/  @P1 LDG.E.CONSTANT R17, desc[UR8][R14.64+0x2cc] ;  /* 0x0002cc080e111981 */ /* 0x000ee8000c1e9900 */
[----:B------:R-:W3:Y:S04]  /*1000*/  @P1 LDG.E.CONSTANT R24, desc[UR8][R14.64+0x2d0] ;  /* 0x0002d0080e181981 */ /* 0x000ee8000c1e9900 */
[----:B------:R-:W4:Y:S04]  /*1010*/  @!P1 LDG.E.CONSTANT R26, desc[UR8][R14.64+0x50] ;  /* 0x000050080e1a9981 */ /* 0x000f28000c1e9900 */
[----:B------:R-:W2:Y:S04]  /*1020*/  @!P1 LDG.E.CONSTANT R16, desc[UR8][R14.64+0x58] ;  /* 0x000058080e109981 */ /* 0x000ea8000c1e9900 */
[----:B------:R-:W3:Y:S04]  /*1030*/  @!P1 LDG.E.CONSTANT R17, desc[UR8][R14.64+0x5c] ;  /* 0x00005c080e119981 */ /* 0x000ee8000c1e9900 */
[----:B------:R-:W3:Y:S01]  /*1040*/  @!P1 LDG.E.CONSTANT R24, desc[UR8][R14.64+0x60] ;  /* 0x000060080e189981 */ /* 0x000ee2000c1e9900 */
[----:B----4-:R-:W-:-:S03]  /*1050*/  FFMA R27, R28, R26, R27 ;  /* 0x0000001a1c1b7223 */ /* 0x010fc6000000001b */
[----:B------:R-:W4:Y:S02]  /*1060*/  LDG.E.CONSTANT R26, desc[UR8][R18.64+0x4] ;  /* 0x00000408121a7981 */ /* 0x000f24000c1e9900 */
[----:B----4-:R-:W-:Y:S02]  /*1070*/  FFMA R28, R26, R25, R27 ;  /* 0x000000191a1c7223 */ /* 0x010fe4000000001b */
[----:B------:R-:W2:Y:S04]  /*1080*/  LDG.E.CONSTANT R25, desc[UR8][R18.64+0x8] ;  /* 0x0000080812197981 */ /* 0x000ea8000c1e9900 */
[----:B------:R-:W3:Y:S04]  /*1090*/  LDG.E.CONSTANT R26, desc[UR8][R18.64+0xc] ;  /* 0x00000c08121a7981 */ /* 0x000ee8000c1e9900 */
[----:B------:R-:W4:Y:S01]  /*10a0*/  LDG.E.CONSTANT R27, desc[UR8][R18.64+0x10] ;  /* 0x00001008121b7981 */ /* 0x000f22000c1e9900 */
[----:B--2---:R-:W-:-:S04]  /*10b0*/  FFMA R25, R25, R16, R28 ;  /* 0x0000001019197223 */ /* 0x004fc8000000001c */
[----:B---3--:R-:W-:-:S04]  /*10c0*/  FFMA R26, R26, R17, R25 ;  /* 0x000000111a1a7223 */ /* 0x008fc80000000019 */
[----:B----4-:R-:W-:-:S07]  /*10d0*/  FFMA R24, R27, R24, R26 ;  /* 0x000000181b187223 */ /* 0x010fce000000001a */
.L_x_14:
[----:B------:R-:W-:Y:S01]  /*10e0*/  IADD3 R11, PT, PT, R11, 0x19, RZ ;  /* 0x000000190b0b7810 */ /* 0x000fe20007ffe0ff */
[----:B-1----:R-:W-:Y:S01]  /*10f0*/  IMAD R23, R20, UR7, R23 ;  /* 0x0000000714177c24 */ /* 0x002fe2000f8e0217 */
[----:B------:R-:W-:Y:S06]  /*1100*/  BRA.U UP3, `(.L_x_15) ;  /* 0xfffffff903387547 */ /* 0x000fec000b83ffff */
.L_x_13:
[----:B0-----:R-:W0:Y:S01]  /*1110*/  LDC.64 R12, c[0x0][0x390] ;  /* 0x0000e400ff0c7b82 */ /* 0x001e220000000a00 */
[----:B------:R-:W1:Y:S01]  /*1120*/  LDCU UR5, c[0x0][0x3b4] ;  /* 0x00007680ff0577ac */ /* 0x000e620008000800 */
[----:B------:R-:W-:Y:S01]  /*1130*/  IADD3 R14, PT, PT, R5, UR4, RZ ;  /* 0x00000004050e7c10 */ /* 0x000fe2000fffe0ff */
[----:B------:R-:W2:Y:S04]  /*1140*/  LDCU UR4, c[0x0][0x3c0] ;  /* 0x00007800ff0477ac */ /* 0x000ea80008000800 */
[----:B-1----:R-:W-:-:S04]  /*1150*/  IMAD R11, R9, UR5, R14 ;  /* 0x00000005090b7c24 */ /* 0x002fc8000f8e020e */
[----:B0-----:R-:W-:-:S05]  /*1160*/  IMAD.WIDE R12, R11, 0x4, R12 ;  /* 0x000000040b0c7825 */ /* 0x001fca00078e020c */
[----:B------:R-:W3:Y:S01]  /*1170*/  LDG.E R11, desc[UR8][R12.64] ;  /* 0x000000080c0b7981 */ /* 0x000ee2000c1e1900 */
[----:B------:R-:W-:Y:S01]  /*1180*/  UPLOP3.LUT UP0, UPT, UPT, UPT, UPT, 0x40, 0x4 ;  /* 0x000000000004789c */ /* 0x000fe20003f0e870 */
[----:B---3-5:R-:W-:-:S05]  /*1190*/  FADD R11, R11, R24 ;  /* 0x000000180b0b7221 */ /* 0x028fca0000000000 */
[C---:B--2---:R-:W-:Y:S02]  /*11a0*/  FSETP.GE.AND P0, PT, R11.reuse, UR4, PT ;  /* 0x000000040b007c0b */ /* 0x044fe4000bf06000 */
[----:B------:R-:W-:Y:S01]  /*11b0*/  FSET.BF.GE.AND R14, R11, UR4, PT ;  /* 0x000000040b0e7c0a */ /* 0x000fe2000b806000 */
[----:B------:R-:W-:-:S03]  /*11c0*/  UMOV UR4, 0x1 ;  /* 0x0000000100047882 */ /* 0x000fc60000000000 */
[----:B------:R-:W-:-:S07]  /*11d0*/  FMNMX R3, R14, R3, !PT ;  /* 0x000000030e037209 */ /* 0x000fce0007800000 */
[----:B------:R-:W0:Y:S02]  /*11e0*/  @P0 LDC R11, c[0x0][0x3c4] ;  /* 0x0000f100ff0b0b82 */ /* 0x000e240000000800 */
[----:B0-----:R0:W-:Y:S01]  /*11f0*/  STG.E desc[UR8][R12.64], R11 ;  /* 0x0000000b0c007986 */ /* 0x0011e2000c101908 */
[----:B------:R-:W-:Y:S05]  /*1200*/  BRA.U UP2, `(.L_x_16) ;  /* 0xfffffff502947547 */ /* 0x000fea000b83ffff */
[----:B------:R-:W-:Y:S01]  /*1210*/  UPLOP3.LUT UP0, UPT, UPT, UPT, UPT, 0x40, 0x4 ;  /* 0x000000000004789c */ /* 0x000fe20003f0e870 */
[----:B------:R-:W-:Y:S01]  /*1220*/  UMOV UR4, 0x1 ;  /* 0x0000000100047882 */ /* 0x000fe20000000000 */
[----:B------:R-:W-:Y:S09]  /*1230*/  BRA.U UP1, `(.L_x_17) ;  /* 0xfffffff501647547 */ /* 0x000ff2000b83ffff */
[----:B------:R-:W1:Y:S02]  /*1240*/  LDC.64 R4, c[0x0][0x388] ;  /* 0x0000e200ff047b82 */ /* 0x000e640000000a00 */
[----:B-1----:R-:W-:-:S05]  /*1250*/  IMAD.WIDE R4, R0, 0x4, R4 ;  /* 0x0000000400047825 */ /* 0x002fca00078e0204 */
[----:B------:R-:W-:Y:S01]  /*1260*/  STG.E desc[UR8][R4.64], R3 ;  /* 0x0000000304007986 */ /* 0x000fe2000c101908 */
[----:B------:R-:W-:Y:S05]  /*1270*/  EXIT ;  /* 0x000000000000794d */ /* 0x000fea0003800000 */
.L_x_18:
        /* <DEDUP_REMOVED lines=16> */
.L_x_186:


//--------------------- .text._Z24conv2d_if_pool2x2_kernelPKfPfS1_S0_S0_iiiiiiiiiiff --------------------------
	.section	.text._Z24conv2d_if_pool2x2_kernelPKfPfS1_S0_S0_iiiiiiiiiiff,"ax",@progbits
	.align	128
        .global         _Z24conv2d_if_pool2x2_kernelPKfPfS1_S0_S0_iiiiiiiiiiff
        .type           _Z24conv2d_if_pool2x2_kernelPKfPfS1_S0_S0_iiiiiiiiiiff,@function
        .size           _Z24conv2d_if_pool2x2_kernelPKfPfS1_S0_S0_iiiiiiiiiiff,(.L_x_187 - _Z24conv2d_if_pool2x2_kernelPKfPfS1_S0_S0_iiiiiiiiiiff)
        .other          _Z24conv2d_if_pool2x2_kernelPKfPfS1_S0_S0_iiiiiiiiiiff,@"STO_CUDA_ENTRY STV_DEFAULT"
_Z24conv2d_if_pool2x2_kernelPKfPfS1_S0_S0_iiiiiiiiiiff:
.text._Z24conv2d_if_pool2x2_kernelPKfPfS1_S0_S0_iiiiiiiiiiff:
        /* <DEDUP_REMOVED lines=13> */
[C---:B------:R-:W-:Y:S01]  /*00d0*/  IMAD R2, R4.reuse, UR6, RZ ;  /* 0x0000000604027c24 */ /* 0x040fe2000f8e02ff */
[----:B------:R-:W-:Y:S01]  /*00e0*/  IABS R10, R0 ;  /* 0x00000000000a7213 */ /* 0x000fe20000000000 */
[-C--:B------:R-:W-:Y:S01]  /*00f0*/  IMAD R4, R4, R5.reuse, RZ ;  /* 0x0000000504047224 */ /* 0x080fe200078e02ff */
[----:B------:R-:W0:Y:S01]  /*0100*/  LDCU.64 UR14, c[0x0][0x358] ;  /* 0x00006b00ff0e77ac */ /* 0x000e220008000a00 */
[----:B------:R-:W-:-:S03]  /*0110*/  IMAD R3, R2, R5, RZ ;  /* 0x0000000502037224 */ /* 0x000fc600078e02ff */
[----:B------:R-:W-:Y:S01]  /*0120*/  LOP3.LUT R13, RZ, R4, RZ, 0x33, !PT ;  /* 0x00000004ff0d7212 */ /* 0x000fe200078e33ff */
[----:B------:R-:W1:Y:S01]  /*0130*/  LDCU.64 UR10, c[0x0][0x398] ;  /* 0x00007300ff0a77ac */ /* 0x000e620008000a00 */
[-C--:B------:R-:W-:Y:S02]  /*0140*/  IABS R9, R3.reuse ;  /* 0x0000000300097213 */ /* 0x080fe40000000000 */
[----:B------:R-:W-:Y:S01]  /*0150*/  IABS R12, R3 ;  /* 0x00000003000c7213 */ /* 0x000fe20000000000 */
[----:B------:R-:W2:Y:S01]  /*0160*/  LDCU UR7, c[0x0][0x3b4] ;  /* 0x00007680ff0777ac */ /* 0x000ea20008000800 */
[----:B------:R-:W3:Y:S01]  /*0170*/  I2F.RP R2, R9 ;  /* 0x0000000900027306 */ /* 0x000ee20000209400 */
[----:B------:R-:W2:Y:S07]  /*0180*/  LDCU.64 UR4, c[0x0][0x3b8] ;  /* 0x00007700ff0477ac */ /* 0x000eae0008000a00 */
[----:B---3--:R-:W3:Y:S02]  /*0190*/  MUFU.RCP R2, R2 ;  /* 0x0000000200027308 */ /* 0x008ee40000001000 */
[----:B---3--:R-:W-:-:S06]  /*01a0*/  IADD3 R6, PT, PT, R2, 0xffffffe, RZ ;  /* 0x0ffffffe02067810 */ /* 0x008fcc0007ffe0ff */
[----:B------:R3:W4:Y:S02]  /*01b0*/  F2I.FTZ.U32.TRUNC.NTZ R7, R6 ;  /* 0x0000000600077305 */ /* 0x000724000021f000 */
[----:B---3--:R-:W-:Y:S01]  /*01c0*/  HFMA2 R6, -RZ, RZ, 0, 0 ;  /* 0x00000000ff067431 */ /* 0x008fe200000001ff */
[----:B----4-:R-:W-:-:S05]  /*01d0*/  IADD3 R8, PT, PT, RZ, -R7, RZ ;  /* 0x80000007ff087210 */ /* 0x010fca0007ffe0ff */
[----:B------:R-:W-:-:S04]  /*01e0*/  IMAD R11, R8, R9, RZ ;  /* 0x00000009080b7224 */ /* 0x000fc800078e02ff */
[----:B------:R-:W-:Y:S01]  /*01f0*/  IMAD.HI.U32 R8, R7, R11, R6 ;  /* 0x0000000b07087227 */ /* 0x000fe200078e0006 */
[----:B------:R-:W-:Y:S02]  /*0200*/  MOV R7, R10 ;  /* 0x0000000a00077202 */ /* 0x000fe40000000f00 */
[----:B------:R-:W-:Y:S02]  /*0210*/  IABS R6, R4 ;  /* 0x0000000400067213 */ /* 0x000fe40000000000 */
[----:B------:R-:W-:Y:S01]  /*0220*/  IADD3 R11, PT, PT, RZ, -R12, RZ ;  /* 0x8000000cff0b7210 */ /* 0x000fe20007ffe0ff */
[----:B------:R-:W-:Y:S01]  /*0230*/  IMAD.HI.U32 R2, R8, R7, RZ ;  /* 0x0000000708027227 */ /* 0x000fe200078e00ff */
[----:B------:R-:W3:Y:S01]  /*0240*/  I2F.RP R10, R6 ;  /* 0x00000006000a7306 */ /* 0x000ee20000209400 */
[----:B------:R-:W-:Y:S02]  /*0250*/  IABS R12, R4 ;  /* 0x00000004000c7213 */ /* 0x000fe40000000000 */
[----:B------:R-:W-:-:S02]  /*0260*/  IMAD R8, R2, R11, R7 ;  /* 0x0000000b02087224 */ /* 0x000fc400078e0207 */
[----:B------:R-:W-:-:S03]  /*0270*/  IADD3 R15, PT, PT, RZ, -R12, RZ ;  /* 0x8000000cff0f7210 */ /* 0x000fc60007ffe0ff */
[----:B------:R-:W-:Y:S01]  /*0280*/  ISETP.GT.U32.AND P1, PT, R9, R8, PT ;  /* 0x000000080900720c */ /* 0x000fe20003f24070 */
[----:B---3--:R-:W3:-:S12]  /*0290*/  MUFU.RCP R10, R10 ;  /* 0x0000000a000a7308 */ /* 0x008ed80000001000 */
[-C--:B------:R-:W-:Y:S02]  /*02a0*/  @!P1 IADD3 R8, PT, PT, R8, -R9.reuse, RZ ;  /* 0x8000000908089210 */ /* 0x080fe40007ffe0ff */
[----:B------:R-:W-:Y:S02]  /*02b0*/  @!P1 IADD3 R2, PT, PT, R2, 0x1, RZ ;  /* 0x0000000102029810 */ /* 0x000fe40007ffe0ff */
[----:B------:R-:W-:Y:S02]  /*02c0*/  ISETP.GE.U32.AND P0, PT, R8, R9, PT ;  /* 0x000000090800720c */ /* 0x000fe40003f06070 */
[----:B------:R-:W-:Y:S02]  /*02d0*/  LOP3.LUT R8, R0, R3, RZ, 0x3c, !PT ;  /* 0x0000000300087212 */ /* 0x000fe400078e3cff */
[----:B------:R-:W-:Y:S02]  /*02e0*/  ISETP.NE.AND P1, PT, R3, RZ, PT ;  /* 0x000000ff0300720c */ /* 0x000fe40003f25270 */
[----:B------:R-:W-:-:S02]  /*02f0*/  ISETP.GE.AND P2, PT, R8, RZ, PT ;  /* 0x000000ff0800720c */ /* 0x000fc40003f46270 */
[----:B---3--:R-:W-:-:S04]  /*0300*/  IADD3 R8, PT, PT, R10, 0xffffffe, RZ ;  /* 0x0ffffffe0a087810 */ /* 0x008fc80007ffe0ff */
[----:B------:R3:W4:Y:S01]  /*0310*/  F2I.FTZ.U32.TRUNC.NTZ R9, R8 ;  /* 0x0000000800097305 */ /* 0x000722000021f000 */
[----:B------:R-:W-:-:S06]  /*0320*/  @P0 IADD3 R2, PT, PT, R2, 0x1, RZ ;  /* 0x0000000102020810 */ /* 0x000fcc0007ffe0ff */
[----:B------:R-:W-:Y:S02]  /*0330*/  @!P2 IADD3 R2, PT, PT, -R2, RZ, RZ ;  /* 0x000000ff0202a210 */ /* 0x000fe40007ffe1ff */
[----:B------:R-:W-:Y:S01]  /*0340*/  @!P1 LOP3.LUT R2, RZ, R3, RZ, 0x33, !PT ;  /* 0x00000003ff029212 */ /* 0x000fe200078e33ff */
[----:B---3--:R-:W-:-:S03]  /*0350*/  HFMA2 R8, -RZ, RZ, 0, 0 ;  /* 0x00000000ff087431 */ /* 0x008fc600000001ff */
[----:B------:R-:W-:Y:S02]  /*0360*/  IADD3 R10, PT, PT, -R2, RZ, RZ ;  /* 0x000000ff020a7210 */ /* 0x000fe40007ffe1ff */
[----:B----4-:R-:W-:-:S03]  /*0370*/  IADD3 R11, PT, PT, RZ, -R9, RZ ;  /* 0x80000009ff0b7210 */ /* 0x010fc60007ffe0ff */
[----:B------:R-:W-:Y:S02]  /*0380*/  IMAD R3, R3, R10, R0 ;  /* 0x0000000a03037224 */ /* 0x000fe400078e0200 */
[----:B------:R-:W-:-:S03]  /*0390*/  IMAD R11, R11, R6, RZ ;  /* 0x000000060b0b7224 */ /* 0x000fc600078e02ff */
[----:B------:R-:W-:Y:S01]  /*03a0*/  IABS R10, R3 ;  /* 0x00000003000a7213 */ /* 0x000fe20000000000 */
[----:B------:R-:W-:Y:S01]  /*03b0*/  IMAD.HI.U32 R12, R9, R11, R8 ;  /* 0x0000000b090c7227 */ /* 0x000fe200078e0008 */
[----:B------:R-:W-:Y:S02]  /*03c0*/  LOP3.LUT R3, R3, R4, RZ, 0x3c, !PT ;  /* 0x0000000403037212 */ /* 0x000fe400078e3cff */
[----:B------:R-:W-:Y:S02]  /*03d0*/  MOV R9, R10 ;  /* 0x0000000a00097202 */ /* 0x000fe40000000f00 */
[----:B------:R-:W-:-:S03]  /*03e0*/  ISETP.GE.AND P2, PT, R3, RZ, PT ;  /* 0x000000ff0300720c */ /* 0x000fc60003f46270 */
[----:B------:R-:W-:-:S04]  /*03f0*/  IMAD.HI.U32 R10, R12, R9, RZ ;  /* 0x000000090c0a7227 */ /* 0x000fc800078e00ff */
[----:B------:R-:W-:-:S05]  /*0400*/  IMAD R9, R10, R15, R9 ;  /* 0x0000000f0a097224 */ /* 0x000fca00078e0209 */
[----:B------:R-:W-:-:S13]  /*0410*/  ISETP.GT.U32.AND P1, PT, R6, R9, PT ;  /* 0x000000090600720c */ /* 0x000fda0003f24070 */
[-C--:B------:R-:W-:Y:S02]  /*0420*/  @!P1 IADD3 R9, PT, PT, R9, -R6.reuse, RZ ;  /* 0x8000000609099210 */ /* 0x080fe40007ffe0ff */
[----:B------:R-:W-:Y:S02]  /*0430*/  @!P1 IADD3 R10, PT, PT, R10, 0x1, RZ ;  /* 0x000000010a0a9810 */ /* 0x000fe40007ffe0ff */
[----:B------:R-:W-:Y:S02]  /*0440*/  ISETP.GE.U32.AND P0, PT, R9, R6, PT ;  /* 0x000000060900720c */ /* 0x000fe40003f06070 */
[----:B------:R-:W3:Y:S01]  /*0450*/  LDC.64 R8, c[0x0][0x3a0] ;  /* 0x0000e800ff087b82 */ /* 0x000ee20000000a00 */
[----:B------:R-:W-:-:S10]  /*0460*/  ISETP.NE.AND P1, PT, R4, RZ, PT ;  /* 0x000000ff0400720c */ /* 0x000fd40003f25270 */
[----:B------:R-:W-:-:S04]  /*0470*/  @P0 IADD3 R10, PT, PT, R10, 0x1, RZ ;  /* 0x000000010a0a0810 */ /* 0x000fc80007ffe0ff */
[----:B------:R-:W-:-:S04]  /*0480*/  @!P2 IADD3 R10, PT, PT, -R10, RZ, RZ ;  /* 0x000000ff0a0aa210 */ /* 0x000fc80007ffe1ff */
[----:B------:R-:W-:-:S05]  /*0490*/  SEL R3, R13, R10, !P1 ;  /* 0x0000000a0d037207 */ /* 0x000fca0004800000 */
[----:B---3--:R-:W-:Y:S01]  /*04a0*/  IMAD.WIDE R10, R3, 0x4, R8 ;  /* 0x00000004030a7825 */ /* 0x008fe200078e0208 */
[----:B------:R-:W-:-:S04]  /*04b0*/  IABS R8, R5 ;  /* 0x0000000500087213 */ /* 0x000fc80000000000 */
[----:B------:R-:W3:Y:S01]  /*04c0*/  I2F.RP R14, R8 ;  /* 0x00000008000e7306 */ /* 0x000ee20000209400 */
[----:B------:R-:W-:Y:S01]  /*04d0*/  IMAD.HI.U32 R12, R12, R7, RZ ;  /* 0x000000070c0c7227 */ /* 0x000fe200078e00ff */
[----:B0-----:R0:W5:Y:S01]  /*04e0*/  LDG.E.CONSTANT R4, desc[UR14][R10.64] ;  /* 0x0000000e0a047981 */ /* 0x001162000c1e9900 */
[----:B-1----:R-:W-:Y:S02]  /*04f0*/  UIADD3 UR9, UP0, UPT, UR10, 0x8, URZ ;  /* 0x000000080a097890 */ /* 0x002fe4000ff1e0ff */
[----:B------:R-:W-:Y:S01]  /*0500*/  IMAD R9, R12, R15, R7 ;  /* 0x0000000f0c097224 */ /* 0x000fe200078e0207 */
[----:B--2---:R-:W-:Y:S02]  /*0510*/  UIMAD UR7, UR4, UR7, URZ ;  /* 0x00000007040772a4 */ /* 0x004fe4000f8e02ff */
[----:B------:R-:W-:Y:S02]  /*0520*/  UIADD3.X UR10, UPT, UPT, URZ, UR11, URZ, UP0, !UPT ;  /* 0x0000000bff0a7290 */ /* 0x000fe400087fe4ff */
[----:B------:R-:W-:Y:S01]  /*0530*/  ISETP.GT.U32.AND P0, PT, R6, R9, PT ;  /* 0x000000090600720c */ /* 0x000fe20003f04070 */
[----:B------:R-:W-:Y:S01]  /*0540*/  ULOP3.LUT UR12, UR5, 0x3, URZ, 0xc0, !UPT ;  /* 0x00000003050c7892 */ /* 0x000fe2000f8ec0ff */
[----:B0-----:R-:W-:Y:S01]  /*0550*/  HFMA2 R10, -RZ, RZ, 0, 0 ;  /* 0x00000000ff0a7431 */ /* 0x001fe200000001ff */
[----:B------:R-:W-:Y:S01]  /*0560*/  ULOP3.LUT UR8, UR5, 0x7ffffffc, URZ, 0xc0, !UPT ;  /* 0x7ffffffc05087892 */ /* 0x000fe2000f8ec0ff */
[----:B---3--:R-:W0:Y:S01]  /*0570*/  MUFU.RCP R14, R14 ;  /* 0x0000000e000e7308 */ /* 0x008e220000001000 */
[----:B------:R-:W-:Y:S01]  /*0580*/  UPLOP3.LUT UP0, UPT, UPT, UPT, UPT, 0x80, 0x8 ;  /* 0x000000000008789c */ /* 0x000fe20003f0f070 */
[----:B------:R-:W-:-:S07]  /*0590*/  UMOV UR4, URZ ;  /* 0x000000ff00047c82 */ /* 0x000fce0008000000 */
[----:B------:R-:W-:Y:S02]  /*05a0*/  @!P0 IADD3 R9, PT, PT, R9, -R6, RZ ;  /* 0x8000000609098210 */ /* 0x000fe40007ffe0ff */
[----:B------:R-:W-:Y:S02]  /*05b0*/  ISETP.GE.AND P0, PT, R0, RZ, PT ;  /* 0x000000ff0000720c */ /* 0x000fe40003f06270 */
[----:B------:R-:W-:Y:S02]  /*05c0*/  ISETP.GT.U32.AND P2, PT, R6, R9, PT ;  /* 0x000000090600720c */ /* 0x000fe40003f44070 */
[----:B0-----:R-:W-:-:S04]  /*05d0*/  IADD3 R12, PT, PT, R14, 0xffffffe, RZ ;  /* 0x0ffffffe0e0c7810 */ /* 0x001fc80007ffe0ff */
[----:B------:R-:W0:Y:S07]  /*05e0*/  F2I.FTZ.U32.TRUNC.NTZ R11, R12 ;  /* 0x0000000c000b7305 */ /* 0x000e2e000021f000 */
[----:B------:R-:W-:-:S04]  /*05f0*/  @!P2 IADD3 R9, PT, PT, R9, -R6, RZ ;  /* 0x800000060909a210 */ /* 0x000fc80007ffe0ff */
[----:B------:R-:W-:-:S04]  /*0600*/  @!P0 IADD3 R9, PT, PT, -R9, RZ, RZ ;  /* 0x000000ff09098210 */ /* 0x000fc80007ffe1ff */
[----:B------:R-:W-:Y:S02]  /*0610*/  SEL R6, R13, R9, !P1 ;  /* 0x000000090d067207 */ /* 0x000fe40004800000 */
[----:B0-----:R-:W-:Y:S02]  /*0620*/  IADD3 R15, PT, PT, RZ, -R11, RZ ;  /* 0x8000000bff0f7210 */ /* 0x001fe40007ffe0ff */
[----:B------:R-:W-:Y:S02]  /*0630*/  IABS R13, R6 ;  /* 0x00000006000d7213 */ /* 0x000fe40000000000 */
[----:B------:R-:W-:Y:S01]  /*0640*/  LOP3.LUT R6, R6, R5, RZ, 0x3c, !PT ;  /* 0x0000000506067212 */ /* 0x000fe200078e3cff */
[----:B------:R-:W-:-:S04]  /*0650*/  IMAD R9, R15, R8, RZ ;  /* 0x000000080f097224 */ /* 0x000fc800078e02ff */
[----:B------:R-:W-:Y:S01]  /*0660*/  IMAD.HI.U32 R10, R11, R9, R10 ;  /* 0x000000090b0a7227 */ /* 0x000fe200078e000a */
[----:B------:R-:W-:-:S05]  /*0670*/  MOV R11, R13 ;  /* 0x0000000d000b7202 */ /* 0x000fca0000000f00 */
[----:B------:R-:W-:-:S04]  /*0680*/  IMAD.HI.U32 R9, R10, R7, RZ ;  /* 0x000000070a097227 */ /* 0x000fc800078e00ff */
[----:B------:R-:W-:Y:S01]  /*0690*/  IMAD.HI.U32 R10, R10, R11, RZ ;  /* 0x0000000b0a0a7227 */ /* 0x000fe200078e00ff */
[----:B------:R-:W-:-:S04]  /*06a0*/  IADD3 R9, PT, PT, -R9, RZ, RZ ;  /* 0x000000ff09097210 */ /* 0x000fc80007ffe1ff */
[----:B------:R-:W-:Y:S01]  /*06b0*/  IADD3 R12, PT, PT, -R10, RZ, RZ ;  /* 0x000000ff0a0c7210 */ /* 0x000fe20007ffe1ff */
[----:B------:R-:W-:-:S04]  /*06c0*/  IMAD R9, R8, R9, R7 ;  /* 0x0000000908097224 */ /* 0x000fc800078e0207 */
[C---:B------:R-:W-:Y:S01]  /*06d0*/  IMAD R7, R8.reuse, R12, R11 ;  /* 0x0000000c08077224 */ /* 0x040fe200078e020b */
[----:B------:R-:W-:-:S04]  /*06e0*/  ISETP.GT.U32.AND P2, PT, R8, R9, PT ;  /* 0x000000090800720c */ /* 0x000fc80003f44070 */
[----:B------:R-:W-:-:S09]  /*06f0*/  ISETP.GT.U32.AND P1, PT, R8, R7, PT ;  /* 0x000000070800720c */ /* 0x000fd20003f24070 */
[-C--:B------:R-:W-:Y:S02]  /*0700*/  @!P2 IADD3 R9, PT, PT, R9, -R8.reuse, RZ ;  /* 0x800000080909a210 */ /* 0x080fe40007ffe0ff */
[----:B------:R-:W-:Y:S02]  /*0710*/  ISETP.GE.AND P2, PT, R6, RZ, PT ;  /* 0x000000ff0600720c */ /* 0x000fe40003f46270 */
[-C--:B------:R-:W-:Y:S02]  /*0720*/  @!P1 IADD3 R7, PT, PT, R7, -R8.reuse, RZ ;  /* 0x8000000807079210 */ /* 0x080fe40007ffe0ff */
[----:B------:R-:W-:Y:S02]  /*0730*/  ISETP.GT.U32.AND P4, PT, R8, R9, PT ;  /* 0x000000090800720c */ /* 0x000fe40003f84070 */
[----:B------:R-:W-:Y:S02]  /*0740*/  ISETP.GE.U32.AND P3, PT, R7, R8, PT ;  /* 0x000000080700720c */ /* 0x000fe40003f66070 */
[----:B------:R-:W-:-:S02]  /*0750*/  @!P1 IADD3 R10, PT, PT, R10, 0x1, RZ ;  /* 0x000000010a0a9810 */ /* 0x000fc40007ffe0ff */
[----:B------:R-:W-:Y:S02]  /*0760*/  ISETP.NE.AND P1, PT, R5, RZ, PT ;  /* 0x000000ff0500720c */ /* 0x000fe40003f25270 */
[----:B------:R-:W-:-:S05]  /*0770*/  LOP3.LUT R7, RZ, R5, RZ, 0x33, !PT ;  /* 0x00000005ff077212 */ /* 0x000fca00078e33ff */
[----:B------:R-:W-:Y:S02]  /*0780*/  @!P4 IADD3 R9, PT, PT, R9, -R8, RZ ;  /* 0x800000080909c210 */ /* 0x000fe40007ffe0ff */
[----:B------:R-:W-:Y:S02]  /*0790*/  @P3 IADD3 R10, PT, PT, R10, 0x1, RZ ;  /* 0x000000010a0a3810 */ /* 0x000fe40007ffe0ff */
[----:B------:R-:W-:Y:S02]  /*07a0*/  @!P0 IADD3 R9, PT, PT, -R9, RZ, RZ ;  /* 0x000000ff09098210 */ /* 0x000fe40007ffe1ff */
[----:B------:R-:W-:Y:S02]  /*07b0*/  @!P2 IADD3 R10, PT, PT, -R10, RZ, RZ ;  /* 0x000000ff0a0aa210 */ /* 0x000fe40007ffe1ff */
[C---:B------:R-:W-:Y:S02]  /*07c0*/  SEL R5, R7.reuse, R9, !P1 ;  /* 0x0000000907057207 */ /* 0x040fe40004800000 */
[----:B------:R-:W-:Y:S01]  /*07d0*/  SEL R6, R7, R10, !P1 ;  /* 0x0000000a07067207 */ /* 0x000fe20004800000 */
[----:B------:R-:W-:-:S07]  /*07e0*/  HFMA2 R7, -RZ, RZ, 0, 0 ;  /* 0x00000000ff077431 */ /* 0x000fce00000001ff */
.L_x_31:
[----:B------:R-:W-:Y:S01]  /*07f0*/  UPLOP3.LUT UP1, UPT, UPT, UPT, UP0, 0x80, 0x8 ;  /* 0x000000000008789c */ /* 0x000fe20003f2f000 */
[----:B------:R-:W-:Y:S01]  /*0800*/  LEA R8, R6, UR4, 0x1 ;  /* 0x0000000406087c11 */ /* 0x000fe2000f8e08ff */
[----:B------:R-:W-:Y:S01]  /*0810*/  UPLOP3.LUT UP0, UPT, UPT, UPT, UPT, 0x80, 0x8 ;  /* 0x000000000008789c */ /* 0x000fe20003f0f070 */
[----:B0-----:R-:W-:-:S10]  /*0820*/  UMOV UR4, URZ ;  /* 0x000000ff00047c82 */ /* 0x001fd40008000000 */
.L_x_30:
[----:B0-----:R-:W0:Y:S01]  /*0830*/  LDCU UR5, c[0x0][0x3ac] ;  /* 0x00007580ff0577ac */ /* 0x001e220008000800 */
[----:B------:R-:W-:Y:S02]  /*0840*/  LEA R9, R5, UR4, 0x1 ;  /* 0x0000000405097c11 */ /* 0x000fe4000f8e08ff */
[----:B-----5:R-:W-:Y:S01]  /*0850*/  MOV R24, R4 ;  /* 0x0000000400187202 */ /* 0x020fe20000000f00 */
[----:B------:R-:W-:Y:S02]  /*0860*/  UPLOP3.LUT UP2, UPT, UPT, UPT, UP0, 0x80, 0x8 ;  /* 0x000000000008789c */ /* 0x000fe40003f4f000 */
[----:B0-----:R-:W-:-:S09]  /*0870*/  UISETP.GE.AND UP0, UPT, UR5, 0x1, UPT ;  /* 0x000000010500788c */ /* 0x001fd2000bf06270 */
[----:B------:R-:W-:Y:S05]  /*0880*/  BRA.U !UP0, `(.L_x_19) ;  /* 0x0000001108d07547 */ /* 0x000fea000b800000 */
[----:B------:R-:W-:-:S05]  /*0890*/  UMOV UR4, URZ ;  /* 0x000000ff00047c82 */ /* 0x000fca0008000000 */
.L_x_29:
[----:B------:R-:W0:Y:S01]  /*08a0*/  LDC R10, c[0x0][0x3ac] ;  /* 0x0000eb00ff0a7b82 */ /* 0x000e220000000800 */
[----:B------:R-:W1:Y:S01]  /*08b0*/  LDCU UR6, c[0x0][0x3bc] ;  /* 0x00007780ff0677ac */ /* 0x000e620008000800 */
[----:B------:R-:W2:Y:S01]  /*08c0*/  LDCU UR5, c[0x0][0x3bc] ;  /* 0x00007780ff0577ac */ /* 0x000ea20008000800 */
[----:B-1----:R-:W-:Y:S02]  /*08d0*/  UISETP.NE.AND UP0, UPT, UR6, 0x5, UPT ;  /* 0x000000050600788c */ /* 0x002fe4000bf05270 */
[----:B--2---:R-:W-:Y:S01]  /*08e0*/  UIMAD UR5, UR5, UR5, URZ ;  /* 0x00000005050572a4 */ /* 0x004fe2000f8e02ff */
[-C--:B0-----:R-:W-:Y:S02]  /*08f0*/  IMAD R23, R2, R10.reuse, UR4 ;  /* 0x0000000402177e24 */ /* 0x081fe4000f8e020a */
[----:B------:R-:W-:Y:S01]  /*0900*/  IMAD R20, R3, R10, UR4 ;  /* 0x0000000403147e24 */ /* 0x000fe2000f8e020a */
[----:B------:R-:W-:Y:S01]  /*0910*/  UIADD3 UR4, UPT, UPT, UR4, 0x1, URZ ;  /* 0x0000000104047890 */ /* 0x000fe2000fffe0ff */
[----:B------:R-:W-:-:S02]  /*0920*/  IMAD R14, R23, UR7, RZ ;  /* 0x00000007170e7c24 */ /* 0x000fc4000f8e02ff */
[----:B------:R-:W-:-:S03]  /*0930*/  IMAD R20, R20, UR5, RZ ;  /* 0x0000000514147c24 */ /* 0x000fc6000f8e02ff */
[----:B------:R-:W-:Y:S01]  /*0940*/  ISETP.NE.AND P0, PT, R10, UR4, PT ;  /* 0x000000040a007c0c */ /* 0x000fe2000bf05270 */
[----:B------:R-:W-:-:S12]  /*0950*/  BRA.U UP0, `(.L_x_20) ;  /* 0x00000005005c7547 */ /* 0x000fd8000b800000 */
[----:B------:R-:W0:Y:S01]  /*0960*/  LDC R15, c[0x0][0x3b8] ;  /* 0x0000ee00ff0f7b82 */ /* 0x000e220000000800 */
[----:B------:R-:W-:-:S07]  /*0970*/  IADD3 R14, PT, PT, R9, R14, RZ ;  /* 0x0000000e090e7210 */ /* 0x000fce0007ffe0ff */
[----:B------:R-:W1:Y:S08]  /*0980*/  LDC.64 R10, c[0x0][0x398] ;  /* 0x0000e600ff0a7b82 */ /* 0x000e700000000a00 */
[----:B------:R-:W2:Y:S01]  /*0990*/  LDC.64 R12, c[0x0][0x380] ;  /* 0x0000e000ff0c7b82 */ /* 0x000ea20000000a00 */
[----:B0-----:R-:W-:Y:S02]  /*09a0*/  IMAD R17, R8, R15, R14 ;  /* 0x0000000f08117224 */ /* 0x001fe400078e020e */
[----:B-1----:R-:W-:-:S05]  /*09b0*/  IMAD.WIDE R20, R20, 0x4, R10 ;  /* 0x0000000414147825 */ /* 0x002fca00078e020a */
[----:B------:R-:W3:Y:S01]  /*09c0*/  LDG.E.CONSTANT R16, desc[UR14][R20.64] ;  /* 0x0000000e14107981 */ /* 0x000ee2000c1e9900 */
[----:B--2---:R-:W-:-:S03]  /*09d0*/  IMAD.WIDE R12, R17, 0x4, R12 ;  /* 0x00000004110c7825 */ /* 0x004fc600078e020c */
[----:B------:R-:W2:Y:S04]  /*09e0*/  LDG.E.CONSTANT R18, desc[UR14][R20.64+0x4] ;  /* 0x0000040e14127981 */ /* 0x000ea8000c1e9900 */
[----:B------:R-:W3:Y:S04]  /*09f0*/  LDG.E.CONSTANT R19, desc[UR14][R12.64] ;  /* 0x0000000e0c137981 */ /* 0x000ee8000c1e9900 */
[----:B------:R-:W2:Y:S04]  /*0a00*/  LDG.E.CONSTANT R23, desc[UR14][R12.64+0x4] ;  /* 0x0000040e0c177981 */ /* 0x000ea8000c1e9900 */
[----:B------:R-:W4:Y:S04]  /*0a10*/  LDG.E.CONSTANT R22, desc[UR14][R20.64+0x8] ;  /* 0x0000080e14167981 */ /* 0x000f28000c1e9900 */
[----:B------:R-:W4:Y:S04]  /*0a20*/  LDG.E.CONSTANT R25, desc[UR14][R12.64+0x8] ;  /* 0x0000080e0c197981 */ /* 0x000f28000c1e9900 */
[----:B------:R-:W5:Y:S04]  /*0a30*/  LDG.E.CONSTANT R26, desc[UR14][R20.64+0xc] ;  /* 0x00000c0e141a7981 */ /* 0x000f68000c1e9900 */
[----:B------:R-:W5:Y:S01]  /*0a40*/  LDG.E.CONSTANT R27, desc[UR14][R12.64+0xc] ;  /* 0x00000c0e0c1b7981 */ /* 0x000f62000c1e9900 */
[----:B------:R-:W-:-:S03]  /*0a50*/  IMAD.WIDE R10, R15, 0x4, R12 ;  /* 0x000000040f0a7825 */ /* 0x000fc600078e020c */
[----:B------:R-:W5:Y:S04]  /*0a60*/  LDG.E.CONSTANT R14, desc[UR14][R20.64+0x10] ;  /* 0x0000100e140e7981 */ /* 0x000f68000c1e9900 */
[----:B------:R-:W5:Y:S01]  /*0a70*/  LDG.E.CONSTANT R17, desc[UR14][R12.64+0x10] ;  /* 0x0000100e0c117981 */ /* 0x000f62000c1e9900 */
[----:B---3--:R-:W-:-:S03]  /*0a80*/  FFMA R24, R19, R16, R24 ;  /* 0x0000001013187223 */ /* 0x008fc60000000018 */
[----:B------:R-:W3:Y:S04]  /*0a90*/  LDG.E.CONSTANT R16, desc[UR14][R20.64+0x14] ;  /* 0x0000140e14107981 */ /* 0x000ee8000c1e9900 */
[----:B------:R-:W3:Y:S01]  /*0aa0*/  LDG.E.CONSTANT R19, desc[UR14][R10.64] ;  /* 0x0000000e0a137981 */ /* 0x000ee2000c1e9900 */
[----:B--2---:R-:W-:-:S03]  /*0ab0*/  FFMA R24, R23, R18, R24 ;  /* 0x0000001217187223 */ /* 0x004fc60000000018 */
        /* <DEDUP_REMOVED lines=8> */
[----:B------:R-:W-:Y:S01]  /*0b40*/  FFMA R26, R17, R14, R26 ;  /* 0x0000000e111a7223 */ /* 0x000fe2000000001a */
[----:B------:R-:W-:Y:S02]  /*0b50*/  IMAD.WIDE R12, R15, 0x4, R10 ;  /* 0x000000040f0c7825 */ /* 0x000fe400078e020a */
        /* <DEDUP_REMOVED lines=15> */
[----:B------:R-:W5:Y:S01]  /*0c50*/  LDG.E.CONSTANT R17, desc[UR14][R20.64+0x38] ;  /* 0x0000380e14117981 */ /* 0x000f62000c1e9900 */
[----:B------:R-:W-:-:S03]  /*0c60*/  IMAD.WIDE R10, R15, 0x4, R12 ;  /* 0x000000040f0a7825 */ /* 0x000fc600078e020c */
[----:B------:R0:W5:Y:S01]  /*0c70*/  LDG.E.CONSTANT R14, desc[UR14][R12.64+0x10] ;  /* 0x0000100e0c0e7981 */ /* 0x000162000c1e9900 */
        /* <DEDUP_REMOVED lines=9> */
[----:B-----5:R-:W-:Y:S01]  /*0d10*/  FFMA R27, R24, R27, R29 ;  /* 0x0000001b181b7223 */ /* 0x020fe2000000001d */
[----:B0-----:R-:W-:Y:S02]  /*0d20*/  IMAD.WIDE R12, R15, 0x4, R10 ;  /* 0x000000040f0c7825 */ /* 0x001fe400078e020a */
[----:B------:R-:W5:Y:S04]  /*0d30*/  LDG.E.CONSTANT R24, desc[UR14][R20.64+0x4c] ;  /* 0x00004c0e14187981 */ /* 0x000f68000c1e9900 */
[----:B------:R-:W5:Y:S01]  /*0d40*/  LDG.E.CONSTANT R15, desc[UR14][R12.64] ;  /* 0x0000000e0c0f7981 */ /* 0x000f62000c1e9900 */
[----:B------:R-:W-:-:S03]  /*0d50*/  FFMA R29, R14, R17, R27 ;  /* 0x000000110e1d7223 */ /* 0x000fc6000000001b */
[----:B------:R-:W5:Y:S04]  /*0d60*/  LDG.E.CONSTANT R14, desc[UR14][R20.64+0x48] ;  /* 0x0000480e140e7981 */ /* 0x000f68000c1e9900 */
[----:B------:R-:W5:Y:S04]  /*0d70*/  LDG.E.CONSTANT R27, desc[UR14][R10.64+0xc] ;  /* 0x00000c0e0a1b7981 */ /* 0x000f68000c1e9900 */
[----:B------:R-:W5:Y:S04]  /*0d80*/  LDG.E.CONSTANT R17, desc[UR14][R10.64+0x10] ;  /* 0x0000100e0a117981 */ /* 0x000f68000c1e9900 */
[----:B------:R-:W5:Y:S04]  /*0d90*/  LDG.E.CONSTANT R26, desc[UR14][R20.64+0x60] ;  /* 0x0000600e141a7981 */ /* 0x000f68000c1e9900 */
[----:B------:R-:W5:Y:S04]  /*0da0*/  LDG.E.CONSTANT R11, desc[UR14][R12.64+0x8] ;  /* 0x0000080e0c0b7981 */ /* 0x000f68000c1e9900 */
[----:B------:R-:W5:Y:S01]  /*0db0*/  LDG.E.CONSTANT R10, desc[UR14][R12.64+0xc] ;  /* 0x00000c0e0c0a7981 */ /* 0x000f62000c1e9900 */
[----:B---3--:R-:W-:-:S03]  /*0dc0*/  FFMA R19, R16, R19, R29 ;  /* 0x0000001310137223 */ /* 0x008fc6000000001d */
[----:B------:R-:W3:Y:S01]  /*0dd0*/  LDG.E.CONSTANT R16, desc[UR14][R20.64+0x50] ;  /* 0x0000500e14107981 */ /* 0x000ee2000c1e9900 */
[----:B--2---:R-:W-:-:S03]  /*0de0*/  FFMA R23, R18, R23, R19 ;  /* 0x0000001712177223 */ /* 0x004fc60000000013 */
[----:B------:R-:W2:Y:S04]  /*0df0*/  LDG.E.CONSTANT R18, desc[UR14][R20.64+0x54] ;  /* 0x0000540e14127981 */ /* 0x000ea8000c1e9900 */
[----:B------:R-:W2:Y:S01]  /*0e00*/  LDG.E.CONSTANT R19, desc[UR14][R12.64+0x4] ;  /* 0x0000040e0c137981 */ /* 0x000ea2000c1e9900 */
[----:B----4-:R-:W-:-:S03]  /*0e10*/  FFMA R28, R22, R25, R23 ;  /* 0x00000019161c7223 */ /* 0x010fc60000000017 */
[----:B------:R-:W4:Y:S04]  /*0e20*/  LDG.E.CONSTANT R22, desc[UR14][R20.64+0x58] ;  /* 0x0000580e14167981 */ /* 0x000f28000c1e9900 */
[----:B------:R-:W4:Y:S04]  /*0e30*/  LDG.E.CONSTANT R25, desc[UR14][R20.64+0x5c] ;  /* 0x00005c0e14197981 */ /* 0x000f28000c1e9900 */
[----:B------:R-:W4:Y:S01]  /*0e40*/  LDG.E.CONSTANT R23, desc[UR14][R12.64+0x10] ;  /* 0x0000100e0c177981 */ /* 0x000f22000c1e9900 */
[----:B-----5:R-:W-:-:S04]  /*0e50*/  FFMA R14, R27, R14, R28 ;  /* 0x0000000e1b0e7223 */ /* 0x020fc8000000001c */
[----:B------:R-:W-:-:S04]  /*0e60*/  FFMA R14, R17, R24, R14 ;  /* 0x00000018110e7223 */ /* 0x000fc8000000000e */
[----:B---3--:R-:W-:-:S04]  /*0e70*/  FFMA R14, R15, R16, R14 ;  /* 0x000000100f0e7223 */ /* 0x008fc8000000000e */
[----:B--2---:R-:W-:-:S04]  /*0e80*/  FFMA R14, R19, R18, R14 ;  /* 0x00000012130e7223 */ /* 0x004fc8000000000e */
[----:B----4-:R-:W-:-:S04]  /*0e90*/  FFMA R11, R11, R22, R14 ;  /* 0x000000160b0b7223 */ /* 0x010fc8000000000e */
[----:B------:R-:W-:-:S04]  /*0ea0*/  FFMA R10, R10, R25, R11 ;  /* 0x000000190a0a7223 */ /* 0x000fc8000000000b */
[----:B------:R-:W-:Y:S01]  /*0eb0*/  FFMA R24, R23, R26, R10 ;  /* 0x0000001a17187223 */ /* 0x000fe2000000000a */
[----:B------:R-:W-:Y:S06]  /*0ec0*/  BRA `(.L_x_21) ;  /* 0x0000000c003c7947 */ /* 0x000fec0003800000 */
.L_x_20:
[----:B------:R-:W-:-:S09]  /*0ed0*/  UISETP.GE.AND UP0, UPT, UR6, 0x1, UPT ;  /* 0x000000010600788c */ /* 0x000fd2000bf06270 */
[----:B------:R-:W-:Y:S05]  /*0ee0*/  BRA.U !UP0, `(.L_x_21) ;  /* 0x0000000d08347547 */ /* 0x000fea000b800000 */
[----:B------:R-:W0:Y:S01]  /*0ef0*/  LDCU UR5, c[0x0][0x3b4] ;  /* 0x00007680ff0577ac */ /* 0x000e220008000800 */
[----:B------:R-:W-:Y:S01]  /*0f00*/  IADD3 R22, PT, PT, R9, R14, RZ ;  /* 0x0000000e09167210 */ /* 0x000fe20007ffe0ff */
[----:B0-----:R-:W-:Y:S01]  /*0f10*/  IMAD R23, R23, UR5, R8 ;  /* 0x0000000517177c24 */ /* 0x001fe2000f8e0208 */
[----:B------:R-:W-:-:S06]  /*0f20*/  UMOV UR5, URZ ;  /* 0x000000ff00057c82 */ /* 0x000fcc0008000000 */
.L_x_28:
[----:B------:R-:W0:Y:S01]  /*0f30*/  LDCU UR16, c[0x0][0x3bc] ;  /* 0x00007780ff1077ac */ /* 0x000e220008000800 */
[----:B------:R-:W-:Y:S01]  /*0f40*/  MOV R21, UR5 ;  /* 0x0000000500157c02 */ /* 0x000fe20008000f00 */
[----:B------:R-:W-:Y:S01]  /*0f50*/  UMOV UR6, URZ ;  /* 0x000000ff00067c82 */ /* 0x000fe20008000000 */
[----:B0-----:R-:W-:-:S03]  /*0f60*/  UISETP.GE.U32.AND UP0, UPT, UR16, 0x4, UPT ;  /* 0x000000041000788c */ /* 0x001fc6000bf06070 */
[----:B------:R-:W-:-:S06]  /*0f70*/  IMAD R21, R21, UR16, R20 ;  /* 0x0000001015157c24 */ /* 0x000fcc000f8e0214 */
[----:B------:R-:W-:Y:S05]  /*0f80*/  BRA.U !UP0, `(.L_x_22) ;  /* 0x0000000908847547 */ /* 0x000fea000b800000 */
[----:B------:R-:W0:Y:S01]  /*0f90*/  LDCU UR13, c[0x0][0x3b8] ;  /* 0x00007700ff0d77ac */ /* 0x000e220008000800 */
[----:B------:R-:W-:Y:S02]  /*0fa0*/  MOV R10, UR9 ;  /* 0x00000009000a7c02 */ /* 0x000fe40008000f00 */
[----:B------:R-:W-:Y:S01]  /*0fb0*/  MOV R11, UR10 ;  /* 0x0000000a000b7c02 */ /* 0x000fe20008000f00 */
[----:B------:R-:W-:Y:S01]  /*0fc0*/  UIADD3 UR17, UPT, UPT, -UR8, URZ, URZ ;  /* 0x000000ff08117290 */ /* 0x000fe2000fffe1ff */
[----:B------:R-:W-:Y:S01]  /*0fd0*/  IADD3 R12, PT, PT, R23, UR5, RZ ;  /* 0x00000005170c7c10 */ /* 0x000fe2000fffe0ff */
[----:B------:R-:W-:Y:S02]  /*0fe0*/  UIADD3 UR11, UPT, UPT, -UR8, URZ, URZ ;  /* 0x000000ff080b7290 */ /* 0x000fe4000fffe1ff */
[----:B------:R-:W-:Y:S01]  /*0ff0*/  UISETP.GE.AND UP0, UPT, UR17, URZ, UPT ;  /* 0x000000ff1100728c */ /* 0x000fe2000bf06270 */
[----:B------:R-:W-:-:S04]  /*1000*/  IMAD.WIDE R10, R21, 0x4, R10 ;  /* 0x00000004150a7825 */ /* 0x000fc800078e020a */
[----:B0-----:R-:W-:-:S04]  /*1010*/  IMAD R25, R12, UR13, R9 ;  /* 0x0000000d0c197c24 */ /* 0x001fc8000f8e0209 */
[----:B------:R-:W-:Y:S05]  /*1020*/  BRA.U UP0, `(.L_x_23) ;  /* 0x0000000500f47547 */ /* 0x000fea000b800000 */
[----:B------:R-:W-:Y:S02]  /*1030*/  UIADD3 UR13, UPT, UPT, -UR11, URZ, URZ ;  /* 0x000000ff0b0d7290 */ /* 0x000fe4000fffe1ff */
[----:B------:R-:W-:Y:S02]  /*1040*/  UPLOP3.LUT UP0, UPT, UPT, UPT, UPT, 0x80, 0x8 ;  /* 0x000000000008789c */ /* 0x000fe40003f0f070 */
[----:B------:R-:W-:-:S09]  /*1050*/  UISETP.GT.AND UP3, UPT, UR13, 0xc, UPT ;  /* 0x0000000c0d00788c */ /* 0x000fd2000bf64270 */
[----:B------:R-:W-:Y:S05]  /*1060*/  BRA.U !UP3, `(.L_x_24) ;  /* 0x000000050b2c7547 */ /* 0x000fea000b800000 */
[----:B------:R-:W-:-:S11]  /*1070*/  UPLOP3.LUT UP0, UPT, UPT, UPT, UPT, 0x40, 0x4 ;  /* 0x000000000004789c */ /* 0x000fd60003f0e870 */
.L_x_25:
[----:B------:R-:W0:Y:S01]  /*1080*/  LDC.64 R12, c[0x0][0x398] ;  /* 0x0000e600ff0c7b82 */ /* 0x000e220000000a00 */
[----:B------:R-:W2:Y:S07]  /*1090*/  LDG.E.CONSTANT R28, desc[UR14][R10.64+-0x4] ;  /* 0xfffffc0e0a1c7981 */ /* 0x000eae000c1e9900 */
[----:B------:R-:W1:Y:S01]  /*10a0*/  LDC.64 R14, c[0x0][0x380] ;  /* 0x0000e000ff0e7b82 */ /* 0x000e620000000a00 */
[----:B0-----:R-:W-:-:S06]  /*10b0*/  IMAD.WIDE R18, R21, 0x4, R12 ;  /* 0x0000000415127825 */ /* 0x001fcc00078e020c */
[----:B------:R-:W3:Y:S01]  /*10c0*/  LDG.E.CONSTANT R18, desc[UR14][R18.64] ;  /* 0x0000000e12127981 */ /* 0x000ee2000c1e9900 */
[----:B-1----:R-:W-:-:S05]  /*10d0*/  IMAD.WIDE R16, R25, 0x4, R14 ;  /* 0x0000000419107825 */ /* 0x002fca00078e020e */
[----:B------:R-:W3:Y:S04]  /*10e0*/  LDG.E.CONSTANT R27, desc[UR14][R16.64] ;  /* 0x0000000e101b7981 */ /* 0x000ee8000c1e9900 */
[----:B------:R-:W2:Y:S04]  /*10f0*/  LDG.E.CONSTANT R26, desc[UR14][R16.64+0x4] ;  /* 0x0000040e101a7981 */ /* 0x000ea8000c1e9900 */
[----:B------:R-:W4:Y:S01]  /*1100*/  LDG.E.CONSTANT R29, desc[UR14][R16.64+0xc] ;  /* 0x00000c0e101d7981 */ /* 0x000f22000c1e9900 */
[----:B---3--:R-:W-:-:S03]  /*1110*/  FFMA R27, R27, R18, R24 ;  /* 0x000000121b1b7223 */ /* 0x008fc60000000018 */
[----:B------:R-:W3:Y:S01]  /*1120*/  LDG.E.CONSTANT R24, desc[UR14][R10.64] ;  /* 0x0000000e0a187981 */ /* 0x000ee2000c1e9900 */
[----:B--2---:R-:W-:-:S03]  /*1130*/  FFMA R26, R26, R28, R27 ;  /* 0x0000001c1a1a7223 */ /* 0x004fc6000000001b */
[----:B------:R-:W3:Y:S04]  /*1140*/  LDG.E.CONSTANT R27, desc[UR14][R16.64+0x8] ;  /* 0x0000080e101b7981 */ /* 0x000ee8000c1e9900 */
[----:B------:R-:W4:Y:S01]  /*1150*/  LDG.E.CONSTANT R28, desc[UR14][R10.64+0x4] ;  /* 0x0000040e0a1c7981 */ /* 0x000f22000c1e9900 */
[----:B------:R-:W-:-:S05]  /*1160*/  IADD3 R19, PT, PT, R21, 0x4, RZ ;  /* 0x0000000415137810 */ /* 0x000fca0007ffe0ff */
[----:B------:R-:W-:-:S06]  /*1170*/  IMAD.WIDE R18, R19, 0x4, R12 ;  /* 0x0000000413127825 */ /* 0x000fcc00078e020c */
[----:B------:R-:W2:Y:S01]  /*1180*/  LDG.E.CONSTANT R18, desc[UR14][R18.64] ;  /* 0x0000000e12127981 */ /* 0x000ea2000c1e9900 */
[----:B---3--:R-:W-:Y:S01]  /*1190*/  FFMA R24, R27, R24, R26 ;  /* 0x000000181b187223 */ /* 0x008fe2000000001a */
[----:B------:R-:W-:-:S05]  /*11a0*/  IADD3 R27, PT, PT, R25, 0x4, RZ ;  /* 0x00000004191b7810 */ /* 0x000fca0007ffe0ff */
[----:B------:R-:W-:-:S04]  /*11b0*/  IMAD.WIDE R26, R27, 0x4, R14 ;  /* 0x000000041b1a7825 */ /* 0x000fc800078e020e */
[----:B----4-:R-:W-:Y:S02]  /*11c0*/  FFMA R24, R29, R28, R24 ;  /* 0x0000001c1d187223 */ /* 0x010fe40000000018 */
[----:B------:R-:W3:Y:S04]  /*11d0*/  LDG.E.CONSTANT R28, desc[UR14][R10.64+0xc] ;  /* 0x00000c0e0a1c7981 */ /* 0x000ee8000c1e9900 */
[----:B------:R-:W2:Y:S04]  /*11e0*/  LDG.E.CONSTANT R29, desc[UR14][R26.64] ;  /* 0x0000000e1a1d7981 */ /* 0x000ea8000c1e9900 */
[----:B------:R-:W3:Y:S04]  /*11f0*/  LDG.E.CONSTANT R17, desc[UR14][R26.64+0x4] ;  /* 0x0000040e1a117981 */ /* 0x000ee8000c1e9900 */
[----:B------:R-:W4:Y:S01]  /*1200*/  LDG.E.CONSTANT R16, desc[UR14][R26.64+0x8] ;  /* 0x0000080e1a107981 */ /* 0x000f22000c1e9900 */
[----:B--2---:R-:W-:-:S03]  /*1210*/  FFMA R24, R29, R18, R24 ;  /* 0x000000121d187223 */ /* 0x004fc60000000018 */
[----:B------:R-:W2:Y:S01]  /*1220*/  LDG.E.CONSTANT R29, desc[UR14][R26.64+0xc] ;  /* 0x00000c0e1a1d7981 */ /* 0x000ea2000c1e9900 */
[----:B---3--:R-:W-:-:S03]  /*1230*/  FFMA R17, R17, R28, R24 ;  /* 0x0000001c11117223 */ /* 0x008fc60000000018 */
[----:B------:R-:W4:Y:S04]  /*1240*/  LDG.E.CONSTANT R24, desc[UR14][R10.64+0x10] ;  /* 0x0000100e0a187981 */ /* 0x000f28000c1e9900 */
[----:B------:R-:W2:Y:S01]  /*1250*/  LDG.E.CONSTANT R28, desc[UR14][R10.64+0x14] ;  /* 0x0000140e0a1c7981 */ /* 0x000ea2000c1e9900 */
[----:B------:R-:W-:-:S03]  /*1260*/  IADD3 R19, PT, PT, R21, 0x8, RZ ;  /* 0x0000000815137810 */ /* 0x000fc60007ffe0ff */
[----:B------:R-:W3:Y:S02]  /*1270*/  LDG.E.CONSTANT R26, desc[UR14][R10.64+0x24] ;  /* 0x0000240e0a1a7981 */ /* 0x000ee4000c1e9900 */
[----:B------:R-:W-:-:S06]  /*1280*/  IMAD.WIDE R18, R19, 0x4, R12 ;  /* 0x0000000413127825 */ /* 0x000fcc00078e020c */
[----:B------:R0:W5:Y:S01]  /*1290*/  LDG.E.CONSTANT R18, desc[UR14][R18.64] ;  /* 0x0000000e12127981 */ /* 0x000162000c1e9900 */
[----:B----4-:R-:W-:Y:S01]  /*12a0*/  FFMA R24, R16, R24, R17 ;  /* 0x0000001810187223 */ /* 0x010fe20000000011 */
[----:B------:R-:W-:-:S05]  /*12b0*/  IADD3 R17, PT, PT, R25, 0x8, RZ ;  /* 0x0000000819117810 */ /* 0x000fca0007ffe0ff */
[----:B------:R-:W-:-:S04]  /*12c0*/  IMAD.WIDE R16, R17, 0x4, R14 ;  /* 0x0000000411107825 */ /* 0x000fc800078e020e */
[----:B--2---:R-:W-:Y:S02]  /*12d0*/  FFMA R24, R29, R28, R24 ;  /* 0x0000001c1d187223 */ /* 0x004fe40000000018 */
[----:B------:R-:W2:Y:S04]  /*12e0*/  LDG.E.CONSTANT R28, desc[UR14][R10.64+0x1c] ;  /* 0x00001c0e0a1c7981 */ /* 0x000ea8000c1e9900 */
[----:B------:R-:W5:Y:S04]  /*12f0*/  LDG.E.CONSTANT R29, desc[UR14][R16.64] ;  /* 0x0000000e101d7981 */ /* 0x000f68000c1e9900 */
[----:B------:R-:W2:Y:S01]  /*1300*/  LDG.E.CONSTANT R27, desc[UR14][R16.64+0x4] ;  /* 0x0000040e101b7981 */ /* 0x000ea2000c1e9900 */
[----:B0-----:R-:W-:Y:S01]  /*1310*/  IADD3 R19, PT, PT, R21, 0xc, RZ ;  /* 0x0000000c15137810 */ /* 0x001fe20007ffe0ff */
[----:B-----5:R-:W-:-:S02]  /*1320*/  FFMA R24, R29, R18, R24 ;  /* 0x000000121d187223 */ /* 0x020fc40000000018 */
[----:B------:R-:W4:Y:S02]  /*1330*/  LDG.E.CONSTANT R29, desc[UR14][R16.64+0x8] ;  /* 0x0000080e101d7981 */ /* 0x000f24000c1e9900 */
[----:B--2---:R-:W-:Y:S02]  /*1340*/  FFMA R24, R27, R28, R24 ;  /* 0x0000001c1b187223 */ /* 0x004fe40000000018 */
[----:B------:R-:W4:Y:S04]  /*1350*/  LDG.E.CONSTANT R27, desc[UR14][R10.64+0x20] ;  /* 0x0000200e0a1b7981 */ /* 0x000f28000c1e9900 */
[----:B------:R-:W3:Y:S01]  /*1360*/  LDG.E.CONSTANT R28, desc[UR14][R16.64+0xc] ;  /* 0x00000c0e101c7981 */ /* 0x000ee2000c1e9900 */
[----:B------:R-:W-:Y:S01]  /*1370*/  IMAD.WIDE R12, R19, 0x4, R12 ;  /* 0x00000004130c7825 */ /* 0x000fe200078e020c */
[----:B------:R-:W-:-:S05]  /*1380*/  IADD3 R19, PT, PT, R25, 0xc, RZ ;  /* 0x0000000c19137810 */ /* 0x000fca0007ffe0ff */
[----:B------:R-:W-:Y:S01]  /*1390*/  IMAD.WIDE R14, R19, 0x4, R14 ;  /* 0x00000004130e7825 */ /* 0x000fe200078e020e */
[----:B------:R0:W2:Y:S04]  /*13a0*/  LDG.E.CONSTANT R13, desc[UR14][R12.64] ;  /* 0x0000000e0c0d7981 */ /* 0x0000a8000c1e9900 */
[----:B------:R-:W2:Y:S04]  /*13b0*/  LDG.E.CONSTANT R18, desc[UR14][R14.64] ;  /* 0x0000000e0e127981 */ /* 0x000ea8000c1e9900 */
[----:B------:R-:W5:Y:S04]  /*13c0*/  LDG.E.CONSTANT R19, desc[UR14][R14.64+0x4] ;  /* 0x0000040e0e137981 */ /* 0x000f68000c1e9900 */
[----:B------:R-:W5:Y:S04]  /*13d0*/  LDG.E.CONSTANT R17, desc[UR14][R10.64+0x30] ;  /* 0x0000300e0a117981 */ /* 0x000f68000c1e9900 */
[----:B------:R-:W5:Y:S01]  /*13e0*/  LDG.E.CONSTANT R16, desc[UR14][R14.64+0x8] ;  /* 0x0000080e0e107981 */ /* 0x000f62000c1e9900 */
[----:B----4-:R-:W-:-:S03]  /*13f0*/  FFMA R27, R29, R27, R24 ;  /* 0x0000001b1d1b7223 */ /* 0x010fc60000000018 */
[----:B------:R-:W5:Y:S01]  /*1400*/  LDG.E.CONSTANT R24, desc[UR14][R10.64+0x2c] ;  /* 0x00002c0e0a187981 */ /* 0x000f62000c1e9900 */
[----:B---3--:R-:W-:-:S03]  /*1410*/  FFMA R29, R28, R26, R27 ;  /* 0x0000001a1c1d7223 */ /* 0x008fc6000000001b */
[----:B------:R-:W3:Y:S04]  /*1420*/  LDG.E.CONSTANT R26, desc[UR14][R14.64+0xc] ;  /* 0x00000c0e0e1a7981 */ /* 0x000ee8000c1e9900 */
[----:B------:R1:W3:Y:S01]  /*1430*/  LDG.E.CONSTANT R27, desc[UR14][R10.64+0x34] ;  /* 0x0000340e0a1b7981 */ /* 0x0002e2000c1e9900 */
[----:B------:R-:W-:Y:S01]  /*1440*/  UIADD3 UR11, UPT, UPT, UR11, 0x10, URZ ;  /* 0x000000100b0b7890 */ /* 0x000fe2000fffe0ff */
[----:B0-----:R-:W-:-:S03]  /*1450*/  IADD3 R12, P1, PT, R10, 0x40, RZ ;  /* 0x000000400a0c7810 */ /* 0x001fc60007f3e0ff */
[----:B------:R-:W-:Y:S01]  /*1460*/  UISETP.GE.AND UP3, UPT, UR11, -0xc, UPT ;  /* 0xfffffff40b00788c */ /* 0x000fe2000bf66270 */
[----:B--2---:R-:W-:Y:S01]  /*1470*/  FFMA R18, R18, R13, R29 ;  /* 0x0000000d12127223 */ /* 0x004fe2000000001d */
[----:B------:R-:W-:Y:S02]  /*1480*/  IADD3.X R13, PT, PT, RZ, R11, RZ, P1, !PT ;  /* 0x0000000bff0d7210 */ /* 0x000fe40000ffe4ff */
[----:B------:R-:W-:Y:S02]  /*1490*/  IADD3 R21, PT, PT, R21, 0x10, RZ ;  /* 0x0000001015157810 */ /* 0x000fe40007ffe0ff */
[----:B------:R-:W-:Y:S02]  /*14a0*/  IADD3 R25, PT, PT, R25, 0x10, RZ ;  /* 0x0000001019197810 */ /* 0x000fe40007ffe0ff */
[----:B-1----:R-:W-:Y:S02]  /*14b0*/  MOV R10, R12 ;  /* 0x0000000c000a7202 */ /* 0x002fe40000000f00 */
[----:B------:R-:W-:Y:S01]  /*14c0*/  MOV R11, R13 ;  /* 0x0000000d000b7202 */ /* 0x000fe20000000f00 */
[----:B-----5:R-:W-:-:S04]  /*14d0*/  FFMA R19, R19, R24, R18 ;  /* 0x0000001813137223 */ /* 0x020fc80000000012 */
[----:B------:R-:W-:-:S04]  /*14e0*/  FFMA R17, R16, R17, R19 ;  /* 0x0000001110117223 */ /* 0x000fc80000000013 */
[----:B---3--:R-:W-:Y:S01]  /*14f0*/  FFMA R24, R26, R27, R17 ;  /* 0x0000001b1a187223 */ /* 0x008fe20000000011 */
[----:B------:R-:W-:Y:S06]  /*1500*/  BRA.U !UP3, `(.L_x_25) ;  /* 0xfffffff90bdc7547 */ /* 0x000fec000b83ffff */
[----:B------:R-:W-:-:S05]  /*1510*/  UMOV UR6, UR8 ;  /* 0x0000000800067c82 */ /* 0x000fca0008000000 */
.L_x_24:
[----:B------:R-:W-:-:S04]  /*1520*/  UIADD3 UR13, UPT, UPT, -UR11, URZ, URZ ;  /* 0x000000ff0b0d7290 */ /* 0x000fc8000fffe1ff */
[----:B------:R-:W-:-:S09]  /*1530*/  UISETP.GT.AND UP3, UPT, UR13, 0x4, UPT ;  /* 0x000000040d00788c */ /* 0x000fd2000bf64270 */
[----:B------:R-:W-:Y:S05]  /*1540*/  BRA.U !UP3, `(.L_x_26) ;  /* 0x000000010ba47547 */ /* 0x000fea000b800000 */
[----:B------:R-:W0:Y:S01]  /*1550*/  LDC.64 R12, c[0x0][0x398] ;  /* 0x0000e600ff0c7b82 */ /* 0x000e220000000a00 */
[----:B------:R-:W2:Y:S07]  /*1560*/  LDG.E.CONSTANT R26, desc[UR14][R10.64+-0x4] ;  /* 0xfffffc0e0a1a7981 */ /* 0x000eae000c1e9900 */
[----:B------:R-:W1:Y:S01]  /*1570*/  LDC.64 R14, c[0x0][0x380] ;  /* 0x0000e000ff0e7b82 */ /* 0x000e620000000a00 */
[----:B0-----:R-:W-:-:S06]  /*1580*/  IMAD.WIDE R16, R21, 0x4, R12 ;  /* 0x0000000415107825 */ /* 0x001fcc00078e020c */
[----:B------:R0:W3:Y:S01]  /*1590*/  LDG.E.CONSTANT R16, desc[UR14][R16.64] ;  /* 0x0000000e10107981 */ /* 0x0000e2000c1e9900 */
[----:B-1----:R-:W-:-:S05]  /*15a0*/  IMAD.WIDE R18, R25, 0x4, R14 ;  /* 0x0000000419127825 */ /* 0x002fca00078e020e */
[----:B------:R-:W3:Y:S04]  /*15b0*/  LDG.E.CONSTANT R27, desc[UR14][R18.64] ;  /* 0x0000000e121b7981 */ /* 0x000ee8000c1e9900 */
[----:B------:R-:W2:Y:S04]  /*15c0*/  LDG.E.CONSTANT R29, desc[UR14][R18.64+0x4] ;  /* 0x0000040e121d7981 */ /* 0x000ea8000c1e9900 */
[----:B------:R-:W4:Y:S01]  /*15d0*/  LDG.E.CONSTANT R28, desc[UR14][R18.64+0xc] ;  /* 0x00000c0e121c7981 */ /* 0x000f22000c1e9900 */
[----:B0-----:R-:W-:Y:S01]  /*15e0*/  IADD3 R17, PT, PT, R21, 0x4, RZ ;  /* 0x0000000415117810 */ /* 0x001fe20007ffe0ff */
[----:B---3--:R-:W-:-:S02]  /*15f0*/  FFMA R24, R27, R16, R24 ;  /* 0x000000101b187223 */ /* 0x008fc40000000018 */
[----:B------:R-:W3:Y:S02]  /*1600*/  LDG.E.CONSTANT R27, desc[UR14][R10.64] ;  /* 0x0000000e0a1b7981 */ /* 0x000ee4000c1e9900 */
[----:B--2---:R-:W-:Y:S02]  /*1610*/  FFMA R24, R29, R26, R24 ;  /* 0x0000001a1d187223 */ /* 0x004fe40000000018 */
[----:B------:R-:W3:Y:S04]  /*1620*/  LDG.E.CONSTANT R29, desc[UR14][R18.64+0x8] ;  /* 0x0000080e121d7981 */ /* 0x000ee8000c1e9900 */
[----:B------:R-:W4:Y:S01]  /*1630*/  LDG.E.CONSTANT R26, desc[UR14][R10.64+0x4] ;  /* 0x0000040e0a1a7981 */ /* 0x000f22000c1e9900 */
[----:B------:R-:W-:Y:S01]  /*1640*/  IMAD.WIDE R12, R17, 0x4, R12 ;  /* 0x00000004110c7825 */ /* 0x000fe200078e020c */
[----:B------:R-:W-:-:S02]  /*1650*/  IADD3 R17, PT, PT, R25, 0x4, RZ ;  /* 0x0000000419117810 */ /* 0x000fc40007ffe0ff */
[----:B------:R-:W2:Y:S03]  /*1660*/  LDG.E.CONSTANT R19, desc[UR14][R10.64+0x10] ;  /* 0x0000100e0a137981 */ /* 0x000ea6000c1e9900 */
[----:B------:R-:W-:Y:S01]  /*1670*/  IMAD.WIDE R14, R17, 0x4, R14 ;  /* 0x00000004110e7825 */ /* 0x000fe200078e020e */
[----:B------:R0:W5:Y:S04]  /*1680*/  LDG.E.CONSTANT R13, desc[UR14][R12.64] ;  /* 0x0000000e0c0d7981 */ /* 0x000168000c1e9900 */
[----:B------:R-:W5:Y:S04]  /*1690*/  LDG.E.CONSTANT R16, desc[UR14][R14.64] ;  /* 0x0000000e0e107981 */ /* 0x000f68000c1e9900 */
[----:B------:R-:W2:Y:S04]  /*16a0*/  LDG.E.CONSTANT R17, desc[UR14][R14.64+0x4] ;  /* 0x0000040e0e117981 */ /* 0x000ea8000c1e9900 */
[----:B------:R-:W2:Y:S01]  /*16b0*/  LDG.E.CONSTANT R18, desc[UR14][R14.64+0x8] ;  /* 0x0000080e0e127981 */ /* 0x000ea2000c1e9900 */
[----:B---3--:R-:W-:-:S03]  /*16c0*/  FFMA R27, R29, R27, R24 ;  /* 0x0000001b1d1b7223 */ /* 0x008fc60000000018 */
[----:B------:R-:W2:Y:S01]  /*16d0*/  LDG.E.CONSTANT R24, desc[UR14][R10.64+0xc] ;  /* 0x00000c0e0a187981 */ /* 0x000ea2000c1e9900 */
[----:B----4-:R-:W-:-:S03]  /*16e0*/  FFMA R29, R28, R26, R27 ;  /* 0x0000001a1c1d7223 */ /* 0x010fc6000000001b */
[----:B------:R-:W3:Y:S04]  /*16f0*/  LDG.E.CONSTANT R26, desc[UR14][R14.64+0xc] ;  /* 0x00000c0e0e1a7981 */ /* 0x000ee8000c1e9900 */
[----:B------:R1:W3:Y:S01]  /*1700*/  LDG.E.CONSTANT R27, desc[UR14][R10.64+0x14] ;  /* 0x0000140e0a1b7981 */ /* 0x0002e2000c1e9900 */
[----:B0-----:R-:W-:Y:S01]  /*1710*/  IADD3 R12, P1, PT, R10, 0x20, RZ ;  /* 0x000000200a0c7810 */ /* 0x001fe20007f3e0ff */
[----:B-----5:R-:W-:-:S03]  /*1720*/  FFMA R16, R16, R13, R29 ;  /* 0x0000000d10107223 */ /* 0x020fc6000000001d */
[----:B------:R-:W-:Y:S02]  /*1730*/  IADD3.X R13, PT, PT, RZ, R11, RZ, P1, !PT ;  /* 0x0000000bff0d7210 */ /* 0x000fe40000ffe4ff */
[----:B------:R-:W-:Y:S02]  /*1740*/  IADD3 R21, PT, PT, R21, 0x8, RZ ;  /* 0x0000000815157810 */ /* 0x000fe40007ffe0ff */
[----:B------:R-:W-:Y:S02]  /*1750*/  IADD3 R25, PT, PT, R25, 0x8, RZ ;  /* 0x0000000819197810 */ /* 0x000fe40007ffe0ff */
[----:B-1----:R-:W-:Y:S02]  /*1760*/  MOV R10, R12 ;  /* 0x0000000c000a7202 */ /* 0x002fe40000000f00 */
[----:B------:R-:W-:Y:S01]  /*1770*/  MOV R11, R13 ;  /* 0x0000000d000b7202 */ /* 0x000fe20000000f00 */
[----:B------:R-:W-:Y:S02]  /*1780*/  UIADD3 UR11, UPT, UPT, UR11, 0x8, URZ ;  /* 0x000000080b0b7890 */ /* 0x000fe4000fffe0ff */
[----:B------:R-:W-:Y:S01]  /*1790*/  UPLOP3.LUT UP0, UPT, UPT, UPT, UPT, 0x40, 0x4 ;  /* 0x000000000004789c */ /* 0x000fe20003f0e870 */
[----:B------:R-:W-:Y:S01]  /*17a0*/  UMOV UR6, UR8 ;  /* 0x0000000800067c82 */ /* 0x000fe20008000000 */
[----:B--2---:R-:W-:-:S04]  /*17b0*/  FFMA R17, R17, R24, R16 ;  /* 0x0000001811117223 */ /* 0x004fc80000000010 */
[----:B------:R-:W-:-:S04]  /*17c0*/  FFMA R17, R18, R19, R17 ;  /* 0x0000001312117223 */ /* 0x000fc80000000011 */
[----:B---3--:R-:W-:-:S07]  /*17d0*/  FFMA R24, R26, R27, R17 ;  /* 0x0000001b1a187223 */ /* 0x008fce0000000011 */
.L_x_26:
[----:B------:R-:W-:-:S09]  /*17e0*/  UISETP.NE.OR UP0, UPT, UR11, URZ, UP0 ;  /* 0x000000ff0b00728c */ /* 0x000fd20008705670 */
[----:B------:R-:W-:Y:S05]  /*17f0*/  BRA.U !UP0, `(.L_x_22) ;  /* 0x0000000108687547 */ /* 0x000fea000b800000 */
.L_x_23:
[----:B------:R-:W0:Y:S01]  /*1800*/  LDC.64 R14, c[0x0][0x398] ;  /* 0x0000e600ff0e7b82 */ /* 0x000e220000000a00 */
[----:B------:R-:W2:Y:S04]  /*1810*/  LDG.E.CONSTANT R28, desc[UR14][R10.64+-0x4] ;  /* 0xfffffc0e0a1c7981 */ /* 0x000ea8000c1e9900 */
[----:B------:R-:W3:Y:S03]  /*1820*/  LDG.E.CONSTANT R17, desc[UR14][R10.64] ;  /* 0x0000000e0a117981 */ /* 0x000ee6000c1e9900 */
[----:B------:R-:W1:Y:S01]  /*1830*/  LDC.64 R12, c[0x0][0x380] ;  /* 0x0000e000ff0c7b82 */ /* 0x000e620000000a00 */
[----:B------:R4:W5:Y:S01]  /*1840*/  LDG.E.CONSTANT R19, desc[UR14][R10.64+0x4] ;  /* 0x0000040e0a137981 */ /* 0x000962000c1e9900 */
[----:B0-----:R-:W-:-:S06]  /*1850*/  IMAD.WIDE R14, R21, 0x4, R14 ;  /* 0x00000004150e7825 */ /* 0x001fcc00078e020e */
[----:B------:R-:W4:Y:S01]  /*1860*/  LDG.E.CONSTANT R14, desc[UR14][R14.64] ;  /* 0x0000000e0e0e7981 */ /* 0x000f22000c1e9900 */
[----:B-1----:R-:W-:-:S05]  /*1870*/  IMAD.WIDE R12, R25, 0x4, R12 ;  /* 0x00000004190c7825 */ /* 0x002fca00078e020c */
[----:B------:R-:W4:Y:S04]  /*1880*/  LDG.E.CONSTANT R27, desc[UR14][R12.64] ;  /* 0x0000000e0c1b7981 */ /* 0x000f28000c1e9900 */
[----:B------:R-:W2:Y:S04]  /*1890*/  LDG.E.CONSTANT R26, desc[UR14][R12.64+0x4] ;  /* 0x0000040e0c1a7981 */ /* 0x000ea8000c1e9900 */
[----:B------:R-:W3:Y:S04]  /*18a0*/  LDG.E.CONSTANT R16, desc[UR14][R12.64+0x8] ;  /* 0x0000080e0c107981 */ /* 0x000ee8000c1e9900 */
[----:B------:R-:W5:Y:S01]  /*18b0*/  LDG.E.CONSTANT R18, desc[UR14][R12.64+0xc] ;  /* 0x00000c0e0c127981 */ /* 0x000f62000c1e9900 */
[----:B------:R-:W-:-:S04]  /*18c0*/  UIADD3 UR11, UPT, UPT, UR11, 0x4, URZ ;  /* 0x000000040b0b7890 */ /* 0x000fc8000fffe0ff */
[----:B------:R-:W-:Y:S01]  /*18d0*/  UISETP.NE.AND UP0, UPT, UR11, URZ, UPT ;  /* 0x000000ff0b00728c */ /* 0x000fe2000bf05270 */
[----:B------:R-:W-:Y:S02]  /*18e0*/  IADD3 R21, PT, PT, R21, 0x4, RZ ;  /* 0x0000000415157810 */ /* 0x000fe40007ffe0ff */
[----:B------:R-:W-:Y:S01]  /*18f0*/  IADD3 R25, PT, PT, R25, 0x4, RZ ;  /* 0x0000000419197810 */ /* 0x000fe20007ffe0ff */
[----:B----4-:R-:W-:Y:S01]  /*1900*/  FFMA R27, R27, R14, R24 ;  /* 0x0000000e1b1b7223 */ /* 0x010fe20000000018 */
[----:B------:R-:W-:-:S03]  /*1910*/  IADD3 R14, P1, PT, R10, 0x10, RZ ;  /* 0x000000100a0e7810 */ /* 0x000fc60007f3e0ff */
[----:B--2---:R-:W-:Y:S01]  /*1920*/  FFMA R27, R26, R28, R27 ;  /* 0x0000001c1a1b7223 */ /* 0x004fe2000000001b */
[----:B------:R-:W-:-:S03]  /*1930*/  IADD3.X R15, PT, PT, RZ, R11, RZ, P1, !PT ;  /* 0x0000000bff0f7210 */ /* 0x000fc60000ffe4ff */
[----:B---3--:R-:W-:Y:S01]  /*1940*/  FFMA R17, R16, R17, R27 ;  /* 0x0000001110117223 */ /* 0x008fe2000000001b */
[----:B------:R-:W-:Y:S02]  /*1950*/  MOV R10, R14 ;  /* 0x0000000e000a7202 */ /* 0x000fe40000000f00 */
[----:B------:R-:W-:Y:S01]  /*1960*/  MOV R11, R15 ;  /* 0x0000000f000b7202 */ /* 0x000fe20000000f00 */
[----:B-----5:R-:W-:Y:S01]  /*1970*/  FFMA R24, R18, R19, R17 ;  /* 0x0000001312187223 */ /* 0x020fe20000000011 */
[----:B------:R-:W-:Y:S06]  /*1980*/  BRA.U UP0, `(.L_x_23) ;  /* 0xfffffffd009c7547 */ /* 0x000fec000b83ffff */
[----:B------:R-:W-:-:S05]  /*1990*/  UMOV UR6, UR8 ;  /* 0x0000000800067c82 */ /* 0x000fca0008000000 */
.L_x_22:
[----:B------:R-:W-:-:S09]  /*19a0*/  UISETP.NE.AND UP0, UPT, UR12, URZ, UPT ;  /* 0x000000ff0c00728c */ /* 0x000fd2000bf05270 */
[----:B------:R-:W-:Y:S05]  /*19b0*/  BRA.U !UP0, `(.L_x_27) ;  /* 0x0000000108747547 */ /* 0x000fea000b800000 */
[----:B------:R-:W0:Y:S01]  /*19c0*/  LDCU UR11, c[0x0][0x3b8] ;  /* 0x00007700ff0b77ac */ /* 0x000e220008000800 */
[----:B------:R-:W1:Y:S01]  /*19d0*/  LDC.64 R10, c[0x0][0x398] ;  /* 0x0000e600ff0a7b82 */ /* 0x000e620000000a00 */
[----:B------:R-:W-:Y:S02]  /*19e0*/  MOV R17, UR5 ;  /* 0x0000000500117c02 */ /* 0x000fe40008000f00 */
[----:B------:R-:W-:-:S03]  /*19f0*/  IADD3 R15, PT, PT, R8, UR5, RZ ;  /* 0x00000005080f7c10 */ /* 0x000fc6000fffe0ff */
[----:B------:R-:W-:Y:S02]  /*1a00*/  IMAD R14, R17, UR16, R20 ;  /* 0x00000010110e7c24 */ /* 0x000fe4000f8e0214 */
[----:B------:R-:W2:Y:S03]  /*1a10*/  LDC.64 R12, c[0x0][0x380] ;  /* 0x0000e000ff0c7b82 */ /* 0x000ea60000000a00 */
[----:B------:R-:W-:Y:S01]  /*1a20*/  IADD3 R17, PT, PT, R14, UR6, RZ ;  /* 0x000000060e117c10 */ /* 0x000fe2000fffe0ff */
[----:B0-----:R-:W-:-:S05]  /*1a30*/  IMAD R15, R15, UR11, R22 ;  /* 0x0000000b0f0f7c24 */ /* 0x001fca000f8e0216 */
[----:B------:R-:W-:Y:S01]  /*1a40*/  IADD3 R15, PT, PT, R15, UR6, RZ ;  /* 0x000000060f0f7c10 */ /* 0x000fe2000fffe0ff */
[----:B-1----:R-:W-:-:S06]  /*1a50*/  IMAD.WIDE R10, R17, 0x4, R10 ;  /* 0x00000004110a7825 */ /* 0x002fcc00078e020a */
[----:B------:R-:W3:Y:S01]  /*1a60*/  LDG.E.CONSTANT R10, desc[UR14][R10.64] ;  /* 0x0000000e0a0a7981 */ /* 0x000ee2000c1e9900 */
[----:B--2---:R-:W-:-:S05]  /*1a70*/  IMAD.WIDE R12, R15, 0x4, R12 ;  /* 0x000000040f0c7825 */ /* 0x004fca00078e020c */
[----:B------:R-:W3:Y:S01]  /*1a80*/  LDG.E.CONSTANT R15, desc[UR14][R12.64] ;  /* 0x0000000e0c0f7981 */ /* 0x000ee2000c1e9900 */
[----:B------:R-:W-:Y:S01]  /*1a90*/  UISETP.NE.AND UP0, UPT, UR12, 0x1, UPT ;  /* 0x000000010c00788c */ /* 0x000fe2000bf05270 */
[----:B---3--:R-:W-:-:S08]  /*1aa0*/  FFMA R24, R15, R10, R24 ;  /* 0x0000000a0f187223 */ /* 0x008fd00000000018 */
[----:B------:R-:W-:Y:S05]  /*1ab0*/  BRA.U !UP0, `(.L_x_27) ;  /* 0x0000000108347547 */ /* 0x000fea000b800000 */
[----:B------:R-:W0:Y:S01]  /*1ac0*/  LDCU.64 UR18, c[0x0][0x398] ;  /* 0x00007300ff1277ac */ /* 0x000e220008000a00 */
[C---:B------:R-:W-:Y:S01]  /*1ad0*/  IADD3 R11, P1, PT, R14.reuse, UR6, RZ ;  /* 0x000000060e0b7c10 */ /* 0x040fe2000ff3e0ff */
[----:B------:R-:W2:Y:S01]  /*1ae0*/  LDG.E.CONSTANT R15, desc[UR14][R12.64+0x4] ;  /* 0x0000040e0c0f7981 */ /* 0x000ea2000c1e9900 */
[----:B------:R-:W-:Y:S02]  /*1af0*/  UISETP.NE.AND UP0, UPT, UR12, 0x2, UPT ;  /* 0x000000020c00788c */ /* 0x000fe4000bf05270 */
[----:B------:R-:W-:-:S04]  /*1b00*/  LEA.HI.X.SX32 R14, R14, RZ, 0x1, P1 ;  /* 0x000000ff0e0e7211 */ /* 0x000fc800008f0eff */
[----:B------:R-:W-:Y:S02]  /*1b10*/  PLOP3.LUT P2, PT, PT, PT, UP0, 0x80, 0x8 ;  /* 0x000000000008781c */ /* 0x000fe40003f4f008 */
[----:B0-----:R-:W-:-:S04]  /*1b20*/  LEA R10, P1, R11, UR18, 0x2 ;  /* 0x000000120b0a7c11 */ /* 0x001fc8000f8210ff */
[----:B------:R-:W-:-:S07]  /*1b30*/  LEA.HI.X R11, R11, UR19, R14, 0x2, P1 ;  /* 0x000000130b0b7c11 */ /* 0x000fce00088f140e */
[----:B------:R-:W3:Y:S04]  /*1b40*/  @P2 LDG.E.CONSTANT R17, desc[UR14][R12.64+0x8] ;  /* 0x0000080e0c112981 */ /* 0x000ee8000c1e9900 */
[----:B------:R-:W2:Y:S04]  /*1b50*/  LDG.E.CONSTANT R14, desc[UR14][R10.64+0x4] ;  /* 0x0000040e0a0e7981 */ /* 0x000ea8000c1e9900 */
[----:B------:R-:W3:Y:S01]  /*1b60*/  @P2 LDG.E.CONSTANT R16, desc[UR14][R10.64+0x8] ;  /* 0x0000080e0a102981 */ /* 0x000ee2000c1e9900 */
[----:B--2---:R-:W-:-:S04]  /*1b70*/  FFMA R24, R15, R14, R24 ;  /* 0x0000000e0f187223 */ /* 0x004fc80000000018 */
[----:B---3--:R-:W-:-:S07]  /*1b80*/  @P2 FFMA R24, R17, R16, R24 ;  /* 0x0000001011182223 */ /* 0x008fce0000000018 */
.L_x_27:
[----:B------:R-:W-:-:S04]  /*1b90*/  UIADD3 UR5, UPT, UPT, UR5, 0x1, URZ ;  /* 0x0000000105057890 */ /* 0x000fc8000fffe0ff */
[----:B------:R-:W-:-:S09]  /*1ba0*/  UISETP.NE.AND UP0, UPT, UR5, UR16, UPT ;  /* 0x000000100500728c */ /* 0x000fd2000bf05270 */
[----:B------:R-:W-:Y:S05]  /*1bb0*/  BRA.U UP0, `(.L_x_28) ;  /* 0xfffffff100dc7547 */ /* 0x000fea000b83ffff */
.L_x_21:
[----:B------:R-:W-:Y:S05]  /*1bc0*/  @P0 BRA `(.L_x_29) ;  /* 0xffffffec00340947 */ /* 0x000fea000383ffff */
.L_x_19:
[----:B------:R-:W0:Y:S01]  /*1bd0*/  LDCU UR5, c[0x0][0x3b0] ;  /* 0x00007600ff0577ac */ /* 0x000e220008000800 */
[----:B------:R-:W1:Y:S01]  /*1be0*/  LDC.64 R10, c[0x0][0x390] ;  /* 0x0000e400ff0a7b82 */ /* 0x000e620000000a00 */
[----:B------:R-:W2:Y:S01]  /*1bf0*/  LDCU UR6, c[0x0][0x3c0] ;  /* 0x00007800ff0677ac */ /* 0x000ea20008000800 */
[----:B------:R-:W3:Y:S01]  /*1c00*/  LDCU UR4, c[0x0][0x3c4] ;  /* 0x00007880ff0477ac */ /* 0x000ee20008000800 */
[----:B0-----:R-:W-:-:S04]  /*1c10*/  IMAD R13, R2, UR5, R3 ;  /* 0x00000005020d7c24 */ /* 0x001fc8000f8e0203 */
[----:B--2---:R-:W-:-:S04]  /*1c20*/  IMAD R12, R13, UR6, R8 ;  /* 0x000000060d0c7c24 */ /* 0x004fc8000f8e0208 */
[----:B---3--:R-:W-:Y:S01]  /*1c30*/  IMAD R9, R12, UR4, R9 ;  /* 0x000000040c097c24 */ /* 0x008fe2000f8e0209 */
[----:B------:R-:W0:Y:S03]  /*1c40*/  LDCU UR4, c[0x0][0x3d0] ;  /* 0x00007a00ff0477ac */ /* 0x000e260008000800 */
[----:B-1----:R-:W-:-:S05]  /*1c50*/  IMAD.WIDE R10, R9, 0x4, R10 ;  /* 0x00000004090a7825 */ /* 0x002fca00078e020a */
[----:B------:R-:W2:Y:S01]  /*1c60*/  LDG.E R9, desc[UR14][R10.64] ;  /* 0x0000000e0a097981 */ /* 0x000ea2000c1e1900 */
[----:B------:R-:W-:Y:S01]  /*1c70*/  UPLOP3.LUT UP0, UPT, UPT, UPT, UPT, 0x40, 0x4 ;  /* 0x000000000004789c */ /* 0x000fe20003f0e870 */
[----:B--2---:R-:W-:-:S05]  /*1c80*/  FADD R9, R9, R24 ;  /* 0x0000001809097221 */ /* 0x004fca0000000000 */
[C---:B0-----:R-:W-:Y:S02]  /*1c90*/  FSETP.GE.AND P0, PT, R9.reuse, UR4, PT ;  /* 0x0000000409007c0b */ /* 0x041fe4000bf06000 */
        /* <DEDUP_REMOVED lines=13> */
.L_x_32:
        /* <DEDUP_REMOVED lines=9> */
.L_x_187:


//--------------------- .text._Z38conv2d_if_pool2x2_smem5x5_tiled_kernelPKfPfS1_S0_S0_iiiiiiiiiff --------------------------
	.section	.text._Z38conv2d_if_pool2x2_smem5x5_tiled_kernelPKfPfS1_S0_S0_iiiiiiiiiff,"ax",@progbits
	.align	128
        .global         _Z38conv2d_if_pool2x2_smem5x5_tiled_kernelPKfPfS1_S0_S0_iiiiiiiiiff
        .type           _Z38conv2d_if_pool2x2_smem5x5_tiled_kernelPKfPfS1_S0_S0_iiiiiiiiiff,@function
        .size           _Z38conv2d_if_pool2x2_smem5x5_tiled_kernelPKfPfS1_S0_S0_iiiiiiiiiff,(.L_x_188 - _Z38conv2d_if_pool2x2_smem5x5_tiled_kernelPKfPfS1_S0_S0_iiiiiiiiiff)
        .other          _Z38conv2d_if_pool2x2_smem5x5_tiled_kernelPKfPfS1_S0_S0_iiiiiiiiiff,@"STO_CUDA_ENTRY STV_DEFAULT"
_Z38conv2d_if_pool2x2_smem5x5_tiled_kernelPKfPfS1_S0_S0_iiiiiiiiiff:
.text._Z38conv2d_if_pool2x2_smem5x5_tiled_kernelPKfPfS1_S0_S0_iiiiiiiiiff:
[----:B------:R-:W-:Y:S08]  /*0000*/  LDC R1, c[0x0][0x37c] ;  /* 0x0000df00ff017b82 */ /* 0x000ff00000000800 */
[----:B------:R-:W0:Y:S01]  /*0010*/  LDC R8, c[0x0][0x3c8] ;  /* 0x0000f200ff087b82 */ /* 0x000e220000000800 */
[----:B------:R-:W1:Y:S01]  /*0020*/  LDCU UR6, c[0x0][0x3c4] ;  /* 0x00007880ff0677ac */ /* 0x000e620008000800 */
[----:B------:R-:W2:Y:S06]  /*0030*/  S2R R5, SR_CTAID.X ;  /* 0x0000000000057919 */ /* 0x000eac0000002500 */
[----:B------:R-:W3:Y:S01]  /*0040*/  LDC R6, c[0x0][0x3b0] ;  /* 0x0000ec00ff067b82 */ /* 0x000ee20000000800 */
[----:B-1----:R-:W-:-:S04]  /*0050*/  UIADD3 UR4, UPT, UPT, UR6, 0xf, URZ ;  /* 0x0000000f06047890 */ /* 0x002fc8000fffe0ff */
[----:B------:R-:W-:Y:S01]  /*0060*/  USHF.R.S32.HI UR5, URZ, 0x1f, UR4 ;  /* 0x0000001fff057899 */ /* 0x000fe20008011404 */
[----:B0-----:R-:W-:-:S03]  /*0070*/  IADD3 R0, PT, PT, R8, 0xf, RZ ;  /* 0x0000000f08007810 */ /* 0x001fc60007ffe0ff */
[----:B------:R-:W-:Y:S01]  /*0080*/  ULEA.HI UR5, UR5, UR4, URZ, 0x4 ;  /* 0x0000000405057291 */ /* 0x000fe2000f8f20ff */
[----:B------:R-:W-:Y:S02]  /*0090*/  SHF.R.S32.HI R3, RZ, 0x1f, R0 ;  /* 0x0000001fff037819 */ /* 0x000fe40000011400 */
[----:B------:R-:W0:Y:S02]  /*00a0*/  LDCU UR4, c[0x0][0x3a8] ;  /* 0x00007500ff0477ac */ /* 0x000e240008000800 */
[----:B------:R-:W-:Y:S01]  /*00b0*/  LEA.HI R3, R3, R0, RZ, 0x4 ;  /* 0x0000000003037211 */ /* 0x000fe200078f20ff */
[----:B------:R-:W-:Y:S01]  /*00c0*/  USHF.R.S32.HI UR5, URZ, 0x4, UR5 ;  /* 0x00000004ff057899 */ /* 0x000fe20008011405 */
[----:B---3--:R-:W-:Y:S02]  /*00d0*/  IABS R7, R6 ;  /* 0x0000000600077213 */ /* 0x008fe40000000000 */
[----:B------:R-:W-:Y:S02]  /*00e0*/  SHF.R.S32.HI R4, RZ, 0x4, R3 ;  /* 0x00000004ff047819 */ /* 0x000fe40000011403 */
[----:B------:R-:W1:Y:S03]  /*00f0*/  I2F.RP R12, R7 ;  /* 0x00000007000c7306 */ /* 0x000e660000209400 */
[----:B------:R-:W-:-:S05]  /*0100*/  IMAD R0, R4, UR5, RZ ;  /* 0x0000000504007c24 */ /* 0x000fca000f8e02ff */
[-C--:B------:R-:W-:Y:S02]  /*0110*/  IABS R2, R0.reuse ;  /* 0x0000000000027213 */ /* 0x080fe40000000000 */
[----:B------:R-:W-:Y:S02]  /*0120*/  IABS R13, R0 ;  /* 0x00000000000d7213 */ /* 0x000fe40000000000 */
[----:B------:R-:W3:Y:S08]  /*0130*/  I2F.RP R3, R2 ;  /* 0x0000000200037306 */ /* 0x000ef00000209400 */
[----:B-1----:R-:W-:Y:S08]  /*0140*/  MUFU.RCP R12, R12 ;  /* 0x0000000c000c7308 */ /* 0x002ff00000001000 */
[----:B---3--:R-:W1:Y:S02]  /*0150*/  MUFU.RCP R3, R3 ;  /* 0x0000000300037308 */ /* 0x008e640000001000 */
[----:B-1----:R-:W-:Y:S01]  /*0160*/  VIADD R10, R3, 0xffffffe ;  /* 0x0ffffffe030a7836 */ /* 0x002fe20000000000 */
[----:B--2---:R-:W-:-:S05]  /*0170*/  IABS R3, R5 ;  /* 0x0000000500037213 */ /* 0x004fca0000000000 */
[----:B------:R1:W2:Y:S02]  /*0180*/  F2I.FTZ.U32.TRUNC.NTZ R11, R10 ;  /* 0x0000000a000b7305 */ /* 0x0002a4000021f000 */
[----:B-1----:R-:W-:Y:S01]  /*0190*/  IMAD.MOV.U32 R10, RZ, RZ, RZ ;  /* 0x000000ffff0a7224 */ /* 0x002fe200078e00ff */
[----:B--2---:R-:W-:-:S05]  /*01a0*/  IADD3 R9, PT, PT, RZ, -R11, RZ ;  /* 0x8000000bff097210 */ /* 0x004fca0007ffe0ff */
[----:B------:R-:W-:-:S04]  /*01b0*/  IMAD R9, R9, R2, RZ ;  /* 0x0000000209097224 */ /* 0x000fc800078e02ff */
[----:B------:R-:W-:Y:S01]  /*01c0*/  IMAD.HI.U32 R11, R11, R9, R10 ;  /* 0x000000090b0b7227 */ /* 0x000fe200078e000a */
[----:B------:R-:W-:Y:S02]  /*01d0*/  MOV R10, R3 ;  /* 0x00000003000a7202 */ /* 0x000fe40000000f00 */
[----:B------:R-:W-:Y:S01]  /*01e0*/  IADD3 R3, PT, PT, R12, 0xffffffe, RZ ;  /* 0x0ffffffe0c037810 */ /* 0x000fe20007ffe0ff */
[----:B------:R-:W-:Y:S02]  /*01f0*/  IMAD.MOV R9, RZ, RZ, -R13 ;  /* 0x000000ffff097224 */ /* 0x000fe400078e0a0d */
[----:B------:R-:W-:-:S03]  /*0200*/  IMAD.HI.U32 R11, R11, R10, RZ ;  /* 0x0000000a0b0b7227 */ /* 0x000fc600078e00ff */
[----:B------:R-:W1:Y:S01]  /*0210*/  F2I.FTZ.U32.TRUNC.NTZ R3, R3 ;  /* 0x0000000300037305 */ /* 0x000e62000021f000 */
[----:B------:R-:W-:Y:S01]  /*0220*/  IMAD R9, R11, R9, R10 ;  /* 0x000000090b097224 */ /* 0x000fe200078e020a */
[----:B------:R-:W-:-:S04]  /*0230*/  IABS R10, R4 ;  /* 0x00000004000a7213 */ /* 0x000fc80000000000 */
[----:B------:R-:W-:-:S13]  /*0240*/  ISETP.GT.U32.AND P1, PT, R2, R9, PT ;  /* 0x000000090200720c */ /* 0x000fda0003f24070 */
[----:B------:R-:W-:Y:S02]  /*0250*/  @!P1 IMAD.IADD R9, R9, 0x1, -R2 ;  /* 0x0000000109099824 */ /* 0x000fe400078e0a02 */
[----:B------:R-:W-:Y:S01]  /*0260*/  @!P1 VIADD R11, R11, 0x1 ;  /* 0x000000010b0b9836 */ /* 0x000fe20000000000 */
[----:B------:R-:W-:Y:S02]  /*0270*/  ISETP.NE.AND P1, PT, R0, RZ, PT ;  /* 0x000000ff0000720c */ /* 0x000fe40003f25270 */
[----:B------:R-:W-:Y:S02]  /*0280*/  ISETP.GE.U32.AND P0, PT, R9, R2, PT ;  /* 0x000000020900720c */ /* 0x000fe40003f06070 */
[----:B------:R-:W-:Y:S02]  /*0290*/  LOP3.LUT R2, R5, R0, RZ, 0x3c, !PT ;  /* 0x0000000005027212 */ /* 0x000fe400078e3cff */
[----:B------:R-:W-:Y:S02]  /*02a0*/  MOV R9, R10 ;  /* 0x0000000a00097202 */ /* 0x000fe40000000f00 */
[----:B------:R-:W-:Y:S01]  /*02b0*/  ISETP.GE.AND P2, PT, R2, RZ, PT ;  /* 0x000000ff0200720c */ /* 0x000fe20003f46270 */
[----:B-1----:R-:W-:Y:S01]  /*02c0*/  IMAD.MOV R2, RZ, RZ, -R3 ;  /* 0x000000ffff027224 */ /* 0x002fe200078e0a03 */
[----:B------:R-:W1:Y:S03]  /*02d0*/  I2F.RP R12, R9 ;  /* 0x00000009000c7306 */ /* 0x000e660000209400 */
[----:B------:R-:W-:-:S02]  /*02e0*/  IMAD R13, R2, R7, RZ ;  /* 0x00000007020d7224 */ /* 0x000fc400078e02ff */
[----:B------:R-:W-:Y:S01]  /*02f0*/  @P0 IADD3 R11, PT, PT, R11, 0x1, RZ ;  /* 0x000000010b0b0810 */ /* 0x000fe20007ffe0ff */
[----:B------:R-:W-:-:S04]  /*0300*/  IMAD.MOV.U32 R2, RZ, RZ, RZ ;  /* 0x000000ffff027224 */ /* 0x000fc800078e00ff */
[----:B------:R-:W-:Y:S01]  /*0310*/  IMAD.HI.U32 R2, R3, R13, R2 ;  /* 0x0000000d03027227 */ /* 0x000fe200078e0002 */
[----:B------:R-:W-:Y:S02]  /*0320*/  @!P2 IADD3 R11, PT, PT, -R11, RZ, RZ ;  /* 0x000000ff0b0ba210 */ /* 0x000fe40007ffe1ff */
[----:B------:R-:W-:Y:S01]  /*0330*/  @!P1 LOP3.LUT R11, RZ, R0, RZ, 0x33, !PT ;  /* 0x00000000ff0b9212 */ /* 0x000fe200078e33ff */
[----:B-1----:R-:W1:Y:S03]  /*0340*/  MUFU.RCP R12, R12 ;  /* 0x0000000c000c7308 */ /* 0x002e660000001000 */
[----:B------:R-:W-:-:S04]  /*0350*/  IABS R10, R11 ;  /* 0x0000000b000a7213 */ /* 0x000fc80000000000 */
[----:B------:R-:W-:-:S05]  /*0360*/  MOV R13, R10 ;  /* 0x0000000a000d7202 */ /* 0x000fca0000000f00 */
[----:B------:R-:W-:-:S05]  /*0370*/  IMAD.HI.U32 R10, R2, R13, RZ ;  /* 0x0000000d020a7227 */ /* 0x000fca00078e00ff */
[----:B------:R-:W-:Y:S01]  /*0380*/  IADD3 R14, PT, PT, -R10, RZ, RZ ;  /* 0x000000ff0a0e7210 */ /* 0x000fe20007ffe1ff */
[----:B-1----:R-:W-:-:S04]  /*0390*/  VIADD R2, R12, 0xffffffe ;  /* 0x0ffffffe0c027836 */ /* 0x002fc80000000000 */
[----:B------:R-:W-:Y:S01]  /*03a0*/  IMAD R12, R7, R14, R13 ;  /* 0x0000000e070c7224 */ /* 0x000fe200078e020d */
[----:B------:R1:W2:Y:S01]  /*03b0*/  F2I.FTZ.U32.TRUNC.NTZ R3, R2 ;  /* 0x0000000200037305 */ /* 0x0002a2000021f000 */
[----:B------:R-:W-:-:S03]  /*03c0*/  IADD3 R13, PT, PT, -R11, RZ, RZ ;  /* 0x000000ff0b0d7210 */ /* 0x000fc60007ffe1ff */
[----:B------:R-:W-:Y:S02]  /*03d0*/  ISETP.GT.U32.AND P1, PT, R7, R12, PT ;  /* 0x0000000c0700720c */ /* 0x000fe40003f24070 */
[----:B------:R-:W-:Y:S02]  /*03e0*/  IMAD R13, R0, R13, R5 ;  /* 0x0000000d000d7224 */ /* 0x000fe400078e0205 */
[----:B-1----:R-:W-:-:S03]  /*03f0*/  HFMA2 R2, -RZ, RZ, 0, 0 ;  /* 0x00000000ff027431 */ /* 0x002fc600000001ff */
[----:B------:R-:W-:Y:S01]  /*0400*/  IABS R0, R13 ;  /* 0x0000000d00007213 */ /* 0x000fe20000000000 */
[----:B--2---:R-:W-:-:S05]  /*0410*/  IMAD.MOV R14, RZ, RZ, -R3 ;  /* 0x000000ffff0e7224 */ /* 0x004fca00078e0a03 */
[----:B------:R-:W-:Y:S02]  /*0420*/  @!P1 IMAD.IADD R12, R12, 0x1, -R7 ;  /* 0x000000010c0c9824 */ /* 0x000fe400078e0a07 */
[----:B------:R-:W-:Y:S01]  /*0430*/  IMAD R5, R14, R9, RZ ;  /* 0x000000090e057224 */ /* 0x000fe200078e02ff */
[----:B------:R-:W-:Y:S01]  /*0440*/  LOP3.LUT R14, R11, R6, RZ, 0x3c, !PT ;  /* 0x000000060b0e7212 */ /* 0x000fe200078e3cff */
[----:B------:R-:W-:Y:S01]  /*0450*/  @!P1 VIADD R10, R10, 0x1 ;  /* 0x000000010a0a9836 */ /* 0x000fe20000000000 */
[----:B------:R-:W-:Y:S01]  /*0460*/  ISETP.GE.U32.AND P0, PT, R12, R7, PT ;  /* 0x000000070c00720c */ /* 0x000fe20003f06070 */
[----:B------:R-:W-:Y:S01]  /*0470*/  IMAD.HI.U32 R2, R3, R5, R2 ;  /* 0x0000000503027227 */ /* 0x000fe200078e0002 */
[----:B------:R-:W-:Y:S02]  /*0480*/  ISETP.GE.AND P3, PT, R14, RZ, PT ;  /* 0x000000ff0e00720c */ /* 0x000fe40003f66270 */
[----:B------:R-:W-:Y:S02]  /*0490*/  IABS R7, R4 ;  /* 0x0000000400077213 */ /* 0x000fe40000000000 */
[----:B------:R-:W-:-:S02]  /*04a0*/  MOV R3, R0 ;  /* 0x0000000000037202 */ /* 0x000fc40000000f00 */
[----:B------:R-:W-:Y:S01]  /*04b0*/  ISETP.NE.AND P1, PT, R6, RZ, PT ;  /* 0x000000ff0600720c */ /* 0x000fe20003f25270 */
[----:B------:R-:W-:Y:S02]  /*04c0*/  IMAD.MOV R12, RZ, RZ, -R7 ;  /* 0x000000ffff0c7224 */ /* 0x000fe400078e0a07 */
[----:B------:R-:W-:Y:S02]  /*04d0*/  IMAD.HI.U32 R2, R2, R3, RZ ;  /* 0x0000000302027227 */ /* 0x000fe400078e00ff */
[----:B------:R-:W-:Y:S02]  /*04e0*/  @P0 IADD3 R10, PT, PT, R10, 0x1, RZ ;  /* 0x000000010a0a0810 */ /* 0x000fe40007ffe0ff */
[----:B------:R-:W-:Y:S01]  /*04f0*/  IMAD R12, R2, R12, R3 ;  /* 0x0000000c020c7224 */ /* 0x000fe200078e0203 */
[----:B------:R-:W-:Y:S02]  /*0500*/  LOP3.LUT R3, R13, R4, RZ, 0x3c, !PT ;  /* 0x000000040d037212 */ /* 0x000fe400078e3cff */
[----:B------:R-:W-:-:S02]  /*0510*/  IMAD.MOV.U32 R0, RZ, RZ, R10 ;  /* 0x000000ffff007224 */ /* 0x000fc400078e000a */
[----:B------:R-:W-:-:S03]  /*0520*/  ISETP.GT.U32.AND P2, PT, R9, R12, PT ;  /* 0x0000000c0900720c */ /* 0x000fc60003f44070 */
[----:B------:R-:W-:Y:S02]  /*0530*/  @!P3 IADD3 R0, PT, PT, -R0, RZ, RZ ;  /* 0x000000ff0000b210 */ /* 0x000fe40007ffe1ff */
[----:B------:R-:W-:-:S04]  /*0540*/  @!P1 LOP3.LUT R0, RZ, R6, RZ, 0x33, !PT ;  /* 0x00000006ff009212 */ /* 0x000fc800078e33ff */
[----:B0-----:R-:W-:-:S04]  /*0550*/  ISETP.GE.AND P1, PT, R0, UR4, PT ;  /* 0x0000000400007c0c */ /* 0x001fc8000bf26270 */
[----:B------:R-:W-:-:S05]  /*0560*/  @!P2 IMAD.IADD R12, R12, 0x1, -R9 ;  /* 0x000000010c0ca824 */ /* 0x000fca00078e0a09 */
[----:B------:R-:W-:-:S04]  /*0570*/  ISETP.GE.U32.AND P0, PT, R12, R9, PT ;  /* 0x000000090c00720c */ /* 0x000fc80003f06070 */
[----:B------:R-:W-:Y:S09]  /*0580*/  @P1 EXIT ;  /* 0x000000000000194d */ /* 0x000ff20003800000 */
[----:B------:R-:W0:Y:S01]  /*0590*/  S2R R9, SR_TID.X ;  /* 0x0000000000097919 */ /* 0x000e220000002100 */
[----:B------:R-:W1:Y:S01]  /*05a0*/  LDCU UR4, c[0x0][0x3ac] ;  /* 0x00007580ff0477ac */ /* 0x000e620008000800 */
[----:B------:R-:W-:Y:S02]  /*05b0*/  ISETP.GE.AND P3, PT, R3, RZ, PT ;  /* 0x000000ff0300720c */ /* 0x000fe40003f66270 */
[----:B------:R-:W-:Y:S01]  /*05c0*/  ISETP.NE.AND P1, PT, R4, RZ, PT ;  /* 0x000000ff0400720c */ /* 0x000fe20003f25270 */
[----:B------:R-:W2:Y:S01]  /*05d0*/  LDCU.64 UR8, c[0x0][0x358] ;  /* 0x00006b00ff0877ac */ /* 0x000ea20008000a00 */
[----:B------:R-:W-:Y:S02]  /*05e0*/  @!P2 IADD3 R2, PT, PT, R2, 0x1, RZ ;  /* 0x000000010202a810 */ /* 0x000fe40007ffe0ff */
[----:B------:R-:W-:Y:S02]  /*05f0*/  IADD3 R5, PT, PT, -R0, RZ, RZ ;  /* 0x000000ff00057210 */ /* 0x000fe40007ffe1ff */
[----:B------:R-:W-:Y:S01]  /*0600*/  MOV R7, RZ ;  /* 0x000000ff00077202 */ /* 0x000fe20000000f00 */
[----:B------:R-:W-:-:S02]  /*0610*/  @P0 VIADD R2, R2, 0x1 ;  /* 0x0000000102020836 */ /* 0x000fc40000000000 */
[----:B------:R-:W-:-:S03]  /*0620*/  IMAD R5, R6, R5, R11 ;  /* 0x0000000506057224 */ /* 0x000fc600078e020b */
[----:B------:R-:W-:Y:S02]  /*0630*/  @!P3 IADD3 R2, PT, PT, -R2, RZ, RZ ;  /* 0x000000ff0202b210 */ /* 0x000fe40007ffe1ff */
[----:B------:R-:W-:Y:S01]  /*0640*/  @!P1 LOP3.LUT R2, RZ, R4, RZ, 0x33, !PT ;  /* 0x00000004ff029212 */ /* 0x000fe200078e33ff */
[----:B-1----:R-:W-:-:S04]  /*0650*/  UISETP.GE.AND UP0, UPT, UR4, 0x1, UPT ;  /* 0x000000010400788c */ /* 0x002fc8000bf06270 */
[----:B------:R-:W-:-:S04]  /*0660*/  IMAD.MOV R3, RZ, RZ, -R2 ;  /* 0x000000ffff037224 */ /* 0x000fc800078e0a02 */
[----:B------:R-:W-:Y:S01]  /*0670*/  IMAD R3, R4, R3, R13 ;  /* 0x0000000304037224 */ /* 0x000fe200078e020d */
[----:B0-----:R-:W-:Y:S02]  /*0680*/  SHF.R.U32.HI R15, RZ, 0x4, R9 ;  /* 0x00000004ff0f7819 */ /* 0x001fe40000011609 */
[----:B------:R-:W-:Y:S01]  /*0690*/  LOP3.LUT R14, R9, 0xf, RZ, 0xc0, !PT ;  /* 0x0000000f090e7812 */ /* 0x000fe200078ec0ff */
[----:B--2---:R-:W-:Y:S06]  /*06a0*/  BRA.U !UP0, `(.L_x_33) ;  /* 0x0000002108247547 */ /* 0x004fec000b800000 */
[----:B------:R-:W0:Y:S01]  /*06b0*/  LDC R4, c[0x0][0x360] ;  /* 0x0000d800ff047b82 */ /* 0x000e220000000800 */
[----:B------:R-:W-:Y:S01]  /*06c0*/  LOP3.LUT R18, R9, 0xffff, RZ, 0xc0, !PT ;  /* 0x0000ffff09127812 */ /* 0x000fe200078ec0ff */
[----:B------:R-:W1:Y:S01]  /*06d0*/  LDCU.64 UR4, c[0x0][0x3b8] ;  /* 0x00007700ff0477ac */ /* 0x000e620008000a00 */
[----:B------:R-:W-:-:S03]  /*06e0*/  LEA R15, R2, R15, 0x4 ;  /* 0x0000000f020f7211 */ /* 0x000fc600078e20ff */
[----:B------:R-:W-:Y:S01]  /*06f0*/  IMAD R18, R18, 0x71d, RZ ;  /* 0x0000071d12127824 */ /* 0x000fe200078e02ff */
[----:B0-----:R-:W0:Y:S01]  /*0700*/  I2F.U32.RP R16, R4 ;  /* 0x0000000400107306 */ /* 0x001e220000209000 */
[----:B------:R-:W-:Y:S02]  /*0710*/  IADD3 R10, PT, PT, R9, R4, RZ ;  /* 0x00000004090a7210 */ /* 0x000fe40007ffe0ff */
[----:B------:R-:W-:Y:S02]  /*0720*/  ISETP.NE.U32.AND P4, PT, R4, RZ, PT ;  /* 0x000000ff0400720c */ /* 0x000fe40003f85070 */
[C---:B------:R-:W-:Y:S02]  /*0730*/  ISETP.GE.U32.AND P0, PT, R10.reuse, 0x510, PT ;  /* 0x000005100a00780c */ /* 0x040fe40003f06070 */
[----:B------:R-:W-:Y:S02]  /*0740*/  VIMNMX.U32 R11, PT, PT, R10, 0x510, !PT ;  /* 0x000005100a0b7848 */ /* 0x000fe40007fe0000 */
[----:B------:R-:W-:Y:S01]  /*0750*/  SEL R7, RZ, 0x1, P0 ;  /* 0x00000001ff077807 */ /* 0x000fe20000000000 */
[----:B0-----:R-:W0:Y:S02]  /*0760*/  MUFU.RCP R16, R16 ;  /* 0x0000001000107308 */ /* 0x001e240000001000 */
[----:B0-----:R-:W-:-:S06]  /*0770*/  VIADD R12, R16, 0xffffffe ;  /* 0x0ffffffe100c7836 */ /* 0x001fcc0000000000 */
[----:B------:R0:W2:Y:S02]  /*0780*/  F2I.FTZ.U32.TRUNC.NTZ R13, R12 ;  /* 0x0000000c000d7305 */ /* 0x0000a4000021f000 */
[----:B0-----:R-:W-:Y:S01]  /*0790*/  IMAD.MOV.U32 R12, RZ, RZ, RZ ;  /* 0x000000ffff0c7224 */ /* 0x001fe200078e00ff */
[----:B--2---:R-:W-:-:S05]  /*07a0*/  IADD3 R17, PT, PT, RZ, -R13, RZ ;  /* 0x8000000dff117210 */ /* 0x004fca0007ffe0ff */
[----:B------:R-:W-:-:S04]  /*07b0*/  IMAD R17, R17, R4, RZ ;  /* 0x0000000411117224 */ /* 0x000fc800078e02ff */
[----:B------:R-:W-:Y:S01]  /*07c0*/  IMAD.HI.U32 R16, R13, R17, R12 ;  /* 0x000000110d107227 */ /* 0x000fe200078e000c */
[----:B------:R-:W-:Y:S02]  /*07d0*/  IADD3 R17, PT, PT, R11, -R10, -R7 ;  /* 0x8000000a0b117210 */ /* 0x000fe40007ffe807 */
[----:B------:R-:W-:Y:S02]  /*07e0*/  LEA R11, R3, R14, 0x4 ;  /* 0x0000000e030b7211 */ /* 0x000fe400078e20ff */
[----:B------:R-:W-:Y:S01]  /*07f0*/  IADD3 R14, PT, PT, R10, R4, RZ ;  /* 0x000000040a0e7210 */ /* 0x000fe20007ffe0ff */
[----:B------:R-:W-:Y:S01]  /*0800*/  IMAD.HI.U32 R12, R16, R17, RZ ;  /* 0x00000011100c7227 */ /* 0x000fe200078e00ff */
[----:B------:R-:W-:Y:S02]  /*0810*/  LOP3.LUT R13, R10, 0xffff, RZ, 0xc0, !PT ;  /* 0x0000ffff0a0d7812 */ /* 0x000fe400078ec0ff */
[----:B------:R-:W-:Y:S02]  /*0820*/  LOP3.LUT R19, R14, 0xffff, RZ, 0xc0, !PT ;  /* 0x0000ffff0e137812 */ /* 0x000fe400078ec0ff */
[----:B------:R-:W-:Y:S01]  /*0830*/  SHF.R.U32.HI R16, RZ, 0x10, R18 ;  /* 0x00000010ff107819 */ /* 0x000fe20000011612 */
[----:B------:R-:W-:Y:S01]  /*0840*/  IMAD.MOV R18, RZ, RZ, -R12 ;  /* 0x000000ffff127224 */ /* 0x000fe200078e0a0c */
[----:B------:R-:W-:Y:S01]  /*0850*/  ISETP.GE.AND P0, PT, R11, R8, PT ;  /* 0x000000080b00720c */ /* 0x000fe20003f06270 */
[----:B------:R-:W-:Y:S01]  /*0860*/  IMAD R8, R19, 0xe38f, RZ ;  /* 0x0000e38f13087824 */ /* 0x000fe200078e02ff */
[----:B------:R-:W-:Y:S01]  /*0870*/  PRMT R19, R16, 0x9910, RZ ;  /* 0x0000991010137816 */ /* 0x000fe200000000ff */
[----:B------:R-:W-:Y:S01]  /*0880*/  IMAD R13, R13, 0xe38f, RZ ;  /* 0x0000e38f0d0d7824 */ /* 0x000fe200078e02ff */
[C---:B------:R-:W-:Y:S01]  /*0890*/  ISETP.GE.OR P0, PT, R15.reuse, UR6, P0 ;  /* 0x000000060f007c0c */ /* 0x040fe20008706670 */
[----:B------:R-:W-:Y:S01]  /*08a0*/  IMAD R17, R4, R18, R17 ;  /* 0x0000001204117224 */ /* 0x000fe200078e0211 */
[----:B------:R-:W-:Y:S01]  /*08b0*/  MOV R18, R19 ;  /* 0x0000001300127202 */ /* 0x000fe20000000f00 */
[----:B------:R-:W-:Y:S01]  /*08c0*/  IMAD R19, R0, R6, R5 ;  /* 0x0000000600137224 */ /* 0x000fe200078e0205 */
[----:B------:R-:W-:Y:S01]  /*08d0*/  SHF.R.U32.HI R13, RZ, 0x15, R13 ;  /* 0x00000015ff0d7819 */ /* 0x000fe2000001160d */
[----:B------:R-:W-:Y:S01]  /*08e0*/  IMAD.SHL.U32 R6, R15, 0x2, RZ ;  /* 0x000000020f067824 */ /* 0x000fe200078e00ff */
[----:B------:R-:W-:Y:S01]  /*08f0*/  SHF.R.U32.HI R8, RZ, 0x15, R8 ;  /* 0x00000015ff087819 */ /* 0x000fe20000011608 */
[----:B------:R-:W-:Y:S01]  /*0900*/  IMAD R18, R18, 0x24, RZ ;  /* 0x0000002412127824 */ /* 0x000fe200078e02ff */
[----:B------:R-:W-:Y:S01]  /*0910*/  PRMT R20, R13, 0x9910, RZ ;  /* 0x000099100d147816 */ /* 0x000fe200000000ff */
[----:B-1----:R-:W-:Y:S01]  /*0920*/  IMAD R6, R19, UR5, R6 ;  /* 0x0000000513067c24 */ /* 0x002fe2000f8e0206 */
[----:B------:R-:W-:Y:S01]  /*0930*/  PRMT R21, R8, 0x9910, RZ ;  /* 0x0000991008157816 */ /* 0x000fe200000000ff */
[----:B------:R-:W0:Y:S01]  /*0940*/  LDCU UR6, c[0x0][0x3c0] ;  /* 0x00007800ff0677ac */ /* 0x000e220008000800 */
[----:B------:R-:W-:Y:S01]  /*0950*/  IADD3 R22, PT, PT, RZ, -R18, RZ ;  /* 0x80000012ff167210 */ /* 0x000fe20007ffe0ff */
[----:B------:R-:W-:Y:S01]  /*0960*/  IMAD R20, R20, 0x24, RZ ;  /* 0x0000002414147824 */ /* 0x000fe200078e02ff */
[----:B------:R-:W-:Y:S01]  /*0970*/  ISETP.GE.U32.AND P1, PT, R17, R4, PT ;  /* 0x000000041100720c */ /* 0x000fe20003f26070 */
[----:B------:R-:W-:Y:S01]  /*0980*/  IMAD R18, R21, 0x24, RZ ;  /* 0x0000002415127824 */ /* 0x000fe200078e02ff */
[----:B------:R-:W1:Y:S01]  /*0990*/  LDCU UR5, c[0x0][0x3b4] ;  /* 0x00007680ff0577ac */ /* 0x000e620008000800 */
[----:B------:R-:W-:Y:S01]  /*09a0*/  ISETP.GT.U32.OR P0, PT, R9, 0xff, P0 ;  /* 0x000000ff0900780c */ /* 0x000fe20000704470 */
[----:B------:R-:W-:Y:S01]  /*09b0*/  IMAD.SHL.U32 R11, R11, 0x2, RZ ;  /* 0x000000020b0b7824 */ /* 0x000fe200078e00ff */
[----:B------:R-:W-:Y:S01]  /*09c0*/  IADD3 R15, PT, PT, RZ, -R20, RZ ;  /* 0x80000014ff0f7210 */ /* 0x000fe20007ffe0ff */
[----:B------:R-:W-:Y:S01]  /*09d0*/  IMAD.MOV R18, RZ, RZ, -R18 ;  /* 0x000000ffff127224 */ /* 0x000fe200078e0a12 */
[----:B------:R-:W-:-:S02]  /*09e0*/  PRMT R20, R22, 0x7710, RZ ;  /* 0x0000771016147816 */ /* 0x000fc400000000ff */
[----:B------:R-:W-:Y:S02]  /*09f0*/  PRMT R15, R15, 0x7710, RZ ;  /* 0x000077100f0f7816 */ /* 0x000fe400000000ff */
[----:B------:R-:W-:Y:S02]  /*0a00*/  PRMT R19, R18, 0x7710, RZ ;  /* 0x0000771012137816 */ /* 0x000fe400000000ff */
[-C--:B------:R-:W-:Y:S01]  /*0a10*/  @P1 IADD3 R17, PT, PT, R17, -R4.reuse, RZ ;  /* 0x8000000411111210 */ /* 0x080fe20007ffe0ff */
[----:B------:R-:W-:Y:S01]  /*0a20*/  IMAD.IADD R18, R10, 0x1, R15 ;  /* 0x000000010a127824 */ /* 0x000fe200078e020f */
[----:B------:R-:W-:Y:S01]  /*0a30*/  IADD3 R19, PT, PT, R14, R19, RZ ;  /* 0x000000130e137210 */ /* 0x000fe20007ffe0ff */
[----:B0-----:R-:W-:Y:S01]  /*0a40*/  IMAD R11, R6, UR6, R11 ;  /* 0x00000006060b7c24 */ /* 0x001fe2000f8e020b */
[----:B------:R-:W0:Y:S01]  /*0a50*/  LDC.64 R14, c[0x0][0x390] ;  /* 0x0000e400ff0e7b82 */ /* 0x000e220000000a00 */
[----:B------:R-:W-:Y:S02]  /*0a60*/  ISETP.GE.U32.AND P5, PT, R17, R4, PT ;  /* 0x000000041100720c */ /* 0x000fe40003fa6070 */
[----:B------:R-:W-:-:S02]  /*0a70*/  SHF.L.U32 R17, R2, 0x5, RZ ;  /* 0x0000000502117819 */ /* 0x000fc400000006ff */
[----:B------:R-:W-:Y:S02]  /*0a80*/  IADD3 R9, PT, PT, R20, R9, RZ ;  /* 0x0000000914097210 */ /* 0x000fe40007ffe0ff */
[----:B------:R-:W-:Y:S01]  /*0a90*/  LOP3.LUT R18, R18, 0xffff, RZ, 0xc0, !PT ;  /* 0x0000ffff12127812 */ /* 0x000fe200078ec0ff */
[C---:B------:R-:W-:Y:S01]  /*0aa0*/  IMAD.IADD R13, R17.reuse, 0x1, R13 ;  /* 0x00000001110d7824 */ /* 0x040fe200078e020d */
[----:B------:R-:W-:Y:S02]  /*0ab0*/  LOP3.LUT R20, R17, R16, RZ, 0xfc, !PT ;  /* 0x0000001011147212 */ /* 0x000fe400078efcff */
[----:B------:R-:W-:Y:S01]  /*0ac0*/  LOP3.LUT R10, R9, 0xffff, RZ, 0xc0, !PT ;  /* 0x0000ffff090a7812 */ /* 0x000fe200078ec0ff */
[----:B------:R-:W-:Y:S01]  /*0ad0*/  IMAD R18, R3, 0x20, R18 ;  /* 0x0000002003127824 */ /* 0x000fe200078e0212 */
[----:B------:R-:W-:Y:S02]  /*0ae0*/  LOP3.LUT R16, R19, 0xffff, RZ, 0xc0, !PT ;  /* 0x0000ffff13107812 */ /* 0x000fe400078ec0ff */
[----:B------:R-:W-:-:S02]  /*0af0*/  @P1 IADD3 R12, PT, PT, R12, 0x1, RZ ;  /* 0x000000010c0c1810 */ /* 0x000fc40007ffe0ff */
[C---:B------:R-:W-:Y:S02]  /*0b00*/  LEA R10, R3.reuse, R10, 0x5 ;  /* 0x0000000a030a7211 */ /* 0x040fe400078e28ff */
[----:B------:R-:W-:Y:S02]  /*0b10*/  LEA R16, R3, R16, 0x5 ;  /* 0x0000001003107211 */ /* 0x000fe400078e28ff */
[----:B------:R-:W-:Y:S02]  /*0b20*/  @P5 IADD3 R12, PT, PT, R12, 0x1, RZ ;  /* 0x000000010c0c5810 */ /* 0x000fe40007ffe0ff */
[----:B------:R-:W-:Y:S01]  /*0b30*/  @!P4 LOP3.LUT R12, RZ, R4, RZ, 0x33, !PT ;  /* 0x00000004ff0cc212 */ /* 0x000fe200078e33ff */
[----:B0-----:R-:W-:Y:S01]  /*0b40*/  IMAD.WIDE R14, R11, 0x4, R14 ;  /* 0x000000040b0e7825 */ /* 0x001fe200078e020e */
[----:B------:R-:W-:Y:S02]  /*0b50*/  IADD3 R8, PT, PT, R17, R8, RZ ;  /* 0x0000000811087210 */ /* 0x000fe40007ffe0ff */
[----:B------:R-:W-:-:S02]  /*0b60*/  ISETP.GE.AND P2, PT, R10, UR4, PT ;  /* 0x000000040a007c0c */ /* 0x000fc4000bf46270 */
[----:B------:R-:W-:Y:S02]  /*0b70*/  ISETP.GE.AND P3, PT, R18, UR4, PT ;  /* 0x0000000412007c0c */ /* 0x000fe4000bf66270 */
[----:B------:R-:W-:Y:S01]  /*0b80*/  ISETP.GE.AND P1, PT, R16, UR4, PT ;  /* 0x0000000410007c0c */ /* 0x000fe2000bf26270 */
[----:B------:R-:W-:Y:S01]  /*0b90*/  UMOV UR4, URZ ;  /* 0x000000ff00047c82 */ /* 0x000fe20008000000 */
[----:B------:R-:W-:Y:S01]  /*0ba0*/  IADD3 R6, PT, PT, R7, R12, RZ ;  /* 0x0000000c07067210 */ /* 0x000fe20007ffe0ff */
[----:B------:R-:W-:Y:S01]  /*0bb0*/  IMAD.MOV.U32 R7, RZ, RZ, RZ ;  /* 0x000000ffff077224 */ /* 0x000fe200078e00ff */
[----:B-1----:R-:W-:Y:S02]  /*0bc0*/  ISETP.LT.AND P2, PT, R20, UR5, !P2 ;  /* 0x0000000514007c0c */ /* 0x002fe4000d741270 */
[----:B------:R-:W-:Y:S02]  /*0bd0*/  ISETP.LT.AND P3, PT, R13, UR5, !P3 ;  /* 0x000000050d007c0c */ /* 0x000fe4000df61270 */
[----:B------:R-:W-:-:S13]  /*0be0*/  ISETP.LT.AND P1, PT, R8, UR5, !P1 ;  /* 0x0000000508007c0c */ /* 0x000fda000cf21270 */
.L_x_47:
[----:B0-----:R-:W0:Y:S01]  /*0bf0*/  S2R R9, SR_TID.X ;  /* 0x0000000000097919 */ /* 0x001e220000002100 */
[----:B-1----:R-:W1:Y:S01]  /*0c00*/  LDC R11, c[0x0][0x3ac] ;  /* 0x0000eb00ff0b7b82 */ /* 0x002e620000000800 */
[----:B------:R-:W-:Y:S01]  /*0c10*/  LOP3.LUT R18, R6, 0x3, RZ, 0xc0, !PT ;  /* 0x0000000306127812 */ /* 0x000fe200078ec0ff */
[----:B------:R-:W-:Y:S01]  /*0c20*/  BSSY.RECONVERGENT B0, `(.L_x_34) ;  /* 0x0000076000007945 */ /* 0x000fe20003800200 */
[----:B------:R-:W-:Y:S02]  /*0c30*/  SHF.L.U32 R8, R2, 0x5, RZ ;  /* 0x0000000502087819 */ /* 0x000fe400000006ff */
[----:B------:R-:W-:Y:S01]  /*0c40*/  ISETP.NE.AND P4, PT, R18, 0x3, PT ;  /* 0x000000031200780c */ /* 0x000fe20003f85270 */
[----:B-1----:R-:W-:Y:S01]  /*0c50*/  IMAD R10, R0, R11, UR4 ;  /* 0x00000004000a7e24 */ /* 0x002fe2000f8e020b */
[----:B0-----:R-:W-:-:S11]  /*0c60*/  MOV R25, R9 ;  /* 0x0000000900197202 */ /* 0x001fd60000000f00 */
[----:B----4-:R-:W-:Y:S05]  /*0c70*/  @!P4 BRA `(.L_x_35) ;  /* 0x0000000400c0c947 */ /* 0x010fea0003800000 */
[----:B------:R-:W-:Y:S01]  /*0c80*/  LOP3.LUT R11, R9, 0xffff, RZ, 0xc0, !PT ;  /* 0x0000ffff090b7812 */ /* 0x000fe200078ec0ff */
[----:B------:R-:W0:Y:S01]  /*0c90*/  S2R R16, SR_CgaCtaId ;  /* 0x0000000000107919 */ /* 0x000e220000008800 */
[----:B------:R-:W-:Y:S01]  /*0ca0*/  MOV R13, 0x400 ;  /* 0x00000400000d7802 */ /* 0x000fe20000000f00 */
[----:B------:R-:W-:Y:S02]  /*0cb0*/  BSSY.RECONVERGENT B1, `(.L_x_36) ;  /* 0x0000020000017945 */ /* 0x000fe40003800200 */
[----:B------:R-:W-:-:S05]  /*0cc0*/  IMAD R11, R11, 0x71d, RZ ;  /* 0x0000071d0b0b7824 */ /* 0x000fca00078e02ff */
[----:B------:R-:W-:-:S04]  /*0cd0*/  SHF.R.U32.HI R11, RZ, 0x10, R11 ;  /* 0x00000010ff0b7819 */ /* 0x000fc8000001160b */
[----:B------:R-:W-:-:S05]  /*0ce0*/  PRMT R12, R11, 0x9910, RZ ;  /* 0x000099100b0c7816 */ /* 0x000fca00000000ff */
[----:B------:R-:W-:-:S04]  /*0cf0*/  IMAD R12, R12, 0x24, RZ ;  /* 0x000000240c0c7824 */ /* 0x000fc800078e02ff */
[----:B------:R-:W-:-:S05]  /*0d00*/  IMAD.MOV R12, RZ, RZ, -R12 ;  /* 0x000000ffff0c7224 */ /* 0x000fca00078e0a0c */
[----:B------:R-:W-:-:S04]  /*0d10*/  PRMT R12, R12, 0x7710, RZ ;  /* 0x000077100c0c7816 */ /* 0x000fc800000000ff */
[----:B------:R-:W-:-:S04]  /*0d20*/  IADD3 R12, PT, PT, R12, R9, RZ ;  /* 0x000000090c0c7210 */ /* 0x000fc80007ffe0ff */
[----:B------:R-:W-:-:S05]  /*0d30*/  LOP3.LUT R12, R12, 0xffff, RZ, 0xc0, !PT ;  /* 0x0000ffff0c0c7812 */ /* 0x000fca00078ec0ff */
[----:B------:R-:W-:Y:S01]  /*0d40*/  IMAD R12, R11, 0x24, R12 ;  /* 0x000000240b0c7824 */ /* 0x000fe200078e020c */
[----:B0-----:R-:W-:Y:S01]  /*0d50*/  LEA R11, R16, R13, 0x18 ;  /* 0x0000000d100b7211 */ /* 0x001fe200078ec0ff */
[----:B------:R-:W-:-:S03]  /*0d60*/  IMAD.MOV.U32 R13, RZ, RZ, RZ ;  /* 0x000000ffff0d7224 */ /* 0x000fc600078e00ff */
[----:B------:R-:W-:Y:S01]  /*0d70*/  LEA R16, R12, R11, 0x2 ;  /* 0x0000000b0c107211 */ /* 0x000fe200078e10ff */
[----:B------:R-:W-:Y:S06]  /*0d80*/  @!P2 BRA `(.L_x_37) ;  /* 0x000000000048a947 */ /* 0x000fec0003800000 */
[----:B------:R-:W-:Y:S01]  /*0d90*/  LOP3.LUT R12, R9, 0xffff, RZ, 0xc0, !PT ;  /* 0x0000ffff090c7812 */ /* 0x000fe200078ec0ff */
[----:B------:R-:W0:Y:S04]  /*0da0*/  LDCU UR5, c[0x0][0x3b4] ;  /* 0x00007680ff0577ac */ /* 0x000e280008000800 */
[----:B------:R-:W-:Y:S01]  /*0db0*/  IMAD R12, R12, 0x71d, RZ ;  /* 0x0000071d0c0c7824 */ /* 0x000fe200078e02ff */
[----:B------:R-:W1:Y:S04]  /*0dc0*/  LDCU UR6, c[0x0][0x3b8] ;  /* 0x00007700ff0677ac */ /* 0x000e680008000800 */
[----:B------:R-:W-:-:S04]  /*0dd0*/  SHF.R.U32.HI R17, RZ, 0x10, R12 ;  /* 0x00000010ff117819 */ /* 0x000fc8000001160c */
[----:B------:R-:W-:Y:S02]  /*0de0*/  PRMT R12, R17, 0x9910, RZ ;  /* 0x00009910110c7816 */ /* 0x000fe400000000ff */
[----:B------:R-:W-:-:S03]  /*0df0*/  LOP3.LUT R17, R8, R17, RZ, 0xfc, !PT ;  /* 0x0000001108117212 */ /* 0x000fc600078efcff */
[----:B------:R-:W-:Y:S02]  /*0e00*/  IMAD R12, R12, 0x24, RZ ;  /* 0x000000240c0c7824 */ /* 0x000fe400078e02ff */
[----:B0-----:R-:W-:-:S03]  /*0e10*/  IMAD R17, R10, UR5, R17 ;  /* 0x000000050a117c24 */ /* 0x001fc6000f8e0211 */
[----:B------:R-:W-:Y:S02]  /*0e20*/  IADD3 R20, PT, PT, RZ, -R12, RZ ;  /* 0x8000000cff147210 */ /* 0x000fe40007ffe0ff */
[----:B------:R-:W0:Y:S02]  /*0e30*/  LDC.64 R12, c[0x0][0x380] ;  /* 0x0000e000ff0c7b82 */ /* 0x000e240000000a00 */
[----:B------:R-:W-:-:S04]  /*0e40*/  PRMT R20, R20, 0x7710, RZ ;  /* 0x0000771014147816 */ /* 0x000fc800000000ff */
[----:B------:R-:W-:-:S04]  /*0e50*/  IADD3 R20, PT, PT, R20, R9, RZ ;  /* 0x0000000914147210 */ /* 0x000fc80007ffe0ff */
[----:B------:R-:W-:-:S05]  /*0e60*/  LOP3.LUT R20, R20, 0xffff, RZ, 0xc0, !PT ;  /* 0x0000ffff14147812 */ /* 0x000fca00078ec0ff */
[----:B------:R-:W-:-:S04]  /*0e70*/  IMAD R20, R3, 0x20, R20 ;  /* 0x0000002003147824 */ /* 0x000fc800078e0214 */
[----:B-1----:R-:W-:-:S04]  /*0e80*/  IMAD R17, R17, UR6, R20 ;  /* 0x0000000611117c24 */ /* 0x002fc8000f8e0214 */
[----:B0-----:R-:W-:-:S06]  /*0e90*/  IMAD.WIDE R12, R17, 0x4, R12 ;  /* 0x00000004110c7825 */ /* 0x001fcc00078e020c */
[----:B------:R0:W5:Y:S02]  /*0ea0*/  LDG.E.CONSTANT R13, desc[UR8][R12.64] ;  /* 0x000000080c0d7981 */ /* 0x000164000c1e9900 */
.L_x_37:
[----:B------:R-:W-:Y:S05]  /*0eb0*/  BSYNC.RECONVERGENT B1 ;  /* 0x0000000000017941 */ /* 0x000fea0003800200 */
.L_x_36:
[----:B-----5:R1:W-:Y:S01]  /*0ec0*/  STS [R16], R13 ;  /* 0x0000000d10007388 */ /* 0x0203e20000000800 */
[----:B------:R-:W-:Y:S02]  /*0ed0*/  ISETP.NE.AND P4, PT, R18, RZ, PT ;  /* 0x000000ff1200720c */ /* 0x000fe40003f85270 */
[----:B------:R-:W-:-:S11]  /*0ee0*/  IADD3 R25, PT, PT, R9, R4, RZ ;  /* 0x0000000409197210 */ /* 0x000fd60007ffe0ff */
[----:B-1----:R-:W-:Y:S05]  /*0ef0*/  @!P4 BRA `(.L_x_35) ;  /* 0x000000040020c947 */ /* 0x002fea0003800000 */
[----:B0-----:R-:W-:Y:S01]  /*0f00*/  LOP3.LUT R12, R25, 0xffff, RZ, 0xc0, !PT ;  /* 0x0000ffff190c7812 */ /* 0x001fe200078ec0ff */
[----:B------:R-:W-:Y:S04]  /*0f10*/  BSSY.RECONVERGENT B1, `(.L_x_38) ;  /* 0x000001f000017945 */ /* 0x000fe80003800200 */
[----:B------:R-:W-:-:S05]  /*0f20*/  IMAD R12, R12, 0xe38f, RZ ;  /* 0x0000e38f0c0c7824 */ /* 0x000fca00078e02ff */
[----:B------:R-:W-:-:S04]  /*0f30*/  SHF.R.U32.HI R12, RZ, 0x15, R12 ;  /* 0x00000015ff0c7819 */ /* 0x000fc8000001160c */
[----:B------:R-:W-:-:S05]  /*0f40*/  PRMT R13, R12, 0x9910, RZ ;  /* 0x000099100c0d7816 */ /* 0x000fca00000000ff */
[----:B------:R-:W-:-:S05]  /*0f50*/  IMAD R13, R13, 0x24, RZ ;  /* 0x000000240d0d7824 */ /* 0x000fca00078e02ff */
[----:B------:R-:W-:-:S04]  /*0f60*/  IADD3 R13, PT, PT, RZ, -R13, RZ ;  /* 0x8000000dff0d7210 */ /* 0x000fc80007ffe0ff */
[----:B------:R-:W-:-:S05]  /*0f70*/  PRMT R16, R13, 0x7710, RZ ;  /* 0x000077100d107816 */ /* 0x000fca00000000ff */
[----:B------:R-:W-:-:S05]  /*0f80*/  IMAD.IADD R16, R25, 0x1, R16 ;  /* 0x0000000119107824 */ /* 0x000fca00078e0210 */
[----:B------:R-:W-:-:S05]  /*0f90*/  LOP3.LUT R13, R16, 0xffff, RZ, 0xc0, !PT ;  /* 0x0000ffff100d7812 */ /* 0x000fca00078ec0ff */
[----:B------:R-:W-:Y:S02]  /*0fa0*/  IMAD R16, R12, 0x24, R13 ;  /* 0x000000240c107824 */ /* 0x000fe400078e020d */
[----:B------:R-:W-:-:S03]  /*0fb0*/  HFMA2 R13, -RZ, RZ, 0, 0 ;  /* 0x00000000ff0d7431 */ /* 0x000fc600000001ff */
        /* <DEDUP_REMOVED lines=8> */
[----:B------:R-:W-:-:S03]  /*1040*/  IADD3 R17, PT, PT, R8, R17, RZ ;  /* 0x0000001108117210 */ /* 0x000fc60007ffe0ff */
[----:B------:R-:W-:Y:S02]  /*1050*/  IMAD R12, R12, 0x24, RZ ;  /* 0x000000240c0c7824 */ /* 0x000fe400078e02ff */
[----:B0-----:R-:W-:Y:S02]  /*1060*/  IMAD R17, R10, UR5, R17 ;  /* 0x000000050a117c24 */ /* 0x001fe4000f8e0211 */
[----:B------:R-:W-:Y:S02]  /*1070*/  IMAD.MOV R20, RZ, RZ, -R12 ;  /* 0x000000ffff147224 */ /* 0x000fe400078e0a0c */
[----:B------:R-:W0:Y:S03]  /*1080*/  LDC.64 R12, c[0x0][0x380] ;  /* 0x0000e000ff0c7b82 */ /* 0x000e260000000a00 */
[----:B------:R-:W-:-:S04]  /*1090*/  PRMT R20, R20, 0x7710, RZ ;  /* 0x0000771014147816 */ /* 0x000fc800000000ff */
[----:B------:R-:W-:-:S04]  /*10a0*/  IADD3 R20, PT, PT, R25, R20, RZ ;  /* 0x0000001419147210 */ /* 0x000fc80007ffe0ff */
[----:B------:R-:W-:-:S05]  /*10b0*/  LOP3.LUT R20, R20, 0xffff, RZ, 0xc0, !PT ;  /* 0x0000ffff14147812 */ /* 0x000fca00078ec0ff */
[----:B------:R-:W-:-:S04]  /*10c0*/  IMAD R20, R3, 0x20, R20 ;  /* 0x0000002003147824 */ /* 0x000fc800078e0214 */
[----:B-1----:R-:W-:-:S04]  /*10d0*/  IMAD R17, R17, UR6, R20 ;  /* 0x0000000611117c24 */ /* 0x002fc8000f8e0214 */
[----:B0-----:R-:W-:-:S06]  /*10e0*/  IMAD.WIDE R12, R17, 0x4, R12 ;  /* 0x00000004110c7825 */ /* 0x001fcc00078e020c */
[----:B------:R0:W5:Y:S02]  /*10f0*/  LDG.E.CONSTANT R13, desc[UR8][R12.64] ;  /* 0x000000080c0d7981 */ /* 0x000164000c1e9900 */
.L_x_39:
[----:B------:R-:W-:Y:S05]  /*1100*/  BSYNC.RECONVERGENT B1 ;  /* 0x0000000000017941 */ /* 0x000fea0003800200 */
.L_x_38:
[----:B-----5:R1:W-:Y:S01]  /*1110*/  STS [R16], R13 ;  /* 0x0000000d10007388 */ /* 0x0203e20000000800 */
[----:B------:R-:W-:Y:S02]  /*1120*/  ISETP.NE.AND P4, PT, R18, 0x1, PT ;  /* 0x000000011200780c */ /* 0x000fe40003f85270 */
        /* <DEDUP_REMOVED lines=12> */
[----:B------:R-:W-:-:S05]  /*11f0*/  IMAD R12, R12, 0x24, R13 ;  /* 0x000000240c0c7824 */ /* 0x000fca00078e020d */
[----:B------:R-:W-:Y:S02]  /*1200*/  LEA R11, R12, R11, 0x2 ;  /* 0x0000000b0c0b7211 */ /* 0x000fe400078e10ff */
[----:B------:R-:W-:Y:S01]  /*1210*/  MOV R12, RZ ;  /* 0x000000ff000c7202 */ /* 0x000fe20000000f00 */
        /* <DEDUP_REMOVED lines=8> */
[----:B------:R-:W-:-:S04]  /*12a0*/  IMAD R12, R12, 0x24, RZ ;  /* 0x000000240c0c7824 */ /* 0x000fc800078e02ff */
[----:B------:R-:W-:Y:S02]  /*12b0*/  IMAD.MOV R16, RZ, RZ, -R12 ;  /* 0x000000ffff107224 */ /* 0x000fe400078e0a0c */
[----:B------:R-:W2:Y:S03]  /*12c0*/  LDC.64 R12, c[0x0][0x380] ;  /* 0x0000e000ff0c7b82 */ /* 0x000ea60000000a00 */
[----:B------:R-:W-:-:S04]  /*12d0*/  PRMT R16, R16, 0x7710, RZ ;  /* 0x0000771010107816 */ /* 0x000fc800000000ff */
[----:B------:R-:W-:-:S04]  /*12e0*/  IADD3 R16, PT, PT, R25, R16, RZ ;  /* 0x0000001019107210 */ /* 0x000fc80007ffe0ff */
[----:B------:R-:W-:-:S05]  /*12f0*/  LOP3.LUT R16, R16, 0xffff, RZ, 0xc0, !PT ;  /* 0x0000ffff10107812 */ /* 0x000fca00078ec0ff */
[----:B------:R-:W-:Y:S02]  /*1300*/  IMAD R19, R3, 0x20, R16 ;  /* 0x0000002003137824 */ /* 0x000fe400078e0210 */
[----:B0-----:R-:W-:-:S04]  /*1310*/  IMAD R16, R10, UR5, R17 ;  /* 0x000000050a107c24 */ /* 0x001fc8000f8e0211 */
[----:B-1----:R-:W-:-:S04]  /*1320*/  IMAD R17, R16, UR6, R19 ;  /* 0x0000000610117c24 */ /* 0x002fc8000f8e0213 */
[----:B--2---:R-:W-:-:S06]  /*1330*/  IMAD.WIDE R12, R17, 0x4, R12 ;  /* 0x00000004110c7825 */ /* 0x004fcc00078e020c */
[----:B------:R0:W5:Y:S02]  /*1340*/  LDG.E.CONSTANT R12, desc[UR8][R12.64] ;  /* 0x000000080c0c7981 */ /* 0x000164000c1e9900 */
.L_x_41:
[----:B------:R-:W-:Y:S05]  /*1350*/  BSYNC.RECONVERGENT B1 ;  /* 0x0000000000017941 */ /* 0x000fea0003800200 */
.L_x_40:
[----:B-----5:R1:W-:Y:S01]  /*1360*/  STS [R11], R12 ;  /* 0x0000000c0b007388 */ /* 0x0203e20000000800 */
[----:B------:R-:W-:-:S07]  /*1370*/  IADD3 R25, PT, PT, R25, R4, RZ ;  /* 0x0000000419197210 */ /* 0x000fce0007ffe0ff */
.L_x_35:
[----:B------:R-:W-:Y:S05]  /*1380*/  BSYNC.RECONVERGENT B0 ;  /* 0x0000000000007941 */ /* 0x000fea0003800200 */
.L_x_34:
[----:B------:R-:W-:Y:S01]  /*1390*/  ISETP.GE.U32.AND P4, PT, R6, 0x3, PT ;  /* 0x000000030600780c */ /* 0x000fe20003f86070 */
[----:B------:R-:W2:Y:S01]  /*13a0*/  LDCU UR10, c[0x0][0x3b4] ;  /* 0x00007680ff0a77ac */ /* 0x000ea20008000800 */
[----:B------:R-:W-:Y:S01]  /*13b0*/  BSSY.RECONVERGENT B0, `(.L_x_42) ;  /* 0x0000071000007945 */ /* 0x000fe20003800200 */
[----:B------:R-:W3:Y:S10]  /*13c0*/  LDCU UR7, c[0x0][0x3b8] ;  /* 0x00007700ff0777ac */ /* 0x000ef40008000800 */
[----:B------:R-:W-:Y:S05]  /*13d0*/  @!P4 BRA `(.L_x_43) ;  /* 0x0000000400b8c947 */ /* 0x000fea0003800000 */
[C---:B01----:R-:W-:Y:S01]  /*13e0*/  PRMT R12, R4.reuse, 0x9910, RZ ;  /* 0x00009910040c7816 */ /* 0x043fe200000000ff */
[C---:B------:R-:W-:Y:S01]  /*13f0*/  IMAD.IADD R21, R25.reuse, 0x1, R4 ;  /* 0x0000000119157824 */ /* 0x040fe200078e0204 */
[----:B------:R-:W-:Y:S02]  /*1400*/  LEA R11, R4, R25, 0x1 ;  /* 0x00000019040b7211 */ /* 0x000fe400078e08ff */
[----:B------:R-:W-:Y:S01]  /*1410*/  PRMT R13, R25, 0x7610, R13 ;  /* 0x00007610190d7816 */ /* 0x000fe2000000000d */
[----:B------:R-:W-:-:S07]  /*1420*/  IMAD R23, R12, 0x3, R25 ;  /* 0x000000030c177824 */ /* 0x000fce00078e0219 */
.L_x_44:
[----:B------:R-:W-:-:S05]  /*1430*/  LOP3.LUT R16, R11, 0xffff, RZ, 0xc0, !PT ;  /* 0x0000ffff0b107812 */ /* 0x000fca00078ec0ff */
[----:B------:R-:W-:-:S05]  /*1440*/  IMAD R16, R16, 0xe38f, RZ ;  /* 0x0000e38f10107824 */ /* 0x000fca00078e02ff */
[----:B------:R-:W-:-:S04]  /*1450*/  SHF.R.U32.HI R16, RZ, 0x15, R16 ;  /* 0x00000015ff107819 */ /* 0x000fc80000011610 */
[----:B------:R-:W-:-:S05]  /*1460*/  PRMT R16, R16, 0x9910, RZ ;  /* 0x0000991010107816 */ /* 0x000fca00000000ff */
[----:B------:R-:W-:-:S05]  /*1470*/  IMAD R16, R16, 0x24, RZ ;  /* 0x0000002410107824 */ /* 0x000fca00078e02ff */
[----:B------:R-:W-:Y:S02]  /*1480*/  IADD3 R20, PT, PT, RZ, -R16, RZ ;  /* 0x80000010ff147210 */ /* 0x000fe40007ffe0ff */
[----:B------:R-:W-:Y:S02]  /*1490*/  LEA R16, R4, R13, 0x1 ;  /* 0x0000000d04107211 */ /* 0x000fe400078e08ff */
[----:B------:R-:W-:Y:S02]  /*14a0*/  PRMT R20, R20, 0x7710, RZ ;  /* 0x0000771014147816 */ /* 0x000fe400000000ff */
[----:B------:R-:W-:-:S03]  /*14b0*/  LOP3.LUT R16, R16, 0xffff, RZ, 0xc0, !PT ;  /* 0x0000ffff10107812 */ /* 0x000fc600078ec0ff */
[----:B------:R-:W-:Y:S02]  /*14c0*/  IMAD.IADD R20, R20, 0x1, R11 ;  /* 0x0000000114147824 */ /* 0x000fe400078e020b */
[----:B------:R-:W-:-:S03]  /*14d0*/  IMAD R16, R16, 0xe38f, RZ ;  /* 0x0000e38f10107824 */ /* 0x000fc600078e02ff */
[----:B------:R-:W-:Y:S02]  /*14e0*/  LOP3.LUT R20, R20, 0xffff, RZ, 0xc0, !PT ;  /* 0x0000ffff14147812 */ /* 0x000fe400078ec0ff */
[----:B----4-:R-:W-:Y:S02]  /*14f0*/  SHF.R.U32.HI R29, RZ, 0x15, R16 ;  /* 0x00000015ff1d7819 */ /* 0x010fe40000011610 */
[----:B------:R-:W-:Y:S02]  /*1500*/  LEA R18, R3, R20, 0x5 ;  /* 0x0000001403127211 */ /* 0x000fe400078e28ff */
[----:B------:R-:W-:Y:S02]  /*1510*/  IADD3 R19, PT, PT, R8, R29, RZ ;  /* 0x0000001d08137210 */ /* 0x000fe40007ffe0ff */
[----:B---3--:R-:W-:Y:S02]  /*1520*/  ISETP.GE.AND P4, PT, R18, UR7, PT ;  /* 0x0000000712007c0c */ /* 0x008fe4000bf86270 */
[----:B------:R-:W-:-:S02]  /*1530*/  LOP3.LUT R16, R21, 0xffff, RZ, 0xc0, !PT ;  /* 0x0000ffff15107812 */ /* 0x000fc400078ec0ff */
[----:B--2---:R-:W-:-:S03]  /*1540*/  ISETP.GE.OR P4, PT, R19, UR10, P4 ;  /* 0x0000000a13007c0c */ /* 0x004fc6000a786670 */
[----:B------:R-:W-:-:S05]  /*1550*/  IMAD R16, R16, 0xe38f, RZ ;  /* 0x0000e38f10107824 */ /* 0x000fca00078e02ff */
[----:B------:R-:W-:-:S04]  /*1560*/  SHF.R.U32.HI R27, RZ, 0x15, R16 ;  /* 0x00000015ff1b7819 */ /* 0x000fc80000011610 */
[----:B------:R-:W-:Y:S01]  /*1570*/  PRMT R22, R27, 0x9910, RZ ;  /* 0x000099101b167816 */ /* 0x000fe200000000ff */
[----:B------:R-:W0:Y:S01]  /*1580*/  @!P4 LDC.64 R16, c[0x0][0x380] ;  /* 0x0000e000ff10cb82 */ /* 0x000e220000000a00 */
[----:B------:R-:W-:-:S03]  /*1590*/  @!P4 IMAD R19, R10, UR10, R19 ;  /* 0x0000000a0a13cc24 */ /* 0x000fc6000f8e0213 */
[----:B------:R-:W-:Y:S02]  /*15a0*/  IMAD R22, R22, 0x24, RZ ;  /* 0x0000002416167824 */ /* 0x000fe400078e02ff */
[----:B------:R-:W-:Y:S02]  /*15b0*/  @!P4 IMAD R19, R19, UR7, R18 ;  /* 0x000000071313cc24 */ /* 0x000fe4000f8e0212 */
[----:B------:R-:W-:-:S05]  /*15c0*/  IMAD.MOV R22, RZ, RZ, -R22 ;  /* 0x000000ffff167224 */ /* 0x000fca00078e0a16 */
[----:B------:R-:W-:Y:S01]  /*15d0*/  PRMT R24, R22, 0x7710, RZ ;  /* 0x0000771016187816 */ /* 0x000fe200000000ff */
[----:B------:R-:W-:-:S03]  /*15e0*/  HFMA2 R22, -RZ, RZ, 0, 0 ;  /* 0x00000000ff167431 */ /* 0x000fc600000001ff */
[----:B------:R-:W-:-:S04]  /*15f0*/  IADD3 R24, PT, PT, R24, R21, RZ ;  /* 0x0000001518187210 */ /* 0x000fc80007ffe0ff */
[----:B------:R-:W-:Y:S01]  /*1600*/  LOP3.LUT R24, R24, 0xffff, RZ, 0xc0, !PT ;  /* 0x0000ffff18187812 */ /* 0x000fe200078ec0ff */
[----:B0-----:R-:W-:-:S04]  /*1610*/  @!P4 IMAD.WIDE R16, R19, 0x4, R16 ;  /* 0x000000041310c825 */ /* 0x001fc800078e0210 */
[----:B------:R-:W-:Y:S01]  /*1620*/  IMAD R26, R3, 0x20, R24 ;  /* 0x00000020031a7824 */ /* 0x000fe200078e0218 */
[----:B------:R0:W2:Y:S01]  /*1630*/  @!P4 LDG.E.CONSTANT R22, desc[UR8][R16.64] ;  /* 0x000000081016c981 */ /* 0x0000a2000c1e9900 */
[----:B------:R-:W-:-:S03]  /*1640*/  IADD3 R19, PT, PT, R8, R27, RZ ;  /* 0x0000001b08137210 */ /* 0x000fc60007ffe0ff */
[----:B------:R-:W-:-:S04]  /*1650*/  ISETP.GE.AND P4, PT, R26, UR7, PT ;  /* 0x000000071a007c0c */ /* 0x000fc8000bf86270 */
[----:B------:R-:W-:Y:S02]  /*1660*/  ISETP.GE.OR P4, PT, R19, UR10, P4 ;  /* 0x0000000a13007c0c */ /* 0x000fe4000a786670 */
[----:B0-----:R-:W-:-:S11]  /*1670*/  LOP3.LUT R16, R13, 0xffff, RZ, 0xc0, !PT ;  /* 0x0000ffff0d107812 */ /* 0x001fd600078ec0ff */
[----:B------:R-:W-:-:S04]  /*1680*/  @!P4 IMAD R18, R10, UR10, R19 ;  /* 0x0000000a0a12cc24 */ /* 0x000fc8000f8e0213 */
[----:B------:R-:W-:Y:S02]  /*1690*/  @!P4 IMAD R26, R18, UR7, R26 ;  /* 0x00000007121acc24 */ /* 0x000fe4000f8e021a */
[----:B------:R-:W0:Y:S01]  /*16a0*/  @!P4 LDC.64 R18, c[0x0][0x380] ;  /* 0x0000e000ff12cb82 */ /* 0x000e220000000a00 */
[----:B------:R-:W-:-:S05]  /*16b0*/  IMAD R16, R16, 0xe38f, RZ ;  /* 0x0000e38f10107824 */ /* 0x000fca00078e02ff */
[----:B------:R-:W-:Y:S02]  /*16c0*/  SHF.R.U32.HI R28, RZ, 0x15, R16 ;  /* 0x00000015ff1c7819 */ /* 0x000fe40000011610 */
[----:B------:R-:W-:Y:S02]  /*16d0*/  PRMT R16, R13, 0x9910, RZ ;  /* 0x000099100d107816 */ /* 0x000fe400000000ff */
[----:B------:R-:W-:Y:S01]  /*16e0*/  PRMT R17, R28, 0x9910, RZ ;  /* 0x000099101c117816 */ /* 0x000fe200000000ff */
[----:B------:R-:W-:-:S04]  /*16f0*/  IMAD R20, R29, 0x24, R20 ;  /* 0x000000241d147824 */ /* 0x000fc800078e0214 */
[----:B------:R-:W-:-:S05]  /*1700*/  IMAD R16, R17, -0x24, R16 ;  /* 0xffffffdc11107824 */ /* 0x000fca00078e0210 */
[----:B------:R-:W-:Y:S01]  /*1710*/  LOP3.LUT R29, R16, 0xffff, RZ, 0xc0, !PT ;  /* 0x0000ffff101d7812 */ /* 0x000fe200078ec0ff */
[----:B0-----:R-:W-:Y:S01]  /*1720*/  @!P4 IMAD.WIDE R18, R26, 0x4, R18 ;  /* 0x000000041a12c825 */ /* 0x001fe200078e0212 */
[----:B------:R-:W-:-:S06]  /*1730*/  MOV R26, RZ ;  /* 0x000000ff001a7202 */ /* 0x000fcc0000000f00 */
[----:B------:R0:W3:Y:S01]  /*1740*/  @!P4 LDG.E.CONSTANT R26, desc[UR8][R18.64] ;  /* 0x00000008121ac981 */ /* 0x0000e2000c1e9900 */
[----:B------:R-:W-:Y:S01]  /*1750*/  IADD3 R17, PT, PT, R8, R28, RZ ;  /* 0x0000001c08117210 */ /* 0x000fe20007ffe0ff */
[----:B------:R-:W-:Y:S02]  /*1760*/  IMAD R24, R27, 0x24, R24 ;  /* 0x000000241b187824 */ /* 0x000fe400078e0218 */
[----:B------:R-:W-:Y:S02]  /*1770*/  HFMA2 R27, -RZ, RZ, 0, 0 ;  /* 0x00000000ff1b7431 */ /* 0x000fe400000001ff */
[----:B0-----:R-:W-:-:S05]  /*1780*/  IMAD R19, R3, 0x20, R29 ;  /* 0x0000002003137824 */ /* 0x001fca00078e021d */
[----:B------:R-:W-:-:S04]  /*1790*/  ISETP.GE.AND P4, PT, R19, UR7, PT ;  /* 0x0000000713007c0c */ /* 0x000fc8000bf86270 */
[----:B------:R-:W-:-:S13]  /*17a0*/  ISETP.GE.OR P4, PT, R17, UR10, P4 ;  /* 0x0000000a11007c0c */ /* 0x000fda000a786670 */
[----:B------:R-:W-:-:S04]  /*17b0*/  @!P4 IMAD R16, R10, UR10, R17 ;  /* 0x0000000a0a10cc24 */ /* 0x000fc8000f8e0211 */
[----:B------:R-:W-:Y:S02]  /*17c0*/  @!P4 IMAD R19, R16, UR7, R19 ;  /* 0x000000071013cc24 */ /* 0x000fe4000f8e0213 */
[----:B------:R-:W0:Y:S02]  /*17d0*/  @!P4 LDC.64 R16, c[0x0][0x380] ;  /* 0x0000e000ff10cb82 */ /* 0x000e240000000a00 */
[----:B0-----:R-:W-:-:S05]  /*17e0*/  @!P4 IMAD.WIDE R16, R19, 0x4, R16 ;  /* 0x000000041310c825 */ /* 0x001fca00078e0210 */
[----:B------:R0:W4:Y:S01]  /*17f0*/  @!P4 LDG.E.CONSTANT R27, desc[UR8][R16.64] ;  /* 0x00000008101bc981 */ /* 0x000122000c1e9900 */
[----:B------:R-:W-:Y:S01]  /*1800*/  LOP3.LUT R18, R23, 0xffff, RZ, 0xc0, !PT ;  /* 0x0000ffff17127812 */ /* 0x000fe200078ec0ff */
[----:B------:R-:W1:Y:S01]  /*1810*/  S2UR UR6, SR_CgaCtaId ;  /* 0x00000000000679c3 */ /* 0x000e620000008800 */
[----:B------:R-:W-:Y:S01]  /*1820*/  UMOV UR5, 0x400 ;  /* 0x0000040000057882 */ /* 0x000fe20000000000 */
[----:B------:R-:W-:Y:S02]  /*1830*/  IMAD R28, R28, 0x24, R29 ;  /* 0x000000241c1c7824 */ /* 0x000fe400078e021d */
[----:B------:R-:W-:-:S05]  /*1840*/  IMAD R18, R18, 0xe38f, RZ ;  /* 0x0000e38f12127824 */ /* 0x000fca00078e02ff */
[----:B------:R-:W-:-:S04]  /*1850*/  SHF.R.U32.HI R18, RZ, 0x15, R18 ;  /* 0x00000015ff127819 */ /* 0x000fc80000011612 */
[----:B------:R-:W-:-:S05]  /*1860*/  PRMT R18, R18, 0x9910, RZ ;  /* 0x0000991012127816 */ /* 0x000fca00000000ff */
[----:B0-----:R-:W-:-:S04]  /*1870*/  IMAD R16, R18, 0x24, RZ ;  /* 0x0000002412107824 */ /* 0x001fc800078e02ff */
[----:B------:R-:W-:Y:S02]  /*1880*/  IMAD.MOV R18, RZ, RZ, -R16 ;  /* 0x000000ffff127224 */ /* 0x000fe400078e0a10 */
[----:B------:R-:W-:Y:S01]  /*1890*/  IMAD R16, R12, 0x3, R13 ;  /* 0x000000030c107824 */ /* 0x000fe200078e020d */
[----:B-1----:R-:W-:Y:S02]  /*18a0*/  ULEA UR5, UR6, UR5, 0x18 ;  /* 0x0000000506057291 */ /* 0x002fe4000f8ec0ff */
[----:B------:R-:W-:Y:S02]  /*18b0*/  PRMT R18, R18, 0x7710, RZ ;  /* 0x0000771012127816 */ /* 0x000fe400000000ff */
[----:B------:R-:W-:Y:S02]  /*18c0*/  LOP3.LUT R16, R16, 0xffff, RZ, 0xc0, !PT ;  /* 0x0000ffff10107812 */ /* 0x000fe400078ec0ff */
[----:B------:R-:W-:Y:S02]  /*18d0*/  IADD3 R18, PT, PT, R18, R23, RZ ;  /* 0x0000001712127210 */ /* 0x000fe40007ffe0ff */
[----:B------:R-:W-:Y:S01]  /*18e0*/  LEA R29, R28, UR5, 0x2 ;  /* 0x000000051c1d7c11 */ /* 0x000fe2000f8e10ff */
[----:B------:R-:W-:Y:S01]  /*18f0*/  IMAD R16, R16, 0xe38f, RZ ;  /* 0x0000e38f10107824 */ /* 0x000fe200078e02ff */
[----:B------:R-:W-:-:S04]  /*1900*/  LOP3.LUT R18, R18, 0xffff, RZ, 0xc0, !PT ;  /* 0x0000ffff12127812 */ /* 0x000fc800078ec0ff */
[----:B------:R-:W-:Y:S02]  /*1910*/  SHF.R.U32.HI R19, RZ, 0x15, R16 ;  /* 0x00000015ff137819 */ /* 0x000fe40000011610 */
[----:B------:R-:W-:-:S04]  /*1920*/  LEA R28, R3, R18, 0x5 ;  /* 0x00000012031c7211 */ /* 0x000fc800078e28ff */
[----:B------:R-:W-:Y:S01]  /*1930*/  ISETP.GE.AND P4, PT, R28, UR7, PT ;  /* 0x000000071c007c0c */ /* 0x000fe2000bf86270 */
[----:B----4-:R0:W-:Y:S02]  /*1940*/  STS [R29], R27 ;  /* 0x0000001b1d007388 */ /* 0x0101e40000000800 */
[----:B0-----:R-:W-:Y:S01]  /*1950*/  IMAD.IADD R29, R8, 0x1, R19 ;  /* 0x00000001081d7824 */ /* 0x001fe200078e0213 */
[----:B------:R-:W-:Y:S02]  /*1960*/  LEA R27, R24, UR5, 0x2 ;  /* 0x00000005181b7c11 */ /* 0x000fe4000f8e10ff */
[----:B------:R-:W-:Y:S02]  /*1970*/  MOV R24, RZ ;  /* 0x000000ff00187202 */ /* 0x000fe40000000f00 */
[----:B------:R-:W-:Y:S01]  /*1980*/  ISETP.GE.OR P4, PT, R29, UR10, P4 ;  /* 0x0000000a1d007c0c */ /* 0x000fe2000a786670 */
[----:B------:R-:W-:Y:S01]  /*1990*/  IMAD R18, R19, 0x24, R18 ;  /* 0x0000002413127824 */ /* 0x000fe200078e0212 */
[----:B------:R-:W-:Y:S01]  /*19a0*/  IADD3 R25, PT, PT, R4, R25, R4 ;  /* 0x0000001904197210 */ /* 0x000fe20007ffe004 */
[----:B---3--:R4:W-:Y:S10]  /*19b0*/  STS [R27], R26 ;  /* 0x0000001a1b007388 */ /* 0x0089f40000000800 */
[----:B------:R-:W0:Y:S01]  /*19c0*/  @!P4 LDC.64 R16, c[0x0][0x380] ;  /* 0x0000e000ff10cb82 */ /* 0x000e220000000a00 */
[----:B------:R-:W-:-:S04]  /*19d0*/  @!P4 IMAD R29, R10, UR10, R29 ;  /* 0x0000000a0a1dcc24 */ /* 0x000fc8000f8e021d */
[----:B------:R-:W-:-:S04]  /*19e0*/  @!P4 IMAD R29, R29, UR7, R28 ;  /* 0x000000071d1dcc24 */ /* 0x000fc8000f8e021c */
[----:B0-----:R-:W-:-:S05]  /*19f0*/  @!P4 IMAD.WIDE R16, R29, 0x4, R16 ;  /* 0x000000041d10c825 */ /* 0x001fca00078e0210 */
[----:B------:R-:W3:Y:S01]  /*1a00*/  @!P4 LDG.E.CONSTANT R24, desc[UR8][R16.64] ;  /* 0x000000081018c981 */ /* 0x000ee2000c1e9900 */
[----:B------:R-:W-:Y:S01]  /*1a10*/  LEA R19, R20, UR5, 0x2 ;  /* 0x0000000514137c11 */ /* 0x000fe2000f8e10ff */
[----:B------:R-:W-:Y:S01]  /*1a20*/  IMAD R13, R4, 0x4, R13 ;  /* 0x00000004040d7824 */ /* 0x000fe200078e020d */
[----:B------:R-:W-:Y:S02]  /*1a30*/  LEA R29, R18, UR5, 0x2 ;  /* 0x00000005121d7c11 */ /* 0x000fe4000f8e10ff */
[C---:B------:R-:W-:Y:S01]  /*1a40*/  IADD3 R25, PT, PT, R4.reuse, R25, R4 ;  /* 0x0000001904197210 */ /* 0x040fe20007ffe004 */
[----:B--2---:R4:W-:Y:S01]  /*1a50*/  STS [R19], R22 ;  /* 0x0000001613007388 */ /* 0x0049e20000000800 */
[C---:B------:R-:W-:Y:S02]  /*1a60*/  LEA R11, R4.reuse, R11, 0x2 ;  /* 0x0000000b040b7211 */ /* 0x040fe400078e10ff */
[----:B------:R-:W-:Y:S02]  /*1a70*/  ISETP.GE.U32.AND P4, PT, R25, 0x510, PT ;  /* 0x000005101900780c */ /* 0x000fe40003f86070 */
[----:B------:R-:W-:-:S02]  /*1a80*/  LEA R23, R4, R23, 0x2 ;  /* 0x0000001704177211 */ /* 0x000fc400078e10ff */
[----:B------:R-:W-:Y:S01]  /*1a90*/  LEA R21, R4, R21, 0x2 ;  /* 0x0000001504157211 */ /* 0x000fe200078e10ff */
[----:B---3--:R4:W-:Y:S08]  /*1aa0*/  STS [R29], R24 ;  /* 0x000000181d007388 */ /* 0x0089f00000000800 */
[----:B------:R-:W-:Y:S05]  /*1ab0*/  @!P4 BRA `(.L_x_44) ;  /* 0xfffffff8005cc947 */ /* 0x000fea000383ffff */
.L_x_43:
[----:B--23--:R-:W-:Y:S05]  /*1ac0*/  BSYNC.RECONVERGENT B0 ;  /* 0x0000000000007941 */ /* 0x00cfea0003800200 */
.L_x_42:
[----:B------:R-:W-:Y:S06]  /*1ad0*/  BAR.SYNC.DEFER_BLOCKING 0x0 ;  /* 0x0000000000007b1d */ /* 0x000fec0000010000 */
[----:B------:R-:W-:Y:S04]  /*1ae0*/  BSSY.RECONVERGENT B0, `(.L_x_45) ;  /* 0x00000c0000007945 */ /* 0x000fe80003800200 */
[----:B------:R-:W-:Y:S05]  /*1af0*/  @P0 BRA `(.L_x_46) ;  /* 0x0000000800f80947 */ /* 0x000fea0003800000 */
[----:B------:R-:W2:Y:S08]  /*1b00*/  LDC R8, c[0x0][0x3ac] ;  /* 0x0000eb00ff087b82 */ /* 0x000eb00000000800 */
[----:B-1----:R-:W0:Y:S08]  /*1b10*/  LDC.64 R10, c[0x0][0x3a0] ;  /* 0x0000e800ff0a7b82 */ /* 0x002e300000000a00 */
[----:B----4-:R-:W1:Y:S01]  /*1b20*/  LDC.64 R24, c[0x0][0x398] ;  /* 0x0000e600ff187b82 */ /* 0x010e620000000a00 */
[----:B--2---:R-:W-:-:S04]  /*1b30*/  IMAD R8, R5, R8, UR4 ;  /* 0x0000000405087e24 */ /* 0x004fc8000f8e0208 */
[----:B------:R-:W-:Y:S02]  /*1b40*/  IMAD R17, R8, 0x19, RZ ;  /* 0x0000001908117824 */ /* 0x000fe400078e02ff */
[----:B0-----:R-:W-:-:S05]  /*1b50*/  IMAD.WIDE R12, R5, 0x4, R10 ;  /* 0x00000004050c7825 */ /* 0x001fca00078e020a */
[----:B------:R0:W2:Y:S01]  /*1b60*/  LDG.E.CONSTANT R22, desc[UR8][R12.64] ;  /* 0x000000080c167981 */ /* 0x0000a2000c1e9900 */
[----:B-1----:R-:W-:-:S05]  /*1b70*/  IMAD.WIDE R24, R17, 0x4, R24 ;  /* 0x0000000411187825 */ /* 0x002fca00078e0218 */
[----:B------:R-:W2:Y:S04]  /*1b80*/  LDG.E.CONSTANT R23, desc[UR8][R24.64] ;  /* 0x0000000818177981 */ /* 0x000ea8000c1e9900 */
[----:B------:R-:W3:Y:S04]  /*1b90*/  LDG.E.CONSTANT R20, desc[UR8][R24.64+0x4] ;  /* 0x0000040818147981 */ /* 0x000ee8000c1e9900 */
[----:B------:R-:W4:Y:S04]  /*1ba0*/  LDG.E.CONSTANT R21, desc[UR8][R24.64+0x8] ;  /* 0x0000080818157981 */ /* 0x000f28000c1e9900 */
[----:B------:R-:W5:Y:S04]  /*1bb0*/  LDG.E.CONSTANT R19, desc[UR8][R24.64+0xc] ;  /* 0x00000c0818137981 */ /* 0x000f68000c1e9900 */
[----:B------:R-:W5:Y:S01]  /*1bc0*/  LDG.E.CONSTANT R18, desc[UR8][R24.64+0x10] ;  /* 0x0000100818127981 */ /* 0x000f62000c1e9900 */
[----:B------:R-:W1:Y:S01]  /*1bd0*/  S2UR UR6, SR_CgaCtaId ;  /* 0x00000000000679c3 */ /* 0x000e620000008800 */
[----:B------:R-:W-:-:S02]  /*1be0*/  LOP3.LUT R8, R9, 0xf, RZ, 0xc0, !PT ;  /* 0x0000000f09087812 */ /* 0x000fc400078ec0ff */
[----:B------:R-:W-:Y:S01]  /*1bf0*/  SHF.R.U32.HI R9, RZ, 0x4, R9 ;  /* 0x00000004ff097819 */ /* 0x000fe20000011609 */
[----:B------:R-:W-:Y:S01]  /*1c00*/  UMOV UR5, 0x400 ;  /* 0x0000040000057882 */ /* 0x000fe20000000000 */
[----:B------:R-:W5:Y:S03]  /*1c10*/  LDG.E.CONSTANT R11, desc[UR8][R24.64+0x14] ;  /* 0x00001408180b7981 */ /* 0x000f66000c1e9900 */
[----:B------:R-:W-:Y:S02]  /*1c20*/  IMAD R9, R9, 0x24, R8 ;  /* 0x0000002409097824 */ /* 0x000fe400078e0208 */
[----:B------:R-:W5:Y:S02]  /*1c30*/  LDG.E.CONSTANT R8, desc[UR8][R24.64+0x18] ;  /* 0x0000180818087981 */ /* 0x000f64000c1e9900 */
[----:B------:R-:W-:Y:S01]  /*1c40*/  IMAD.SHL.U32 R9, R9, 0x2, RZ ;  /* 0x0000000209097824 */ /* 0x000fe200078e00ff */
[----:B-1----:R-:W-:Y:S01]  /*1c50*/  ULEA UR5, UR6, UR5, 0x18 ;  /* 0x0000000506057291 */ /* 0x002fe2000f8ec0ff */
[----:B------:R-:W1:Y:S05]  /*1c60*/  LDCU UR6, c[0x0][0x3d0] ;  /* 0x00007a00ff0677ac */ /* 0x000e6a0008000800 */
[----:B------:R-:W-:-:S02]  /*1c70*/  LEA R10, R9, UR5, 0x2 ;  /* 0x00000005090a7c11 */ /* 0x000fc4000f8e10ff */
[----:B------:R-:W5:Y:S03]  /*1c80*/  LDG.E.CONSTANT R9, desc[UR8][R24.64+0x1c] ;  /* 0x00001c0818097981 */ /* 0x000f66000c1e9900 */
[----:B------:R-:W1:Y:S01]  /*1c90*/  LDCU UR5, c[0x0][0x3cc] ;  /* 0x00007980ff0577ac */ /* 0x000e620008000800 */
[----:B0-----:R-:W2:Y:S04]  /*1ca0*/  LDS.64 R12, [R10] ;  /* 0x000000000a0c7984 */ /* 0x001ea80000000a00 */
[----:B------:R-:W0:Y:S01]  /*1cb0*/  LDS.64 R16, [R10+0x8] ;  /* 0x000008000a107984 */ /* 0x000e220000000a00 */
[----:B--2---:R-:W-:-:S04]  /*1cc0*/  FFMA R27, R12, R23, R22 ;  /* 0x000000170c1b7223 */ /* 0x004fc80000000016 */
[-C--:B---3--:R-:W-:Y:S01]  /*1cd0*/  FFMA R27, R20, R13.reuse, R27 ;  /* 0x0000000d141b7223 */ /* 0x088fe2000000001b */
[----:B------:R-:W-:-:S04]  /*1ce0*/  FFMA R13, R23, R13, R22 ;  /* 0x0000000d170d7223 */ /* 0x000fc80000000016 */
[----:B0-----:R-:W-:Y:S02]  /*1cf0*/  FFMA R26, R20, R16, R13 ;  /* 0x00000010141a7223 */ /* 0x001fe4000000000d */
[----:B------:R-:W0:Y:S01]  /*1d00*/  LDS.64 R12, [R10+0x10] ;  /* 0x000010000a0c7984 */ /* 0x000e220000000a00 */
[----:B----4-:R-:W-:Y:S01]  /*1d10*/  FFMA R16, R16, R21, R27 ;  /* 0x0000001510107223 */ /* 0x010fe2000000001b */
[----:B------:R-:W-:-:S03]  /*1d20*/  FFMA R29, R21, R17, R26 ;  /* 0x00000011151d7223 */ /* 0x000fc6000000001a */
[C---:B-----5:R-:W-:Y:S02]  /*1d30*/  FFMA R27, R19.reuse, R17, R16 ;  /* 0x00000011131b7223 */ /* 0x060fe40000000010 */
[----:B------:R-:W2:Y:S01]  /*1d40*/  LDS.64 R16, [R10+0x90] ;  /* 0x000090000a107984 */ /* 0x000ea20000000a00 */
[----:B0-----:R-:W-:Y:S01]  /*1d50*/  FFMA R29, R19, R12, R29 ;  /* 0x0000000c131d7223 */ /* 0x001fe2000000001d */
[----:B------:R-:W-:-:S03]  /*1d60*/  FFMA R27, R12, R18, R27 ;  /* 0x000000120c1b7223 */ /* 0x000fc6000000001b */
[----:B------:R-:W-:Y:S02]  /*1d70*/  FFMA R26, R18, R13, R29 ;  /* 0x0000000d121a7223 */ /* 0x000fe4000000001d */
[----:B------:R-:W0:Y:S01]  /*1d80*/  LDS.64 R12, [R10+0x98] ;  /* 0x000098000a0c7984 */ /* 0x000e220000000a00 */
[C-C-:B--2---:R-:W-:Y:S01]  /*1d90*/  FFMA R29, R23.reuse, R16, R22.reuse ;  /* 0x00000010171d7223 */ /* 0x144fe20000000016 */
[----:B------:R-:W-:-:S03]  /*1da0*/  FFMA R23, R23, R17, R22 ;  /* 0x0000001117177223 */ /* 0x000fc60000000016 */
[C---:B------:R-:W-:Y:S01]  /*1db0*/  FFMA R22, R20.reuse, R17, R29 ;  /* 0x0000001114167223 */ /* 0x040fe2000000001d */
[-C--:B0-----:R-:W-:Y:S02]  /*1dc0*/  FFMA R28, R20, R12.reuse, R23 ;  /* 0x0000000c141c7223 */ /* 0x081fe40000000017 */
[----:B------:R-:W2:Y:S01]  /*1dd0*/  LDG.E.CONSTANT R20, desc[UR8][R24.64+0x20] ;  /* 0x0000200818147981 */ /* 0x000ea2000c1e9900 */
[C---:B------:R-:W-:Y:S01]  /*1de0*/  FFMA R29, R21.reuse, R12, R22 ;  /* 0x0000000c151d7223 */ /* 0x040fe20000000016 */
[----:B------:R-:W-:Y:S02]  /*1df0*/  FFMA R28, R21, R13, R28 ;  /* 0x0000000d151c7223 */ /* 0x000fe4000000001c */
[----:B------:R-:W3:Y:S01]  /*1e00*/  LDG.E.CONSTANT R21, desc[UR8][R24.64+0x24] ;  /* 0x0000240818157981 */ /* 0x000ee2000c1e9900 */
[----:B------:R-:W-:-:S03]  /*1e10*/  FFMA R23, R11, R17, R26 ;  /* 0x000000110b177223 */ /* 0x000fc6000000001a */
[----:B------:R-:W4:Y:S01]  /*1e20*/  LDG.E.CONSTANT R22, desc[UR8][R24.64+0x28] ;  /* 0x0000280818167981 */ /* 0x000f22000c1e9900 */
[----:B------:R-:W-:Y:S01]  /*1e30*/  FFMA R27, R16, R11, R27 ;  /* 0x0000000b101b7223 */ /* 0x000fe2000000001b */
[C---:B------:R-:W-:Y:S02]  /*1e40*/  FFMA R16, R8.reuse, R12, R23 ;  /* 0x0000000c08107223 */ /* 0x040fe40000000017 */
[----:B------:R-:W5:Y:S01]  /*1e50*/  LDG.E.CONSTANT R23, desc[UR8][R24.64+0x2c] ;  /* 0x00002c0818177981 */ /* 0x000f62000c1e9900 */
[----:B------:R-:W-:-:S04]  /*1e60*/  FFMA R27, R8, R17, R27 ;  /* 0x00000011081b7223 */ /* 0x000fc8000000001b */
[----:B------:R-:W-:Y:S01]  /*1e70*/  FFMA R27, R12, R9, R27 ;  /* 0x000000090c1b7223 */ /* 0x000fe2000000001b */
[-C--:B------:R-:W-:Y:S01]  /*1e80*/  FFMA R29, R19, R13.reuse, R29 ;  /* 0x0000000d131d7223 */ /* 0x080fe2000000001d */
[-C--:B------:R-:W-:Y:S02]  /*1e90*/  FFMA R17, R9, R13.reuse, R16 ;  /* 0x0000000d09117223 */ /* 0x080fe40000000010 */
[----:B--2---:R-:W-:Y:S02]  /*1ea0*/  FFMA R27, R20, R13, R27 ;  /* 0x0000000d141b7223 */ /* 0x004fe4000000001b */
[----:B------:R-:W0:Y:S02]  /*1eb0*/  LDS.64 R12, [R10+0xa0] ;  /* 0x0000a0000a0c7984 */ /* 0x000e240000000a00 */
[-C--:B0-----:R-:W-:Y:S01]  /*1ec0*/  FFMA R28, R19, R12.reuse, R28 ;  /* 0x0000000c131c7223 */ /* 0x081fe2000000001c */
[----:B------:R-:W-:-:S03]  /*1ed0*/  FFMA R26, R18, R12, R29 ;  /* 0x0000000c121a7223 */ /* 0x000fc6000000001d */
[-C--:B------:R-:W-:Y:S01]  /*1ee0*/  FFMA R28, R18, R13.reuse, R28 ;  /* 0x0000000d121c7223 */ /* 0x080fe2000000001c */
[----:B------:R-:W-:Y:S02]  /*1ef0*/  FFMA R18, R20, R12, R17 ;  /* 0x0000000c14127223 */ /* 0x000fe40000000011 */
[----:B------:R-:W0:Y:S02]  /*1f00*/  LDS.64 R16, [R10+0x120] ;  /* 0x000120000a107984 */ /* 0x000e240000000a00 */
[----:B---3--:R-:W-:Y:S02]  /*1f10*/  FFMA R19, R21, R13, R18 ;  /* 0x0000000d15137223 */ /* 0x008fe40000000012 */
[----:B------:R-:W2:Y:S01]  /*1f20*/  LDG.E.CONSTANT R18, desc[UR8][R24.64+0x30] ;  /* 0x0000300818127981 */ /* 0x000ea2000c1e9900 */
[----:B------:R-:W-:-:S03]  /*1f30*/  FFMA R29, R12, R21, R27 ;  /* 0x000000150c1d7223 */ /* 0x000fc6000000001b */
[----:B------:R-:W3:Y:S01]  /*1f40*/  LDS.64 R12, [R10+0x128] ;  /* 0x000128000a0c7984 */ /* 0x000ee20000000a00 */
[C---:B0-----:R-:W-:Y:S01]  /*1f50*/  FFMA R28, R11.reuse, R17, R28 ;  /* 0x000000110b1c7223 */ /* 0x041fe2000000001c */
[----:B------:R-:W-:Y:S01]  /*1f60*/  FFMA R27, R11, R16, R26 ;  /* 0x000000100b1b7223 */ /* 0x000fe2000000001a */
[----:B----4-:R-:W-:Y:S01]  /*1f70*/  FFMA R16, R16, R22, R29 ;  /* 0x0000001610107223 */ /* 0x010fe2000000001d */
[----:B------:R-:W4:Y:S01]  /*1f80*/  LDG.E.CONSTANT R11, desc[UR8][R24.64+0x34] ;  /* 0x00003408180b7981 */ /* 0x000f22000c1e9900 */
[----:B---3--:R-:W-:-:S04]  /*1f90*/  FFMA R28, R8, R12, R28 ;  /* 0x0000000c081c7223 */ /* 0x008fc8000000001c */
[----:B------:R-:W-:Y:S01]  /*1fa0*/  FFMA R29, R9, R13, R28 ;  /* 0x0000000d091d7223 */ /* 0x000fe2000000001c */
[-C--:B------:R-:W-:Y:S01]  /*1fb0*/  FFMA R28, R22, R17.reuse, R19 ;  /* 0x00000011161c7223 */ /* 0x080fe20000000013 */
[-C--:B-----5:R-:W-:Y:S02]  /*1fc0*/  FFMA R19, R23, R17.reuse, R16 ;  /* 0x0000001117137223 */ /* 0x0a0fe40000000010 */
[----:B------:R-:W3:Y:S01]  /*1fd0*/  LDG.E.CONSTANT R16, desc[UR8][R24.64+0x38] ;  /* 0x0000380818107981 */ /* 0x000ee2000c1e9900 */
[----:B------:R-:W-:-:S03]  /*1fe0*/  FFMA R26, R8, R17, R27 ;  /* 0x00000011081a7223 */ /* 0x000fc6000000001b */
[----:B------:R-:W5:Y:S01]  /*1ff0*/  LDG.E.CONSTANT R17, desc[UR8][R24.64+0x3c] ;  /* 0x00003c0818117981 */ /* 0x000f62000c1e9900 */
[----:B------:R-:W-:-:S03]  /*2000*/  FFMA R27, R9, R12, R26 ;  /* 0x0000000c091b7223 */ /* 0x000fc6000000001a */
[----:B------:R-:W0:Y:S01]  /*2010*/  LDS.64 R8, [R10+0x130] ;  /* 0x000130000a087984 */ /* 0x000e220000000a00 */
[C---:B------:R-:W-:Y:S01]  /*2020*/  FFMA R26, R20.reuse, R13, R27 ;  /* 0x0000000d141a7223 */ /* 0x040fe2000000001b */
[----:B0-----:R-:W-:-:S03]  /*2030*/  FFMA R20, R20, R8, R29 ;  /* 0x0000000814147223 */ /* 0x001fc6000000001d */
[C---:B------:R-:W-:Y:S01]  /*2040*/  FFMA R27, R21.reuse, R8, R26 ;  /* 0x00000008151b7223 */ /* 0x040fe2000000001a */
[----:B------:R-:W-:Y:S01]  /*2050*/  FFMA R26, R21, R9, R20 ;  /* 0x00000009151a7223 */ /* 0x000fe20000000014 */
[----:B------:R-:W-:Y:S01]  /*2060*/  FFMA R21, R23, R12, R28 ;  /* 0x0000000c17157223 */ /* 0x000fe2000000001c */
[----:B------:R-:W5:Y:S01]  /*2070*/  LDG.E.CONSTANT R20, desc[UR8][R24.64+0x44] ;  /* 0x0000440818147981 */ /* 0x000f62000c1e9900 */
[----:B--2---:R-:W-:-:S03]  /*2080*/  FFMA R12, R12, R18, R19 ;  /* 0x000000120c0c7223 */ /* 0x004fc60000000013 */
[----:B------:R-:W2:Y:S01]  /*2090*/  LDG.E.CONSTANT R19, desc[UR8][R24.64+0x40] ;  /* 0x0000400818137981 */ /* 0x000ea2000c1e9900 */
[-C--:B------:R-:W-:Y:S01]  /*20a0*/  FFMA R21, R18, R13.reuse, R21 ;  /* 0x0000000d12157223 */ /* 0x080fe20000000015 */
[----:B----4-:R-:W-:-:S03]  /*20b0*/  FFMA R13, R11, R13, R12 ;  /* 0x0000000d0b0d7223 */ /* 0x010fc6000000000c */
[----:B------:R-:W-:Y:S01]  /*20c0*/  FFMA R21, R11, R8, R21 ;  /* 0x000000080b157223 */ /* 0x000fe20000000015 */
[----:B---3--:R-:W-:-:S03]  /*20d0*/  FFMA R13, R8, R16, R13 ;  /* 0x00000010080d7223 */ /* 0x008fc6000000000d */
[----:B------:R-:W-:Y:S02]  /*20e0*/  FFMA R28, R16, R9, R21 ;  /* 0x00000009101c7223 */ /* 0x000fe40000000015 */
[----:B------:R-:W0:Y:S02]  /*20f0*/  LDS.64 R8, [R10+0x1b0] ;  /* 0x0001b0000a087984 */ /* 0x000e240000000a00 */
[C---:B0-----:R-:W-:Y:S01]  /*2100*/  FFMA R27, R22.reuse, R8, R27 ;  /* 0x00000008161b7223 */ /* 0x041fe2000000001b */
[----:B------:R-:W-:Y:S01]  /*2110*/  FFMA R21, R22, R9, R26 ;  /* 0x0000000916157223 */ /* 0x000fe2000000001a */
[----:B-----5:R-:W-:Y:S02]  /*2120*/  FFMA R22, R8, R17, R13 ;  /* 0x0000001108167223 */ /* 0x020fe4000000000d */
[----:B------:R-:W0:Y:S01]  /*2130*/  LDS.64 R12, [R10+0x1b8] ;  /* 0x0001b8000a0c7984 */ /* 0x000e220000000a00 */
[C---:B------:R-:W-:Y:S01]  /*2140*/  FFMA R27, R23.reuse, R9, R27 ;  /* 0x00000009171b7223 */ /* 0x040fe2000000001b */
[----:B0-----:R-:W-:-:S02]  /*2150*/  FFMA R26, R23, R12, R21 ;  /* 0x0000000c171a7223 */ /* 0x001fc40000000015 */
[----:B------:R-:W3:Y:S01]  /*2160*/  LDG.E.CONSTANT R21, desc[UR8][R24.64+0x48] ;  /* 0x0000480818157981 */ /* 0x000ee2000c1e9900 */
[CC--:B------:R-:W-:Y:S01]  /*2170*/  FFMA R8, R18.reuse, R12.reuse, R27 ;  /* 0x0000000c12087223 */ /* 0x0c0fe2000000001b */
[----:B------:R-:W-:Y:S02]  /*2180*/  FFMA R26, R18, R13, R26 ;  /* 0x0000000d121a7223 */ /* 0x000fe4000000001a */
[----:B------:R-:W4:Y:S01]  /*2190*/  LDG.E.CONSTANT R18, desc[UR8][R24.64+0x4c] ;  /* 0x00004c0818127981 */ /* 0x000f22000c1e9900 */
[-C--:B------:R-:W-:Y:S01]  /*21a0*/  FFMA R23, R17, R9.reuse, R28 ;  /* 0x0000000911177223 */ /* 0x080fe2000000001c */
[C---:B--2---:R-:W-:Y:S02]  /*21b0*/  FFMA R9, R19.reuse, R9, R22 ;  /* 0x0000000913097223 */ /* 0x044fe40000000016 */
[----:B------:R-:W2:Y:S01]  /*21c0*/  LDG.E.CONSTANT R22, desc[UR8][R24.64+0x50] ;  /* 0x0000500818167981 */ /* 0x000ea2000c1e9900 */
[----:B------:R-:W-:-:S03]  /*21d0*/  FFMA R29, R19, R12, R23 ;  /* 0x0000000c131d7223 */ /* 0x000fc60000000017 */
[----:B------:R-:W5:Y:S01]  /*21e0*/  LDG.E.CONSTANT R23, desc[UR8][R24.64+0x54] ;  /* 0x0000540818177981 */ /* 0x000f62000c1e9900 */
[----:B------:R-:W-:Y:S01]  /*21f0*/  FFMA R28, R12, R20, R9 ;  /* 0x000000140c1c7223 */ /* 0x000fe20000000009 */
[-C--:B------:R-:W-:Y:S02]  /*2200*/  FFMA R27, R11, R13.reuse, R8 ;  /* 0x0000000d0b1b7223 */ /* 0x080fe40000000008 */
[----:B------:R-:W0:Y:S01]  /*2210*/  LDS.64 R8, [R10+0x1c0] ;  /* 0x0001c0000a087984 */ /* 0x000e220000000a00 */
[-C--:B------:R-:W-:Y:S01]  /*2220*/  FFMA R12, R20, R13.reuse, R29 ;  /* 0x0000000d140c7223 */ /* 0x080fe2000000001d */
[----:B---3--:R-:W-:Y:S01]  /*2230*/  FFMA R13, R21, R13, R28 ;  /* 0x0000000d150d7223 */ /* 0x008fe2000000001c */
[-C--:B0-----:R-:W-:Y:S01]  /*2240*/  FFMA R28, R11, R8.reuse, R26 ;  /* 0x000000080b1c7223 */ /* 0x081fe2000000001a */
[-C--:B------:R-:W-:Y:S01]  /*2250*/  FFMA R26, R16, R8.reuse, R27 ;  /* 0x00000008101a7223 */ /* 0x080fe2000000001b */
[----:B------:R-:W-:Y:S01]  /*2260*/  FFMA R29, R21, R8, R12 ;  /* 0x00000008151d7223 */ /* 0x000fe2000000000c */
[----:B----4-:R-:W-:Y:S01]  /*2270*/  FFMA R27, R8, R18, R13 ;  /* 0x00000012081b7223 */ /* 0x010fe2000000000d */
[----:B------:R-:W3:Y:S04]  /*2280*/  LDG.E.CONSTANT R11, desc[UR8][R24.64+0x58] ;  /* 0x00005808180b7981 */ /* 0x000ee8000c1e9900 */
[----:B------:R-:W0:Y:S01]  /*2290*/  LDS.64 R12, [R10+0x240] ;  /* 0x000240000a0c7984 */ /* 0x000e220000000a00 */
[-C--:B------:R-:W-:Y:S01]  /*22a0*/  FFMA R16, R16, R9.reuse, R28 ;  /* 0x0000000910107223 */ /* 0x080fe2000000001c */
[----:B------:R-:W-:-:S02]  /*22b0*/  FFMA R29, R18, R9, R29 ;  /* 0x00000009121d7223 */ /* 0x000fc4000000001d */
[----:B------:R-:W4:Y:S01]  /*22c0*/  LDS.64 R8, [R10+0x248] ;  /* 0x000248000a087984 */ /* 0x000f220000000a00 */
[C---:B0-----:R-:W-:Y:S01]  /*22d0*/  FFMA R28, R17.reuse, R12, R26 ;  /* 0x0000000c111c7223 */ /* 0x041fe2000000001a */
[-C--:B------:R-:W-:Y:S02]  /*22e0*/  FFMA R26, R17, R13.reuse, R16 ;  /* 0x0000000d111a7223 */ /* 0x080fe40000000010 */
[----:B------:R-:W3:Y:S01]  /*22f0*/  LDG.E.CONSTANT R17, desc[UR8][R24.64+0x60] ;  /* 0x0000600818117981 */ /* 0x000ee2000c1e9900 */
[----:B--2---:R-:W-:Y:S01]  /*2300*/  FFMA R16, R12, R22, R27 ;  /* 0x000000160c107223 */ /* 0x004fe2000000001b */
[-C--:B------:R-:W-:Y:S01]  /*2310*/  FFMA R27, R19, R13.reuse, R28 ;  /* 0x0000000d131b7223 */ /* 0x080fe2000000001c */
[-C--:B------:R-:W-:Y:S01]  /*2320*/  FFMA R12, R22, R13.reuse, R29 ;  /* 0x0000000d160c7223 */ /* 0x080fe2000000001d */
[----:B------:R-:W2:Y:S01]  /*2330*/  LDG.E R28, desc[UR8][R14.64] ;  /* 0x000000080e1c7981 */ /* 0x000ea2000c1e1900 */
[----:B-----5:R-:W-:-:S03]  /*2340*/  FFMA R13, R23, R13, R16 ;  /* 0x0000000d170d7223 */ /* 0x020fc60000000010 */
[----:B------:R0:W5:Y:S04]  /*2350*/  LDG.E.CONSTANT R16, desc[UR8][R24.64+0x5c] ;  /* 0x00005c0818107981 */ /* 0x000168000c1e9900 */
[----:B------:R-:W2:Y:S01]  /*2360*/  LDG.E R29, desc[UR8][R14.64+0x4] ;  /* 0x000004080e1d7981 */ /* 0x000ea2000c1e1900 */
[-C--:B----4-:R-:W-:Y:S01]  /*2370*/  FFMA R19, R19, R8.reuse, R26 ;  /* 0x0000000813137223 */ /* 0x090fe2000000001a */
[CC--:B------:R-:W-:Y:S01]  /*2380*/  FFMA R27, R20.reuse, R8.reuse, R27 ;  /* 0x00000008141b7223 */ /* 0x0c0fe2000000001b */
[----:B0-----:R-:W-:Y:S02]  /*2390*/  FFMA R24, R23, R8, R12 ;  /* 0x0000000817187223 */ /* 0x001fe4000000000c */
[-C--:B------:R-:W-:Y:S01]  /*23a0*/  FFMA R19, R20, R9.reuse, R19 ;  /* 0x0000000914137223 */ /* 0x080fe20000000013 */
[----:B------:R-:W-:Y:S01]  /*23b0*/  FFMA R27, R21, R9, R27 ;  /* 0x00000009151b7223 */ /* 0x000fe2000000001b */
[----:B---3--:R-:W-:-:S02]  /*23c0*/  FFMA R8, R8, R11, R13 ;  /* 0x0000000b08087223 */ /* 0x008fc4000000000d */
[----:B------:R-:W0:Y:S01]  /*23d0*/  LDS.64 R12, [R10+0x250] ;  /* 0x000250000a0c7984 */ /* 0x000e220000000a00 */
[-C--:B------:R-:W-:Y:S01]  /*23e0*/  FFMA R25, R11, R9.reuse, R24 ;  /* 0x000000090b197223 */ /* 0x080fe20000000018 */
[----:B-----5:R-:W-:-:S04]  /*23f0*/  FFMA R8, R16, R9, R8 ;  /* 0x0000000910087223 */ /* 0x020fc80000000008 */
[----:B0-----:R-:W-:-:S04]  /*2400*/  FFMA R8, R12, R17, R8 ;  /* 0x000000110c087223 */ /* 0x001fc80000000008 */
[----:B--2---:R-:W-:Y:S01]  /*2410*/  FADD R26, R8, R28 ;  /* 0x0000001c081a7221 */ /* 0x004fe20000000000 */
[----:B------:R-:W-:-:S04]  /*2420*/  FFMA R8, R16, R12, R25 ;  /* 0x0000000c10087223 */ /* 0x000fc80000000019 */
[----:B------:R-:W-:-:S04]  /*2430*/  FFMA R8, R17, R13, R8 ;  /* 0x0000000d11087223 */ /* 0x000fc80000000008 */
[----:B------:R-:W-:Y:S02]  /*2440*/  FADD R24, R8, R29 ;  /* 0x0000001d08187221 */ /* 0x000fe40000000000 */
[----:B------:R-:W0:Y:S01]  /*2450*/  LDC R29, c[0x0][0x3c0] ;  /* 0x0000f000ff1d7b82 */ /* 0x000e220000000800 */
[----:B-1----:R-:W-:Y:S02]  /*2460*/  FSETP.GE.AND P4, PT, R26, UR5, PT ;  /* 0x000000051a007c0b */ /* 0x002fe4000bf86000 */
[----:B------:R-:W-:Y:S02]  /*2470*/  FSETP.GE.AND P5, PT, R24, UR5, PT ;  /* 0x0000000518007c0b */ /* 0x000fe4000bfa6000 */
[----:B------:R-:W-:Y:S02]  /*2480*/  FSEL R25, R26, UR6, !P4 ;  /* 0x000000061a197c08 */ /* 0x000fe4000e000000 */
[----:B------:R-:W-:Y:S01]  /*2490*/  FSEL R9, R24, UR6, !P5 ;  /* 0x0000000618097c08 */ /* 0x000fe2000e800000 */
[----:B------:R-:W-:-:S02]  /*24a0*/  FFMA R8, R21, R12, R19 ;  /* 0x0000000c15087223 */ /* 0x000fc40000000013 */
[----:B------:R-:W-:Y:S04]  /*24b0*/  STG.E desc[UR8][R14.64], R25 ;  /* 0x000000190e007986 */ /* 0x000fe8000c101908 */
[----:B------:R-:W-:Y:S01]  /*24c0*/  STG.E desc[UR8][R14.64+0x4], R9 ;  /* 0x000004090e007986 */ /* 0x000fe2000c101908 */
[----:B0-----:R-:W-:-:S05]  /*24d0*/  IMAD.WIDE R28, R29, 0x4, R14 ;  /* 0x000000041d1c7825 */ /* 0x001fca00078e020e */
[----:B------:R-:W2:Y:S04]  /*24e0*/  LDG.E R20, desc[UR8][R28.64] ;  /* 0x000000081c147981 */ /* 0x000ea8000c1e1900 */
[----:B------:R-:W3:Y:S01]  /*24f0*/  LDG.E R21, desc[UR8][R28.64+0x4] ;  /* 0x000004081c157981 */ /* 0x000ee2000c1e1900 */
[C---:B------:R-:W-:Y:S01]  /*2500*/  FFMA R27, R18.reuse, R12, R27 ;  /* 0x0000000c121b7223 */ /* 0x040fe2000000001b */
[----:B------:R-:W-:Y:S02]  /*2510*/  FFMA R18, R18, R13, R8 ;  /* 0x0000000d12127223 */ /* 0x000fe40000000008 */
[----:B------:R-:W0:Y:S04]  /*2520*/  LDS.64 R8, [R10+0x2d0] ;  /* 0x0002d0000a087984 */ /* 0x000e280000000a00 */
[----:B------:R-:W1:Y:S01]  /*2530*/  LDS.64 R12, [R10+0x2d8] ;  /* 0x0002d8000a0c7984 */ /* 0x000e620000000a00 */
[C---:B0-----:R-:W-:Y:S01]  /*2540*/  FFMA R8, R22.reuse, R8, R27 ;  /* 0x0000000816087223 */ /* 0x041fe2000000001b */
[----:B------:R-:W-:-:S02]  /*2550*/  FFMA R27, R22, R9, R18 ;  /* 0x00000009161b7223 */ /* 0x000fc40000000012 */
[----:B------:R-:W0:Y:S01]  /*2560*/  LDS.64 R18, [R10+0x2e0] ;  /* 0x0002e0000a127984 */ /* 0x000e220000000a00 */
[C---:B------:R-:W-:Y:S01]  /*2570*/  FFMA R8, R23.reuse, R9, R8 ;  /* 0x0000000917087223 */ /* 0x040fe20000000008 */
[----:B-1----:R-:W-:-:S03]  /*2580*/  FFMA R22, R23, R12, R27 ;  /* 0x0000000c17167223 */ /* 0x002fc6000000001b */
[C---:B------:R-:W-:Y:S01]  /*2590*/  FFMA R9, R11.reuse, R12, R8 ;  /* 0x0000000c0b097223 */ /* 0x040fe20000000008 */
[----:B------:R-:W-:-:S03]  /*25a0*/  FFMA R11, R11, R13, R22 ;  /* 0x0000000d0b0b7223 */ /* 0x000fc60000000016 */
[----:B------:R-:W-:Y:S01]  /*25b0*/  FFMA R8, R16, R13, R9 ;  /* 0x0000000d10087223 */ /* 0x000fe20000000009 */
[----:B------:R-:W-:Y:S01]  /*25c0*/  FSET.BF.GE.AND R26, R26, UR5, PT ;  /* 0x000000051a1a7c0a */ /* 0x000fe2000b806000 */
[-C--:B0-----:R-:W-:Y:S02]  /*25d0*/  FFMA R16, R16, R18.reuse, R11 ;  /* 0x0000001210107223 */ /* 0x081fe4000000000b */
[C---:B------:R-:W-:Y:S02]  /*25e0*/  FFMA R9, R17.reuse, R18, R8 ;  /* 0x0000001211097223 */ /* 0x040fe40000000008 */
[----:B------:R-:W-:Y:S02]  /*25f0*/  FFMA R16, R17, R19, R16 ;  /* 0x0000001311107223 */ /* 0x000fe40000000010 */
[----:B--2---:R-:W-:Y:S02]  /*2600*/  FADD R20, R9, R20 ;  /* 0x0000001409147221 */ /* 0x004fe40000000000 */
[----:B---3--:R-:W-:-:S03]  /*2610*/  FADD R16, R16, R21 ;  /* 0x0000001510107221 */ /* 0x008fc60000000000 */
[----:B------:R-:W-:Y:S02]  /*2620*/  FSETP.GE.AND P4, PT, R20, UR5, PT ;  /* 0x0000000514007c0b */ /* 0x000fe4000bf86000 */
[----:B------:R-:W-:Y:S02]  /*2630*/  FSETP.GE.AND P5, PT, R16, UR5, PT ;  /* 0x0000000510007c0b */ /* 0x000fe4000bfa6000 */
[----:B------:R-:W-:Y:S02]  /*2640*/  FSEL R11, R20, UR6, !P4 ;  /* 0x00000006140b7c08 */ /* 0x000fe4000e000000 */
[----:B------:R-:W-:-:S03]  /*2650*/  FSEL R13, R16, UR6, !P5 ;  /* 0x00000006100d7c08 */ /* 0x000fc6000e800000 */
[----:B------:R2:W-:Y:S04]  /*2660*/  STG.E desc[UR8][R28.64], R11 ;  /* 0x0000000b1c007986 */ /* 0x0005e8000c101908 */
[----:B------:R2:W-:Y:S01]  /*2670*/  STG.E desc[UR8][R28.64+0x4], R13 ;  /* 0x0000040d1c007986 */ /* 0x0005e2000c101908 */
[----:B------:R-:W-:Y:S02]  /*2680*/  FSET.BF.GE.AND R9, R24, UR5, PT ;  /* 0x0000000518097c0a */ /* 0x000fe4000b806000 */
[----:B------:R-:W-:Y:S02]  /*2690*/  FSET.BF.GE.AND R20, R20, UR5, PT ;  /* 0x0000000514147c0a */ /* 0x000fe4000b806000 */
[----:B------:R-:W-:Y:S02]  /*26a0*/  FMNMX R9, R26, R9, !PT ;  /* 0x000000091a097209 */ /* 0x000fe40007800000 */
[----:B------:R-:W-:-:S02]  /*26b0*/  FSET.BF.GE.AND R16, R16, UR5, PT ;  /* 0x0000000510107c0a */ /* 0x000fc4000b806000 */
[----:B------:R-:W-:-:S04]  /*26c0*/  FMNMX R20, R9, R20, !PT ;  /* 0x0000001409147209 */ /* 0x000fc80007800000 */
[----:B--2---:R-:W-:-:S07]  /*26d0*/  FMNMX3 R7, R20, R16, R7, !PT ;  /* 0x0000001014077276 */ /* 0x004fce0007800007 */
.L_x_46:
[----:B------:R-:W-:Y:S05]  /*26e0*/  BSYNC.RECONVERGENT B0 ;  /* 0x0000000000007941 */ /* 0x000fea0003800200 */
.L_x_45:
[----:B------:R-:W2:Y:S01]  /*26f0*/  LDCU UR5, c[0x0][0x3ac] ;  /* 0x00007580ff0577ac */ /* 0x000ea20008000800 */
[----:B------:R-:W-:-:S04]  /*2700*/  UIADD3 UR4, UPT, UPT, UR4, 0x1, URZ ;  /* 0x0000000104047890 */ /* 0x000fc8000fffe0ff */
[----:B--2---:R-:W-:Y:S01]  /*2710*/  UISETP.NE.AND UP0, UPT, UR4, UR5, UPT ;  /* 0x000000050400728c */ /* 0x004fe2000bf05270 */
[----:B------:R-:W-:Y:S08]  /*2720*/  BAR.SYNC.DEFER_BLOCKING 0x0 ;  /* 0x0000000000007b1d */ /* 0x000ff00000010000 */
[----:B------:R-:W-:Y:S05]  /*2730*/  BRA.U UP0, `(.L_x_47) ;  /* 0xffffffe5002c7547 */ /* 0x000fea000b83ffff */
.L_x_33:
[----:B------:R-:W2:Y:S02]  /*2740*/  S2R R4, SR_TID.X ;  /* 0x0000000000047919 */ /* 0x000ea40000002100 */
[----:B--2---:R-:W-:-:S13]  /*2750*/  ISETP.GT.U32.AND P0, PT, R4, 0xff, PT ;  /* 0x000000ff0400780c */ /* 0x004fda0003f04070 */
[----:B------:R-:W-:Y:S05]  /*2760*/  @P0 EXIT ;  /* 0x000000000000094d */ /* 0x000fea0003800000 */
[----:B------:R-:W2:Y:S01]  /*2770*/  LDCU UR4, c[0x0][0x3c8] ;  /* 0x00007900ff0477ac */ /* 0x000ea20008000800 */
[----:B------:R-:W-:Y:S02]  /*2780*/  LOP3.LUT R6, R4, 0xf, RZ, 0xc0, !PT ;  /* 0x0000000f04067812 */ /* 0x000fe400078ec0ff */
[----:B-1----:R-:W-:Y:S01]  /*2790*/  SHF.R.U32.HI R11, RZ, 0x4, R4 ;  /* 0x00000004ff0b7819 */ /* 0x002fe20000011604 */
[----:B------:R-:W1:Y:S01]  /*27a0*/  LDCU UR5, c[0x0][0x3c4] ;  /* 0x00007880ff0577ac */ /* 0x000e620008000800 */
[----:B------:R-:W-:Y:S02]  /*27b0*/  LEA R9, R3, R6, 0x4 ;  /* 0x0000000603097211 */ /* 0x000fe400078e20ff */
[----:B------:R-:W-:Y:S02]  /*27c0*/  LEA R4, R2, R11, 0x4 ;  /* 0x0000000b02047211 */ /* 0x000fe400078e20ff */
[----:B--2---:R-:W-:-:S04]  /*27d0*/  ISETP.GE.AND P0, PT, R9, UR4, PT ;  /* 0x0000000409007c0c */ /* 0x004fc8000bf06270 */
[----:B-1----:R-:W-:-:S13]  /*27e0*/  ISETP.GE.OR P0, PT, R4, UR5, P0 ;  /* 0x0000000504007c0c */ /* 0x002fda0008706670 */
[----:B------:R-:W-:Y:S05]  /*27f0*/  @P0 EXIT ;  /* 0x000000000000094d */ /* 0x000fea0003800000 */
[----:B------:R-:W1:Y:S01]  /*2800*/  LDCU UR6, c[0x0][0x3b0] ;  /* 0x00007600ff0677ac */ /* 0x000e620008000800 */
[----:B------:R-:W2:Y:S01]  /*2810*/  LDC.64 R2, c[0x0][0x388] ;  /* 0x0000e200ff027b82 */ /* 0x000ea20000000a00 */
[----:B-1----:R-:W-:-:S04]  /*2820*/  IMAD R5, R0, UR6, R5 ;  /* 0x0000000600057c24 */ /* 0x002fc8000f8e0205 */
[----:B------:R-:W-:-:S04]  /*2830*/  IMAD R0, R5, UR5, R4 ;  /* 0x0000000505007c24 */ /* 0x000fc8000f8e0204 */
[----:B------:R-:W-:-:S04]  /*2840*/  IMAD R5, R0, UR4, R9 ;  /* 0x0000000400057c24 */ /* 0x000fc8000f8e0209 */
[----:B--2---:R-:W-:-:S05]  /*2850*/  IMAD.WIDE R2, R5, 0x4, R2 ;  /* 0x0000000405027825 */ /* 0x004fca00078e0202 */
[----:B------:R-:W-:Y:S01]  /*2860*/  STG.E desc[UR8][R2.64], R7 ;  /* 0x0000000702007986 */ /* 0x000fe2000c101908 */
[----:B------:R-:W-:Y:S05]  /*2870*/  EXIT ;  /* 0x000000000000794d */ /* 0x000fea0003800000 */
.L_x_48:
        /* <DEDUP_REMOVED lines=16> */
.L_x_188:


//--------------------- .text._Z22spike_frequency_kernelPKfPfif --------------------------
	.section	.text._Z22spike_frequency_kernelPKfPfif,"ax",@progbits
	.align	128
        .global         _Z22spike_frequency_kernelPKfPfif
        .type           _Z22spike_frequency_kernelPKfPfif,@function
        .size           _Z22spike_frequency_kernelPKfPfif,(.L_x_189 - _Z22spike_frequency_kernelPKfPfif)
        .other          _Z22spike_frequency_kernelPKfPfif,@"STO_CUDA_ENTRY STV_DEFAULT"
_Z22spike_frequency_kernelPKfPfif:
.text._Z22spike_frequency_kernelPKfPfif:
[----:B------:R-:W-:Y:S01]  /*0000*/  LDC R1, c[0x0][0x37c] ;  /* 0x0000df00ff017b82 */ /* 0x000fe20000000800 */
[----:B------:R-:W0:Y:S07]  /*0010*/  S2R R0, SR_TID.X ;  /* 0x0000000000007919 */ /* 0x000e2e0000002100 */
[----:B------:R-:W0:Y:S01]  /*0020*/  S2UR UR4, SR_CTAID.X ;  /* 0x00000000000479c3 */ /* 0x000e220000002500 */
[----:B------:R-:W1:Y:S07]  /*0030*/  LDCU UR5, c[0x0][0x390] ;  /* 0x00007200ff0577ac */ /* 0x000e6e0008000800 */
[----:B------:R-:W0:Y:S02]  /*0040*/  LDC R7, c[0x0][0x360] ;  /* 0x0000d800ff077b82 */ /* 0x000e240000000800 */
[----:B0-----:R-:W-:-:S05]  /*0050*/  IMAD R7, R7, UR4, R0 ;  /* 0x0000000407077c24 */ /* 0x001fca000f8e0200 */
[----:B-1----:R-:W-:-:S13]  /*0060*/  ISETP.GE.AND P0, PT, R7, UR5, PT ;  /* 0x0000000507007c0c */ /* 0x002fda000bf06270 */
[----:B------:R-:W-:Y:S05]  /*0070*/  @P0 EXIT ;  /* 0x000000000000094d */ /* 0x000fea0003800000 */
[----:B------:R-:W0:Y:S01]  /*0080*/  LDC.64 R2, c[0x0][0x380] ;  /* 0x0000e000ff027b82 */ /* 0x000e220000000a00 */
[----:B------:R-:W1:Y:S01]  /*0090*/  LDCU.64 UR4, c[0x0][0x358] ;  /* 0x00006b00ff0477ac */ /* 0x000e620008000a00 */
[----:B------:R-:W2:Y:S06]  /*00a0*/  LDCU UR6, c[0x0][0x394] ;  /* 0x00007280ff0677ac */ /* 0x000eac0008000800 */
[----:B------:R-:W3:Y:S01]  /*00b0*/  LDC.64 R4, c[0x0][0x388] ;  /* 0x0000e200ff047b82 */ /* 0x000ee20000000a00 */
[----:B0-----:R-:W-:-:S06]  /*00c0*/  IMAD.WIDE R2, R7, 0x4, R2 ;  /* 0x0000000407027825 */ /* 0x001fcc00078e0202 */
[----:B-1----:R-:W2:Y:S01]  /*00d0*/  LDG.E.CONSTANT R2, desc[UR4][R2.64] ;  /* 0x0000000402027981 */ /* 0x002ea2000c1e9900 */
[----:B---3--:R-:W-:-:S04]  /*00e0*/  IMAD.WIDE R4, R7, 0x4, R4 ;  /* 0x0000000407047825 */ /* 0x008fc800078e0204 */
[----:B--2---:R-:W-:-:S05]  /*00f0*/  FMUL R7, R2, UR6 ;  /* 0x0000000602077c20 */ /* 0x004fca0008400000 */
[----:B------:R-:W-:Y:S01]  /*0100*/  STG.E desc[UR4][R4.64], R7 ;  /* 0x0000000704007986 */ /* 0x000fe2000c101904 */
[----:B------:R-:W-:Y:S05]  /*0110*/  EXIT ;  /* 0x000000000000794d */ /* 0x000fea0003800000 */
.L_x_49:
        /* <DEDUP_REMOVED lines=14> */
.L_x_189:


//--------------------- .text._Z23spike_accumulate_kernelPfS_i --------------------------
	.section	.text._Z23spike_accumulate_kernelPfS_i,"ax",@progbits
	.align	128
        .global         _Z23spike_accumulate_kernelPfS_i
        .type           _Z23spike_accumulate_kernelPfS_i,@function
        .size           _Z23spike_accumulate_kernelPfS_i,(.L_x_190 - _Z23spike_accumulate_kernelPfS_i)
        .other          _Z23spike_accumulate_kernelPfS_i,@"STO_CUDA_ENTRY STV_DEFAULT"
_Z23spike_accumulate_kernelPfS_i:
.text._Z23spike_accumulate_kernelPfS_i:
        /* <DEDUP_REMOVED lines=9> */
[----:B------:R-:W1:Y:S07]  /*0090*/  LDCU.64 UR4, c[0x0][0x358] ;  /* 0x00006b00ff0477ac */ /* 0x000e6e0008000a00 */
[----:B------:R-:W2:Y:S01]  /*00a0*/  LDC.64 R4, c[0x0][0x388] ;  /* 0x0000e200ff047b82 */ /* 0x000ea20000000a00 */
[----:B0-----:R-:W-:-:S06]  /*00b0*/  IMAD.WIDE R2, R7, 0x4, R2 ;  /* 0x0000000407027825 */ /* 0x001fcc00078e0202 */
[----:B-1----:R-:W3:Y:S01]  /*00c0*/  LDG.E R2, desc[UR4][R2.64] ;  /* 0x0000000402027981 */ /* 0x002ee2000c1e1900 */
[----:B--2---:R-:W-:-:S05]  /*00d0*/  IMAD.WIDE R4, R7, 0x4, R4 ;  /* 0x0000000407047825 */ /* 0x004fca00078e0204 */
[----:B------:R-:W3:Y:S02]  /*00e0*/  LDG.E R7, desc[UR4][R4.64] ;  /* 0x0000000404077981 */ /* 0x000ee4000c1e1900 */
[----:B---3--:R-:W-:-:S05]  /*00f0*/  FADD R7, R2, R7 ;  /* 0x0000000702077221 */ /* 0x008fca0000000000 */
[----:B------:R-:W-:Y:S01]  /*0100*/  STG.E desc[UR4][R4.64], R7 ;  /* 0x0000000704007986 */ /* 0x000fe2000c101904 */
[----:B------:R-:W-:Y:S05]  /*0110*/  EXIT ;  /* 0x000000000000794d */ /* 0x000fea0003800000 */
.L_x_50:
        /* <DEDUP_REMOVED lines=14> */
.L_x_190:


//--------------------- .text._Z30conv2d_if_smem5x5_tiled_kernelPKfPfS1_S0_S0_iiiiiiiff --------------------------
	.section	.text._Z30conv2d_if_smem5x5_tiled_kernelPKfPfS1_S0_S0_iiiiiiiff,"ax",@progbits
	.align	128
        .global         _Z30conv2d_if_smem5x5_tiled_kernelPKfPfS1_S0_S0_iiiiiiiff
        .type           _Z30conv2d_if_smem5x5_tiled_kernelPKfPfS1_S0_S0_iiiiiiiff,@function
        .size           _Z30conv2d_if_smem5x5_tiled_kernelPKfPfS1_S0_S0_iiiiiiiff,(.L_x_191 - _Z30conv2d_if_smem5x5_tiled_kernelPKfPfS1_S0_S0_iiiiiiiff)
        .other          _Z30conv2d_if_smem5x5_tiled_kernelPKfPfS1_S0_S0_iiiiiiiff,@"STO_CUDA_ENTRY STV_DEFAULT"
_Z30conv2d_if_smem5x5_tiled_kernelPKfPfS1_S0_S0_iiiiiiiff:
.text._Z30conv2d_if_smem5x5_tiled_kernelPKfPfS1_S0_S0_iiiiiiiff:
[----:B------:R-:W-:Y:S08]  /*0000*/  LDC R1, c[0x0][0x37c] ;  /* 0x0000df00ff017b82 */ /* 0x000ff00000000800 */
[----:B------:R-:W0:Y:S01]  /*0010*/  LDC R7, c[0x0][0x3c0] ;  /* 0x0000f000ff077b82 */ /* 0x000e220000000800 */
[----:B------:R-:W1:Y:S01]  /*0020*/  LDCU UR6, c[0x0][0x3bc] ;  /* 0x00007780ff0677ac */ /* 0x000e620008000800 */
[----:B------:R-:W2:Y:S01]  /*0030*/  S2R R6, SR_CTAID.X ;  /* 0x0000000000067919 */ /* 0x000ea20000002500 */
[----:B-1----:R-:W-:-:S04]  /*0040*/  UIADD3 UR4, UPT, UPT, UR6, 0xf, URZ ;  /* 0x0000000f06047890 */ /* 0x002fc8000fffe0ff */
[----:B------:R-:W-:Y:S01]  /*0050*/  USHF.R.S32.HI UR5, URZ, 0x1f, UR4 ;  /* 0x0000001fff057899 */ /* 0x000fe20008011404 */
[----:B0-----:R-:W-:-:S03]  /*0060*/  VIADD R0, R7, 0xf ;  /* 0x0000000f07007836 */ /* 0x001fc60000000000 */
[----:B------:R-:W-:Y:S02]  /*0070*/  ULEA.HI UR5, UR5, UR4, URZ, 0x4 ;  /* 0x0000000405057291 */ /* 0x000fe4000f8f20ff */
[----:B------:R-:W-:Y:S01]  /*0080*/  SHF.R.S32.HI R3, RZ, 0x1f, R0 ;  /* 0x0000001fff037819 */ /* 0x000fe20000011400 */
[----:B------:R-:W0:Y:S03]  /*0090*/  LDCU UR4, c[0x0][0x3a8] ;  /* 0x00007500ff0477ac */ /* 0x000e260008000800 */
[----:B------:R-:W-:Y:S01]  /*00a0*/  LEA.HI R3, R3, R0, RZ, 0x4 ;  /* 0x0000000003037211 */ /* 0x000fe200078f20ff */
[----:B------:R-:W-:-:S03]  /*00b0*/  USHF.R.S32.HI UR5, URZ, 0x4, UR5 ;  /* 0x00000004ff057899 */ /* 0x000fc60008011405 */
[----:B------:R-:W-:Y:S02]  /*00c0*/  SHF.R.S32.HI R4, RZ, 0x4, R3 ;  /* 0x00000004ff047819 */ /* 0x000fe40000011403 */
[----:B------:R-:W1:Y:S03]  /*00d0*/  LDC R3, c[0x0][0x3b0] ;  /* 0x0000ec00ff037b82 */ /* 0x000e660000000800 */
[----:B------:R-:W-:-:S05]  /*00e0*/  IMAD R5, R4, UR5, RZ ;  /* 0x0000000504057c24 */ /* 0x000fca000f8e02ff */
[----:B------:R-:W-:-:S04]  /*00f0*/  IABS R11, R5 ;  /* 0x00000005000b7213 */ /* 0x000fc80000000000 */
[----:B------:R-:W3:Y:S01]  /*0100*/  I2F.RP R2, R11 ;  /* 0x0000000b00027306 */ /* 0x000ee20000209400 */
[----:B-1----:R-:W-:-:S07]  /*0110*/  IABS R10, R3 ;  /* 0x00000003000a7213 */ /* 0x002fce0000000000 */
[----:B---3--:R-:W1:Y:S02]  /*0120*/  MUFU.RCP R2, R2 ;  /* 0x0000000200027308 */ /* 0x008e640000001000 */
[----:B-1----:R-:W-:Y:S01]  /*0130*/  VIADD R8, R2, 0xffffffe ;  /* 0x0ffffffe02087836 */ /* 0x002fe20000000000 */
[----:B--2---:R-:W-:-:S05]  /*0140*/  IABS R2, R6 ;  /* 0x0000000600027213 */ /* 0x004fca0000000000 */
[----:B------:R1:W2:Y:S02]  /*0150*/  F2I.FTZ.U32.TRUNC.NTZ R9, R8 ;  /* 0x0000000800097305 */ /* 0x0002a4000021f000 */
[----:B-1----:R-:W-:Y:S01]  /*0160*/  IMAD.MOV.U32 R8, RZ, RZ, RZ ;  /* 0x000000ffff087224 */ /* 0x002fe200078e00ff */
[----:B--2---:R-:W-:-:S05]  /*0170*/  IADD3 R0, PT, PT, RZ, -R9, RZ ;  /* 0x80000009ff007210 */ /* 0x004fca0007ffe0ff */
[----:B------:R-:W-:Y:S02]  /*0180*/  IMAD R13, R0, R11, RZ ;  /* 0x0000000b000d7224 */ /* 0x000fe400078e02ff */
[----:B------:R-:W-:Y:S01]  /*0190*/  IMAD.MOV.U32 R0, RZ, RZ, R10 ;  /* 0x000000ffff007224 */ /* 0x000fe200078e000a */
[----:B------:R-:W-:Y:S01]  /*01a0*/  IABS R10, R5 ;  /* 0x00000005000a7213 */ /* 0x000fe20000000000 */
[----:B------:R-:W-:Y:S02]  /*01b0*/  IMAD.HI.U32 R9, R9, R13, R8 ;  /* 0x0000000d09097227 */ /* 0x000fe400078e0008 */
[----:B------:R-:W1:Y:S01]  /*01c0*/  I2F.RP R12, R0 ;  /* 0x00000000000c7306 */ /* 0x000e620000209400 */
[----:B------:R-:W-:-:S03]  /*01d0*/  IADD3 R13, PT, PT, RZ, -R10, RZ ;  /* 0x8000000aff0d7210 */ /* 0x000fc60007ffe0ff */
[----:B------:R-:W-:-:S04]  /*01e0*/  IMAD.HI.U32 R8, R9, R2, RZ ;  /* 0x0000000209087227 */ /* 0x000fc800078e00ff */
[----:B------:R-:W-:-:S05]  /*01f0*/  IMAD R2, R8, R13, R2 ;  /* 0x0000000d08027224 */ /* 0x000fca00078e0202 */
[----:B------:R-:W-:Y:S01]  /*0200*/  ISETP.GT.U32.AND P1, PT, R11, R2, PT ;  /* 0x000000020b00720c */ /* 0x000fe20003f24070 */
[----:B-1----:R-:W1:-:S12]  /*0210*/  MUFU.RCP R12, R12 ;  /* 0x0000000c000c7308 */ /* 0x002e580000001000 */
[----:B------:R-:W-:Y:S01]  /*0220*/  @!P1 IMAD.IADD R2, R2, 0x1, -R11 ;  /* 0x0000000102029824 */ /* 0x000fe200078e0a0b */
[----:B------:R-:W-:Y:S02]  /*0230*/  @!P1 IADD3 R8, PT, PT, R8, 0x1, RZ ;  /* 0x0000000108089810 */ /* 0x000fe40007ffe0ff */
[----:B------:R-:W-:Y:S02]  /*0240*/  ISETP.NE.AND P1, PT, R5, RZ, PT ;  /* 0x000000ff0500720c */ /* 0x000fe40003f25270 */
[----:B------:R-:W-:Y:S01]  /*0250*/  ISETP.GE.U32.AND P0, PT, R2, R11, PT ;  /* 0x0000000b0200720c */ /* 0x000fe20003f06070 */
[----:B-1----:R-:W-:Y:S01]  /*0260*/  VIADD R10, R12, 0xffffffe ;  /* 0x0ffffffe0c0a7836 */ /* 0x002fe20000000000 */
[----:B------:R-:W-:-:S03]  /*0270*/  LOP3.LUT R2, R6, R5, RZ, 0x3c, !PT ;  /* 0x0000000506027212 */ /* 0x000fc600078e3cff */
[----:B------:R1:W2:Y:S01]  /*0280*/  F2I.FTZ.U32.TRUNC.NTZ R11, R10 ;  /* 0x0000000a000b7305 */ /* 0x0002a2000021f000 */
[----:B------:R-:W-:-:S07]  /*0290*/  ISETP.GE.AND P2, PT, R2, RZ, PT ;  /* 0x000000ff0200720c */ /* 0x000fce0003f46270 */
[----:B------:R-:W-:Y:S02]  /*02a0*/  @P0 VIADD R8, R8, 0x1 ;  /* 0x0000000108080836 */ /* 0x000fe40000000000 */
[----:B-1----:R-:W-:-:S04]  /*02b0*/  IMAD.MOV.U32 R10, RZ, RZ, RZ ;  /* 0x000000ffff0a7224 */ /* 0x002fc800078e00ff */
[----:B------:R-:W-:Y:S01]  /*02c0*/  @!P2 IADD3 R8, PT, PT, -R8, RZ, RZ ;  /* 0x000000ff0808a210 */ /* 0x000fe20007ffe1ff */
[----:B--2---:R-:W-:Y:S01]  /*02d0*/  IMAD.MOV R9, RZ, RZ, -R11 ;  /* 0x000000ffff097224 */ /* 0x004fe200078e0a0b */
[----:B------:R-:W-:-:S03]  /*02e0*/  @!P1 LOP3.LUT R8, RZ, R5, RZ, 0x33, !PT ;  /* 0x00000005ff089212 */ /* 0x000fc600078e33ff */
[----:B------:R-:W-:Y:S01]  /*02f0*/  IMAD R9, R9, R0, RZ ;  /* 0x0000000009097224 */ /* 0x000fe200078e02ff */
[----:B------:R-:W-:-:S03]  /*0300*/  IABS R2, R8 ;  /* 0x0000000800027213 */ /* 0x000fc60000000000 */
[----:B------:R-:W-:-:S04]  /*0310*/  IMAD.HI.U32 R10, R11, R9, R10 ;  /* 0x000000090b0a7227 */ /* 0x000fc800078e000a */
[----:B------:R-:W-:-:S04]  /*0320*/  IMAD.MOV.U32 R9, RZ, RZ, R2 ;  /* 0x000000ffff097224 */ /* 0x000fc800078e0002 */
[----:B------:R-:W-:-:S05]  /*0330*/  IMAD.HI.U32 R10, R10, R9, RZ ;  /* 0x000000090a0a7227 */ /* 0x000fca00078e00ff */
[----:B------:R-:W-:-:S05]  /*0340*/  IADD3 R2, PT, PT, -R10, RZ, RZ ;  /* 0x000000ff0a027210 */ /* 0x000fca0007ffe1ff */
[----:B------:R-:W-:-:S05]  /*0350*/  IMAD R9, R0, R2, R9 ;  /* 0x0000000200097224 */ /* 0x000fca00078e0209 */
[----:B------:R-:W-:-:S13]  /*0360*/  ISETP.GT.U32.AND P1, PT, R0, R9, PT ;  /* 0x000000090000720c */ /* 0x000fda0003f24070 */
[----:B------:R-:W-:Y:S02]  /*0370*/  @!P1 IMAD.IADD R9, R9, 0x1, -R0 ;  /* 0x0000000109099824 */ /* 0x000fe400078e0a00 */
[----:B------:R-:W-:Y:S01]  /*0380*/  @!P1 VIADD R10, R10, 0x1 ;  /* 0x000000010a0a9836 */ /* 0x000fe20000000000 */
[----:B------:R-:W-:Y:S02]  /*0390*/  ISETP.NE.AND P1, PT, R3, RZ, PT ;  /* 0x000000ff0300720c */ /* 0x000fe40003f25270 */
[----:B------:R-:W-:Y:S02]  /*03a0*/  ISETP.GE.U32.AND P0, PT, R9, R0, PT ;  /* 0x000000000900720c */ /* 0x000fe40003f06070 */
[----:B------:R-:W-:-:S04]  /*03b0*/  LOP3.LUT R0, R8, R3, RZ, 0x3c, !PT ;  /* 0x0000000308007212 */ /* 0x000fc800078e3cff */
[----:B------:R-:W-:-:S07]  /*03c0*/  ISETP.GE.AND P2, PT, R0, RZ, PT ;  /* 0x000000ff0000720c */ /* 0x000fce0003f46270 */
[----:B------:R-:W-:-:S05]  /*03d0*/  @P0 IADD3 R10, PT, PT, R10, 0x1, RZ ;  /* 0x000000010a0a0810 */ /* 0x000fca0007ffe0ff */
[----:B------:R-:W-:-:S04]  /*03e0*/  IMAD.MOV.U32 R0, RZ, RZ, R10 ;  /* 0x000000ffff007224 */ /* 0x000fc800078e000a */
[----:B------:R-:W-:Y:S01]  /*03f0*/  @!P2 IMAD.MOV R0, RZ, RZ, -R0 ;  /* 0x000000ffff00a224 */ /* 0x000fe200078e0a00 */
[----:B------:R-:W-:-:S04]  /*0400*/  @!P1 LOP3.LUT R0, RZ, R3, RZ, 0x33, !PT ;  /* 0x00000003ff009212 */ /* 0x000fc800078e33ff */
[----:B0-----:R-:W-:-:S13]  /*0410*/  ISETP.GE.AND P0, PT, R0, UR4, PT ;  /* 0x0000000400007c0c */ /* 0x001fda000bf06270 */
[----:B------:R-:W-:Y:S05]  /*0420*/  @P0 EXIT ;  /* 0x000000000000094d */ /* 0x000fea0003800000 */
[----:B------:R-:W-:Y:S01]  /*0430*/  IABS R13, R4 ;  /* 0x00000004000d7213 */ /* 0x000fe20000000000 */
[----:B------:R-:W0:Y:S01]  /*0440*/  LDC.64 R10, c[0x0][0x3a0] ;  /* 0x0000e800ff0a7b82 */ /* 0x000e220000000a00 */
[----:B------:R-:W1:Y:S01]  /*0450*/  LDCU.64 UR8, c[0x0][0x358] ;  /* 0x00006b00ff0877ac */ /* 0x000e620008000a00 */
[----:B------:R-:W-:Y:S01]  /*0460*/  IADD3 R2, PT, PT, -R0, RZ, RZ ;  /* 0x000000ff00027210 */ /* 0x000fe20007ffe1ff */
[----:B------:R-:W2:Y:S01]  /*0470*/  I2F.RP R12, R13 ;  /* 0x0000000d000c7306 */ /* 0x000ea20000209400 */
[----:B------:R-:W3:Y:S03]  /*0480*/  LDCU UR4, c[0x0][0x3ac] ;  /* 0x00007580ff0477ac */ /* 0x000ee60008000800 */
[----:B------:R-:W-:-:S04]  /*0490*/  IMAD R3, R3, R2, R8 ;  /* 0x0000000203037224 */ /* 0x000fc800078e0208 */
[----:B--2---:R-:W2:Y:S01]  /*04a0*/  MUFU.RCP R12, R12 ;  /* 0x0000000c000c7308 */ /* 0x004ea20000001000 */
[----:B------:R-:W-:Y:S01]  /*04b0*/  IADD3 R8, PT, PT, -R8, RZ, RZ ;  /* 0x000000ff08087210 */ /* 0x000fe20007ffe1ff */
[----:B0-----:R-:W-:-:S04]  /*04c0*/  IMAD.WIDE R10, R3, 0x4, R10 ;  /* 0x00000004030a7825 */ /* 0x001fc800078e020a */
[----:B--2---:R-:W-:Y:S01]  /*04d0*/  VIADD R9, R12, 0xffffffe ;  /* 0x0ffffffe0c097836 */ /* 0x004fe20000000000 */
[----:B-1----:R0:W5:Y:S01]  /*04e0*/  LDG.E.CONSTANT R2, desc[UR8][R10.64] ;  /* 0x000000080a027981 */ /* 0x002162000c1e9900 */
[----:B------:R-:W-:Y:S01]  /*04f0*/  IMAD R15, R5, R8, R6 ;  /* 0x00000008050f7224 */ /* 0x000fe200078e0206 */
[----:B---3--:R-:W-:Y:S01]  /*0500*/  UISETP.GE.AND UP0, UPT, UR4, 0x1, UPT ;  /* 0x000000010400788c */ /* 0x008fe2000bf06270 */
[----:B------:R-:W-:Y:S02]  /*0510*/  IMAD.MOV.U32 R8, RZ, RZ, RZ ;  /* 0x000000ffff087224 */ /* 0x000fe400078e00ff */
[----:B------:R-:W1:Y:S01]  /*0520*/  F2I.FTZ.U32.TRUNC.NTZ R9, R9 ;  /* 0x0000000900097305 */ /* 0x000e62000021f000 */
[----:B------:R-:W-:Y:S02]  /*0530*/  IABS R6, R15 ;  /* 0x0000000f00067213 */ /* 0x000fe40000000000 */
[----:B0-----:R-:W-:Y:S01]  /*0540*/  IABS R10, R4 ;  /* 0x00000004000a7213 */ /* 0x001fe20000000000 */
[----:B-1----:R-:W-:-:S04]  /*0550*/  IMAD.MOV R14, RZ, RZ, -R9 ;  /* 0x000000ffff0e7224 */ /* 0x002fc800078e0a09 */
[----:B------:R-:W-:-:S04]  /*0560*/  IMAD R5, R14, R13, RZ ;  /* 0x0000000d0e057224 */ /* 0x000fc800078e02ff */
[----:B------:R-:W-:-:S04]  /*0570*/  IMAD.HI.U32 R8, R9, R5, R8 ;  /* 0x0000000509087227 */ /* 0x000fc800078e0008 */
[----:B------:R-:W-:Y:S02]  /*0580*/  IMAD.MOV R9, RZ, RZ, -R10 ;  /* 0x000000ffff097224 */ /* 0x000fe400078e0a0a */
[----:B------:R-:W-:Y:S02]  /*0590*/  IMAD.HI.U32 R5, R8, R6, RZ ;  /* 0x0000000608057227 */ /* 0x000fe400078e00ff */
[----:B------:R-:W0:Y:S02]  /*05a0*/  S2R R8, SR_TID.X ;  /* 0x0000000000087919 */ /* 0x000e240000002100 */
[----:B------:R-:W-:-:S05]  /*05b0*/  IMAD R6, R5, R9, R6 ;  /* 0x0000000905067224 */ /* 0x000fca00078e0206 */
[----:B------:R-:W-:-:S13]  /*05c0*/  ISETP.GT.U32.AND P1, PT, R13, R6, PT ;  /* 0x000000060d00720c */ /* 0x000fda0003f24070 */
[-C--:B------:R-:W-:Y:S01]  /*05d0*/  @!P1 IADD3 R6, PT, PT, R6, -R13.reuse, RZ ;  /* 0x8000000d06069210 */ /* 0x080fe20007ffe0ff */
[----:B------:R-:W-:Y:S01]  /*05e0*/  @!P1 VIADD R5, R5, 0x1 ;  /* 0x0000000105059836 */ /* 0x000fe20000000000 */
[----:B------:R-:W-:Y:S02]  /*05f0*/  ISETP.NE.AND P1, PT, R4, RZ, PT ;  /* 0x000000ff0400720c */ /* 0x000fe40003f25270 */
[----:B------:R-:W-:Y:S02]  /*0600*/  ISETP.GE.U32.AND P0, PT, R6, R13, PT ;  /* 0x0000000d0600720c */ /* 0x000fe40003f06070 */
[----:B------:R-:W-:-:S04]  /*0610*/  LOP3.LUT R6, R15, R4, RZ, 0x3c, !PT ;  /* 0x000000040f067212 */ /* 0x000fc800078e3cff */
[----:B------:R-:W-:-:S07]  /*0620*/  ISETP.GE.AND P2, PT, R6, RZ, PT ;  /* 0x000000ff0600720c */ /* 0x000fce0003f46270 */
[----:B------:R-:W-:-:S06]  /*0630*/  @P0 VIADD R5, R5, 0x1 ;  /* 0x0000000105050836 */ /* 0x000fcc0000000000 */
[----:B------:R-:W-:Y:S02]  /*0640*/  @!P2 IADD3 R5, PT, PT, -R5, RZ, RZ ;  /* 0x000000ff0505a210 */ /* 0x000fe40007ffe1ff */
[----:B------:R-:W-:-:S05]  /*0650*/  @!P1 LOP3.LUT R5, RZ, R4, RZ, 0x33, !PT ;  /* 0x00000004ff059212 */ /* 0x000fca00078e33ff */
[----:B------:R-:W-:Y:S02]  /*0660*/  IMAD.MOV R9, RZ, RZ, -R5 ;  /* 0x000000ffff097224 */ /* 0x000fe400078e0a05 */
[----:B------:R-:W-:Y:S02]  /*0670*/  IMAD.SHL.U32 R5, R5, 0x10, RZ ;  /* 0x0000001005057824 */ /* 0x000fe400078e00ff */
[----:B------:R-:W-:Y:S01]  /*0680*/  IMAD R4, R4, R9, R15 ;  /* 0x0000000904047224 */ /* 0x000fe200078e020f */
[----:B0-----:R-:W-:Y:S06]  /*0690*/  BRA.U !UP0, `(.L_x_51) ;  /* 0x0000001908007547 */ /* 0x001fec000b800000 */
[----:B------:R-:W0:Y:S01]  /*06a0*/  LDC R6, c[0x0][0x360] ;  /* 0x0000d800ff067b82 */ /* 0x000e220000000800 */
[----:B------:R-:W-:Y:S01]  /*06b0*/  LOP3.LUT R10, R8, 0xffff, RZ, 0xc0, !PT ;  /* 0x0000ffff080a7812 */ /* 0x000fe200078ec0ff */
[----:B------:R-:W1:Y:S04]  /*06c0*/  LDCU UR4, c[0x0][0x3b8] ;  /* 0x00007700ff0477ac */ /* 0x000e680008000800 */
[----:B------:R-:W-:Y:S02]  /*06d0*/  IMAD R10, R10, 0xccd, RZ ;  /* 0x00000ccd0a0a7824 */ /* 0x000fe400078e02ff */
[----:B------:R-:W2:Y:S03]  /*06e0*/  S2UR UR5, SR_CgaCtaId ;  /* 0x00000000000579c3 */ /* 0x000ea60000008800 */
[----:B------:R-:W-:-:S04]  /*06f0*/  SHF.R.U32.HI R10, RZ, 0x10, R10 ;  /* 0x00000010ff0a7819 */ /* 0x000fc8000001160a */
[----:B------:R-:W-:Y:S01]  /*0700*/  PRMT R19, R10, 0x9910, RZ ;  /* 0x000099100a137816 */ /* 0x000fe200000000ff */
[----:B0-----:R-:W0:Y:S01]  /*0710*/  I2F.U32.RP R9, R6 ;  /* 0x0000000600097306 */ /* 0x001e220000209000 */
[----:B------:R-:W-:Y:S01]  /*0720*/  IMAD.IADD R11, R8, 0x1, R6 ;  /* 0x00000001080b7824 */ /* 0x000fe200078e0206 */
[----:B------:R-:W-:-:S04]  /*0730*/  ISETP.NE.U32.AND P4, PT, R6, RZ, PT ;  /* 0x000000ff0600720c */ /* 0x000fc80003f85070 */
[C---:B------:R-:W-:Y:S02]  /*0740*/  ISETP.GE.U32.AND P0, PT, R11.reuse, 0x190, PT ;  /* 0x000001900b00780c */ /* 0x040fe40003f06070 */
[C---:B------:R-:W-:Y:S02]  /*0750*/  VIMNMX.U32 R14, PT, PT, R11.reuse, 0x190, !PT ;  /* 0x000001900b0e7848 */ /* 0x040fe40007fe0000 */
[----:B------:R-:W-:Y:S01]  /*0760*/  LOP3.LUT R16, R11, 0xffff, RZ, 0xc0, !PT ;  /* 0x0000ffff0b107812 */ /* 0x000fe200078ec0ff */
[----:B0-----:R-:W0:Y:S04]  /*0770*/  MUFU.RCP R9, R9 ;  /* 0x0000000900097308 */ /* 0x001e280000001000 */
[----:B------:R-:W-:Y:S01]  /*0780*/  IMAD R16, R16, 0xcccd, RZ ;  /* 0x0000cccd10107824 */ /* 0x000fe200078e02ff */
[----:B0-----:R-:W-:-:S02]  /*0790*/  IADD3 R12, PT, PT, R9, 0xffffffe, RZ ;  /* 0x0ffffffe090c7810 */ /* 0x001fc40007ffe0ff */
[----:B------:R-:W-:Y:S02]  /*07a0*/  SEL R9, RZ, 0x1, P0 ;  /* 0x00000001ff097807 */ /* 0x000fe40000000000 */
[----:B------:R0:W3:Y:S02]  /*07b0*/  F2I.FTZ.U32.TRUNC.NTZ R13, R12 ;  /* 0x0000000c000d7305 */ /* 0x0000e4000021f000 */
[----:B------:R-:W-:Y:S01]  /*07c0*/  IADD3 R17, PT, PT, R14, -R11, -R9 ;  /* 0x8000000b0e117210 */ /* 0x000fe20007ffe809 */
[----:B0-----:R-:W-:Y:S02]  /*07d0*/  HFMA2 R12, -RZ, RZ, 0, 0 ;  /* 0x00000000ff0c7431 */ /* 0x001fe400000001ff */
[----:B---3--:R-:W-:-:S04]  /*07e0*/  IMAD.MOV R15, RZ, RZ, -R13 ;  /* 0x000000ffff0f7224 */ /* 0x008fc800078e0a0d */
[----:B------:R-:W-:-:S04]  /*07f0*/  IMAD R15, R15, R6, RZ ;  /* 0x000000060f0f7224 */ /* 0x000fc800078e02ff */
[----:B------:R-:W-:Y:S01]  /*0800*/  IMAD.HI.U32 R12, R13, R15, R12 ;  /* 0x0000000f0d0c7227 */ /* 0x000fe200078e000c */
[----:B------:R-:W-:-:S03]  /*0810*/  LOP3.LUT R15, R8, 0xf, RZ, 0xc0, !PT ;  /* 0x0000000f080f7812 */ /* 0x000fc600078ec0ff */
[----:B------:R-:W-:Y:S02]  /*0820*/  IMAD.IADD R13, R11, 0x1, R6 ;  /* 0x000000010b0d7824 */ /* 0x000fe400078e0206 */
[----:B------:R-:W-:Y:S01]  /*0830*/  IMAD R14, R4, 0x10, R15 ;  /* 0x00000010040e7824 */ /* 0x000fe200078e020f */
[----:B------:R-:W-:Y:S01]  /*0840*/  MOV R15, R19 ;  /* 0x00000013000f7202 */ /* 0x000fe20000000f00 */
[----:B------:R-:W-:Y:S01]  /*0850*/  IMAD.HI.U32 R12, R12, R17, RZ ;  /* 0x000000110c0c7227 */ /* 0x000fe200078e00ff */
[----:B------:R-:W-:Y:S02]  /*0860*/  LOP3.LUT R18, R13, 0xffff, RZ, 0xc0, !PT ;  /* 0x0000ffff0d127812 */ /* 0x000fe400078ec0ff */
[----:B------:R-:W-:Y:S01]  /*0870*/  ISETP.GE.AND P0, PT, R14, R7, PT ;  /* 0x000000070e00720c */ /* 0x000fe20003f06270 */
[----:B------:R-:W-:Y:S01]  /*0880*/  IMAD.MOV R19, RZ, RZ, -R12 ;  /* 0x000000ffff137224 */ /* 0x000fe200078e0a0c */
[----:B------:R-:W-:Y:S01]  /*0890*/  SHF.R.U32.HI R14, RZ, 0x14, R16 ;  /* 0x00000014ff0e7819 */ /* 0x000fe20000011610 */
[----:B------:R-:W-:-:S02]  /*08a0*/  IMAD R15, R15, 0x14, RZ ;  /* 0x000000140f0f7824 */ /* 0x000fc400078e02ff */
[----:B------:R-:W-:Y:S02]  /*08b0*/  IMAD R18, R18, 0xcccd, RZ ;  /* 0x0000cccd12127824 */ /* 0x000fe400078e02ff */
[----:B------:R-:W-:Y:S01]  /*08c0*/  IMAD R7, R6, R19, R17 ;  /* 0x0000001306077224 */ /* 0x000fe200078e0211 */
[----:B------:R-:W-:Y:S01]  /*08d0*/  PRMT R17, R14, 0x9910, RZ ;  /* 0x000099100e117816 */ /* 0x000fe200000000ff */
[----:B------:R-:W-:Y:S01]  /*08e0*/  IMAD.MOV R15, RZ, RZ, -R15 ;  /* 0x000000ffff0f7224 */ /* 0x000fe200078e0a0f */
[----:B------:R-:W-:Y:S02]  /*08f0*/  LEA.HI R19, R8, R5, RZ, 0x1c ;  /* 0x0000000508137211 */ /* 0x000fe400078fe0ff */
[----:B------:R-:W-:Y:S01]  /*0900*/  SHF.R.U32.HI R16, RZ, 0x14, R18 ;  /* 0x00000014ff107819 */ /* 0x000fe20000011612 */
[----:B------:R-:W-:Y:S01]  /*0910*/  IMAD R17, R17, 0x14, RZ ;  /* 0x0000001411117824 */ /* 0x000fe200078e02ff */
[----:B------:R-:W-:Y:S02]  /*0920*/  PRMT R15, R15, 0x7710, RZ ;  /* 0x000077100f0f7816 */ /* 0x000fe400000000ff */
[----:B------:R-:W-:Y:S01]  /*0930*/  ISETP.LT.AND P0, PT, R19, UR6, !P0 ;  /* 0x0000000613007c0c */ /* 0x000fe2000c701270 */
[----:B------:R-:W0:Y:S01]  /*0940*/  LDCU UR6, c[0x0][0x3b4] ;  /* 0x00007680ff0677ac */ /* 0x000e220008000800 */
[----:B------:R-:W-:-:S02]  /*0950*/  PRMT R18, R16, 0x9910, RZ ;  /* 0x0000991010127816 */ /* 0x000fc400000000ff */
[----:B------:R-:W-:Y:S02]  /*0960*/  IADD3 R15, PT, PT, R15, R8, RZ ;  /* 0x000000080f0f7210 */ /* 0x000fe40007ffe0ff */
[----:B------:R-:W-:Y:S01]  /*0970*/  ISETP.LT.U32.AND P0, PT, R8, 0x100, P0 ;  /* 0x000001000800780c */ /* 0x000fe20000701070 */
[----:B------:R-:W-:Y:S01]  /*0980*/  IMAD.MOV R8, RZ, RZ, -R17 ;  /* 0x000000ffff087224 */ /* 0x000fe200078e0a11 */
[----:B------:R-:W-:Y:S01]  /*0990*/  ISETP.GE.U32.AND P2, PT, R7, R6, PT ;  /* 0x000000060700720c */ /* 0x000fe20003f46070 */
[----:B------:R-:W-:Y:S01]  /*09a0*/  IMAD R18, R18, 0x14, RZ ;  /* 0x0000001412127824 */ /* 0x000fe200078e02ff */
[----:B------:R-:W-:Y:S02]  /*09b0*/  LOP3.LUT R15, R15, 0xffff, RZ, 0xc0, !PT ;  /* 0x0000ffff0f0f7812 */ /* 0x000fe400078ec0ff */
[----:B------:R-:W-:Y:S01]  /*09c0*/  PRMT R8, R8, 0x7710, RZ ;  /* 0x0000771008087816 */ /* 0x000fe200000000ff */
[----:B------:R-:W-:Y:S01]  /*09d0*/  IMAD.MOV R18, RZ, RZ, -R18 ;  /* 0x000000ffff127224 */ /* 0x000fe200078e0a12 */
[----:B------:R-:W-:Y:S01]  /*09e0*/  LEA R17, R4, R15, 0x4 ;  /* 0x0000000f04117211 */ /* 0x000fe200078e20ff */
[----:B------:R-:W-:-:S02]  /*09f0*/  IMAD R15, R10, 0x14, R15 ;  /* 0x000000140a0f7824 */ /* 0x000fc400078e020f */
[----:B------:R-:W-:Y:S01]  /*0a00*/  IMAD.IADD R11, R11, 0x1, R8 ;  /* 0x000000010b0b7824 */ /* 0x000fe200078e0208 */
[----:B------:R-:W-:Y:S01]  /*0a10*/  PRMT R18, R18, 0x7710, RZ ;  /* 0x0000771012127816 */ /* 0x000fe200000000ff */
[----:B------:R-:W-:Y:S01]  /*0a20*/  IMAD.IADD R10, R5, 0x1, R10 ;  /* 0x00000001050a7824 */ /* 0x000fe200078e020a */
[----:B-1----:R-:W-:Y:S01]  /*0a30*/  ISETP.GE.AND P1, PT, R17, UR4, PT ;  /* 0x0000000411007c0c */ /* 0x002fe2000bf26270 */
[----:B------:R-:W-:Y:S01]  /*0a40*/  @P2 IMAD.IADD R7, R7, 0x1, -R6 ;  /* 0x0000000107072824 */ /* 0x000fe200078e0a06 */
[----:B------:R-:W-:Y:S01]  /*0a50*/  LOP3.LUT R11, R11, 0xffff, RZ, 0xc0, !PT ;  /* 0x0000ffff0b0b7812 */ /* 0x000fe200078ec0ff */
[----:B------:R-:W-:Y:S01]  /*0a60*/  @P2 VIADD R12, R12, 0x1 ;  /* 0x000000010c0c2836 */ /* 0x000fe20000000000 */
[----:B------:R-:W-:Y:S02]  /*0a70*/  IADD3 R13, PT, PT, R13, R18, RZ ;  /* 0x000000120d0d7210 */ /* 0x000fe40007ffe0ff */
[----:B------:R-:W-:Y:S01]  /*0a80*/  ISETP.GE.U32.AND P3, PT, R7, R6, PT ;  /* 0x000000060700720c */ /* 0x000fe20003f66070 */
[----:B------:R-:W-:Y:S01]  /*0a90*/  IMAD R7, R4, 0x10, R11 ;  /* 0x0000001004077824 */ /* 0x000fe200078e020b */
[----:B------:R-:W-:-:S02]  /*0aa0*/  LOP3.LUT R13, R13, 0xffff, RZ, 0xc0, !PT ;  /* 0x0000ffff0d0d7812 */ /* 0x000fc400078ec0ff */
[----:B0-----:R-:W-:Y:S01]  /*0ab0*/  ISETP.LT.AND P1, PT, R10, UR6, !P1 ;  /* 0x000000060a007c0c */ /* 0x001fe2000cf21270 */
[----:B------:R-:W-:Y:S01]  /*0ac0*/  IMAD R10, R14, 0x14, R11 ;  /* 0x000000140e0a7824 */ /* 0x000fe200078e020b */
[----:B------:R-:W-:Y:S01]  /*0ad0*/  ISETP.GE.AND P5, PT, R7, UR4, PT ;  /* 0x0000000407007c0c */ /* 0x000fe2000bfa6270 */
[--C-:B------:R-:W-:Y:S01]  /*0ae0*/  IMAD R8, R4, 0x10, R13.reuse ;  /* 0x0000001004087824 */ /* 0x100fe200078e020d */
[----:B------:R-:W-:Y:S01]  /*0af0*/  IADD3 R7, PT, PT, R5, R14, RZ ;  /* 0x0000000e05077210 */ /* 0x000fe20007ffe0ff */
[----:B------:R-:W-:-:S03]  /*0b00*/  IMAD R11, R16, 0x14, R13 ;  /* 0x00000014100b7824 */ /* 0x000fc600078e020d */
[----:B------:R-:W-:Y:S01]  /*0b10*/  ISETP.LT.AND P2, PT, R7, UR6, !P5 ;  /* 0x0000000607007c0c */ /* 0x000fe2000ef41270 */
[----:B------:R-:W-:Y:S01]  /*0b20*/  IMAD.IADD R7, R5, 0x1, R16 ;  /* 0x0000000105077824 */ /* 0x000fe200078e0210 */
[----:B------:R-:W-:Y:S01]  /*0b30*/  ISETP.GE.AND P5, PT, R8, UR4, PT ;  /* 0x0000000408007c0c */ /* 0x000fe2000bfa6270 */
[----:B------:R-:W-:Y:S01]  /*0b40*/  UMOV UR4, 0x400 ;  /* 0x0000040000047882 */ /* 0x000fe20000000000 */
[----:B------:R-:W-:Y:S01]  /*0b50*/  @P3 IADD3 R12, PT, PT, R12, 0x1, RZ ;  /* 0x000000010c0c3810 */ /* 0x000fe20007ffe0ff */
[----:B--2---:R-:W-:Y:S01]  /*0b60*/  ULEA UR4, UR5, UR4, 0x18 ;  /* 0x0000000405047291 */ /* 0x004fe2000f8ec0ff */
[----:B------:R-:W-:Y:S02]  /*0b70*/  @!P4 LOP3.LUT R12, RZ, R6, RZ, 0x33, !PT ;  /* 0x00000006ff0cc212 */ /* 0x000fe400078e33ff */
[----:B------:R-:W-:Y:S02]  /*0b80*/  PRMT R8, R6, 0x9910, RZ ;  /* 0x0000991006087816 */ /* 0x000fe400000000ff */
[----:B------:R-:W-:Y:S01]  /*0b90*/  ISETP.LT.AND P3, PT, R7, UR6, !P5 ;  /* 0x0000000607007c0c */ /* 0x000fe2000ef61270 */
[----:B------:R-:W-:Y:S01]  /*0ba0*/  IMAD.IADD R7, R9, 0x1, R12 ;  /* 0x0000000109077824 */ /* 0x000fe200078e020c */
[----:B------:R-:W-:-:S02]  /*0bb0*/  LEA R9, R15, UR4, 0x2 ;  /* 0x000000040f097c11 */ /* 0x000fc4000f8e10ff */
[----:B------:R-:W-:Y:S02]  /*0bc0*/  LEA R10, R10, UR4, 0x2 ;  /* 0x000000040a0a7c11 */ /* 0x000fe4000f8e10ff */
[----:B------:R-:W-:Y:S01]  /*0bd0*/  LEA R11, R11, UR4, 0x2 ;  /* 0x000000040b0b7c11 */ /* 0x000fe2000f8e10ff */
[----:B------:R-:W-:-:S06]  /*0be0*/  UMOV UR4, URZ ;  /* 0x000000ff00047c82 */ /* 0x000fcc0008000000 */
.L_x_65:
[----:B0-----:R-:W0:Y:S01]  /*0bf0*/  S2R R25, SR_TID.X ;  /* 0x0000000000197919 */ /* 0x001e220000002100 */
[----:B-1----:R-:W1:Y:S01]  /*0c00*/  LDCU UR7, c[0x0][0x3b8] ;  /* 0x00007700ff0777ac */ /* 0x002e620008000800 */
[----:B------:R-:W-:Y:S01]  /*0c10*/  BSSY.RECONVERGENT B1, `(.L_x_52) ;  /* 0x00000c7000017945 */ /* 0x000fe20003800200 */
[----:B------:R-:W2:Y:S01]  /*0c20*/  LDCU UR10, c[0x0][0x3b4] ;  /* 0x00007680ff0a77ac */ /* 0x000ea20008000800 */
[----:B0-----:R-:W-:-:S13]  /*0c30*/  ISETP.GT.U32.AND P4, PT, R25, 0x18f, PT ;  /* 0x0000018f1900780c */ /* 0x001fda0003f84070 */
[----:B-123--:R-:W-:Y:S05]  /*0c40*/  @P4 BRA `(.L_x_53) ;  /* 0x0000000c000c4947 */ /* 0x00efea0003800000 */
[----:B------:R-:W0:Y:S01]  /*0c50*/  LDC R13, c[0x0][0x3ac] ;  /* 0x0000eb00ff0d7b82 */ /* 0x000e220000000800 */
[----:B------:R-:W-:Y:S01]  /*0c60*/  LOP3.LUT R16, R7, 0x3, RZ, 0xc0, !PT ;  /* 0x0000000307107812 */ /* 0x000fe200078ec0ff */
[----:B------:R-:W-:Y:S03]  /*0c70*/  BSSY.RECONVERGENT B0, `(.L_x_54) ;  /* 0x0000050000007945 */ /* 0x000fe60003800200 */
[----:B------:R-:W-:Y:S01]  /*0c80*/  ISETP.NE.AND P4, PT, R16, 0x3, PT ;  /* 0x000000031000780c */ /* 0x000fe20003f85270 */
[----:B0-----:R-:W-:-:S12]  /*0c90*/  IMAD R12, R0, R13, UR4 ;  /* 0x00000004000c7e24 */ /* 0x001fd8000f8e020d */
[----:B------:R-:W-:Y:S05]  /*0ca0*/  @!P4 BRA `(.L_x_55) ;  /* 0x000000040030c947 */ /* 0x000fea0003800000 */
[----:B------:R-:W-:Y:S01]  /*0cb0*/  BSSY.RECONVERGENT B2, `(.L_x_56) ;  /* 0x0000015000027945 */ /* 0x000fe20003800200 */
[----:B------:R-:W-:-:S03]  /*0cc0*/  HFMA2 R14, -RZ, RZ, 0, 0 ;  /* 0x00000000ff0e7431 */ /* 0x000fc600000001ff */
[----:B------:R-:W-:Y:S05]  /*0cd0*/  @!P1 BRA `(.L_x_57) ;  /* 0x0000000000489947 */ /* 0x000fea0003800000 */
[----:B------:R-:W-:Y:S01]  /*0ce0*/  LOP3.LUT R13, R25, 0xffff, RZ, 0xc0, !PT ;  /* 0x0000ffff190d7812 */ /* 0x000fe200078ec0ff */
[----:B------:R-:W0:Y:S01]  /*0cf0*/  LDCU UR5, c[0x0][0x3b4] ;  /* 0x00007680ff0577ac */ /* 0x000e220008000800 */
[----:B------:R-:W1:Y:S03]  /*0d00*/  LDC.64 R14, c[0x0][0x380] ;  /* 0x0000e000ff0e7b82 */ /* 0x000e660000000a00 */
[----:B------:R-:W-:Y:S01]  /*0d10*/  IMAD R13, R13, 0xccd, RZ ;  /* 0x00000ccd0d0d7824 */ /* 0x000fe200078e02ff */
[----:B------:R-:W2:Y:S04]  /*0d20*/  LDCU UR6, c[0x0][0x3b8] ;  /* 0x00007700ff0677ac */ /* 0x000ea80008000800 */
[----:B------:R-:W-:-:S04]  /*0d30*/  SHF.R.U32.HI R18, RZ, 0x10, R13 ;  /* 0x00000010ff127819 */ /* 0x000fc8000001160d */
[----:B------:R-:W-:-:S05]  /*0d40*/  PRMT R13, R18, 0x9910, RZ ;  /* 0x00009910120d7816 */ /* 0x000fca00000000ff */
[----:B------:R-:W-:-:S04]  /*0d50*/  IMAD R13, R13, 0x14, RZ ;  /* 0x000000140d0d7824 */ /* 0x000fc800078e02ff */
[----:B------:R-:W-:-:S05]  /*0d60*/  IMAD.MOV R13, RZ, RZ, -R13 ;  /* 0x000000ffff0d7224 */ /* 0x000fca00078e0a0d */
[----:B------:R-:W-:Y:S02]  /*0d70*/  PRMT R20, R13, 0x7710, RZ ;  /* 0x000077100d147816 */ /* 0x000fe400000000ff */
[----:B------:R-:W-:-:S03]  /*0d80*/  IADD3 R13, PT, PT, R5, R18, RZ ;  /* 0x00000012050d7210 */ /* 0x000fc60007ffe0ff */
[----:B------:R-:W-:Y:S02]  /*0d90*/  IMAD.IADD R20, R20, 0x1, R25 ;  /* 0x0000000114147824 */ /* 0x000fe400078e0219 */
[----:B0-----:R-:W-:-:S03]  /*0da0*/  IMAD R13, R12, UR5, R13 ;  /* 0x000000050c0d7c24 */ /* 0x001fc6000f8e020d */
[----:B------:R-:W-:-:S05]  /*0db0*/  LOP3.LUT R17, R20, 0xffff, RZ, 0xc0, !PT ;  /* 0x0000ffff14117812 */ /* 0x000fca00078ec0ff */
[----:B------:R-:W-:-:S04]  /*0dc0*/  IMAD R18, R4, 0x10, R17 ;  /* 0x0000001004127824 */ /* 0x000fc800078e0211 */
[----:B--2---:R-:W-:-:S04]  /*0dd0*/  IMAD R13, R13, UR6, R18 ;  /* 0x000000060d0d7c24 */ /* 0x004fc8000f8e0212 */
[----:B-1----:R-:W-:-:S06]  /*0de0*/  IMAD.WIDE R14, R13, 0x4, R14 ;  /* 0x000000040d0e7825 */ /* 0x002fcc00078e020e */
[----:B------:R0:W5:Y:S02]  /*0df0*/  LDG.E.CONSTANT R14, desc[UR8][R14.64] ;  /* 0x000000080e0e7981 */ /* 0x000164000c1e9900 */
.L_x_57:
[----:B------:R-:W-:Y:S05]  /*0e00*/  BSYNC.RECONVERGENT B2 ;  /* 0x0000000000027941 */ /* 0x000fea0003800200 */
.L_x_56:
[----:B-----5:R1:W-:Y:S01]  /*0e10*/  STS [R9], R14 ;  /* 0x0000000e09007388 */ /* 0x0203e20000000800 */
[----:B------:R-:W-:Y:S01]  /*0e20*/  ISETP.NE.AND P4, PT, R16, RZ, PT ;  /* 0x000000ff1000720c */ /* 0x000fe20003f85270 */
[----:B------:R-:W-:-:S12]  /*0e30*/  IMAD.IADD R25, R25, 0x1, R6 ;  /* 0x0000000119197824 */ /* 0x000fd800078e0206 */
[----:B-1----:R-:W-:Y:S05]  /*0e40*/  @!P4 BRA `(.L_x_55) ;  /* 0x0000000000c8c947 */ /* 0x002fea0003800000 */
[----:B------:R-:W-:Y:S01]  /*0e50*/  BSSY.RECONVERGENT B2, `(.L_x_58) ;  /* 0x0000015000027945 */ /* 0x000fe20003800200 */
[----:B0-----:R-:W-:-:S03]  /*0e60*/  MOV R15, RZ ;  /* 0x000000ff000f7202 */ /* 0x001fc60000000f00 */
[----:B------:R-:W-:Y:S05]  /*0e70*/  @!P2 BRA `(.L_x_59) ;  /* 0x000000000048a947 */ /* 0x000fea0003800000 */
[----:B------:R-:W-:Y:S01]  /*0e80*/  LOP3.LUT R13, R25, 0xffff, RZ, 0xc0, !PT ;  /* 0x0000ffff190d7812 */ /* 0x000fe200078ec0ff */
[----:B------:R-:W0:Y:S01]  /*0e90*/  LDCU UR5, c[0x0][0x3b4] ;  /* 0x00007680ff0577ac */ /* 0x000e220008000800 */
[----:B------:R-:W1:Y:S03]  /*0ea0*/  LDC.64 R14, c[0x0][0x380] ;  /* 0x0000e000ff0e7b82 */ /* 0x000e660000000a00 */
[----:B------:R-:W-:Y:S01]  /*0eb0*/  IMAD R13, R13, 0xcccd, RZ ;  /* 0x0000cccd0d0d7824 */ /* 0x000fe200078e02ff */
[----:B------:R-:W2:Y:S04]  /*0ec0*/  LDCU UR6, c[0x0][0x3b8] ;  /* 0x00007700ff0677ac */ /* 0x000ea80008000800 */
[----:B------:R-:W-:-:S04]  /*0ed0*/  SHF.R.U32.HI R18, RZ, 0x14, R13 ;  /* 0x00000014ff127819 */ /* 0x000fc8000001160d */
[----:B------:R-:W-:Y:S02]  /*0ee0*/  PRMT R13, R18, 0x9910, RZ ;  /* 0x00009910120d7816 */ /* 0x000fe400000000ff */
[----:B------:R-:W-:-:S03]  /*0ef0*/  IADD3 R17, PT, PT, R5, R18, RZ ;  /* 0x0000001205117210 */ /* 0x000fc60007ffe0ff */
[----:B------:R-:W-:-:S04]  /*0f00*/  IMAD R13, R13, 0x14, RZ ;  /* 0x000000140d0d7824 */ /* 0x000fc800078e02ff */
[----:B------:R-:W-:-:S05]  /*0f10*/  IMAD.MOV R13, RZ, RZ, -R13 ;  /* 0x000000ffff0d7224 */ /* 0x000fca00078e0a0d */
[----:B------:R-:W-:-:S05]  /*0f20*/  PRMT R20, R13, 0x7710, RZ ;  /* 0x000077100d147816 */ /* 0x000fca00000000ff */
[----:B------:R-:W-:-:S05]  /*0f30*/  IMAD.IADD R20, R25, 0x1, R20 ;  /* 0x0000000119147824 */ /* 0x000fca00078e0214 */
[----:B------:R-:W-:-:S05]  /*0f40*/  LOP3.LUT R13, R20, 0xffff, RZ, 0xc0, !PT ;  /* 0x0000ffff140d7812 */ /* 0x000fca00078ec0ff */
[----:B------:R-:W-:Y:S02]  /*0f50*/  IMAD R18, R4, 0x10, R13 ;  /* 0x0000001004127824 */ /* 0x000fe400078e020d */
[----:B0-----:R-:W-:-:S04]  /*0f60*/  IMAD R13, R12, UR5, R17 ;  /* 0x000000050c0d7c24 */ /* 0x001fc8000f8e0211 */
[----:B--2---:R-:W-:-:S04]  /*0f70*/  IMAD R13, R13, UR6, R18 ;  /* 0x000000060d0d7c24 */ /* 0x004fc8000f8e0212 */
[----:B-1----:R-:W-:-:S06]  /*0f80*/  IMAD.WIDE R14, R13, 0x4, R14 ;  /* 0x000000040d0e7825 */ /* 0x002fcc00078e020e */
[----:B------:R0:W5:Y:S02]  /*0f90*/  LDG.E.CONSTANT R15, desc[UR8][R14.64] ;  /* 0x000000080e0f7981 */ /* 0x000164000c1e9900 */
.L_x_59:
[----:B------:R-:W-:Y:S05]  /*0fa0*/  BSYNC.RECONVERGENT B2 ;  /* 0x0000000000027941 */ /* 0x000fea0003800200 */
.L_x_58:
[----:B-----5:R1:W-:Y:S01]  /*0fb0*/  STS [R10], R15 ;  /* 0x0000000f0a007388 */ /* 0x0203e20000000800 */
[----:B------:R-:W-:Y:S01]  /*0fc0*/  ISETP.NE.AND P4, PT, R16, 0x1, PT ;  /* 0x000000011000780c */ /* 0x000fe20003f85270 */
[----:B------:R-:W-:-:S12]  /*0fd0*/  IMAD.IADD R25, R25, 0x1, R6 ;  /* 0x0000000119197824 */ /* 0x000fd800078e0206 */
[----:B-1----:R-:W-:Y:S05]  /*0fe0*/  @!P4 BRA `(.L_x_55) ;  /* 0x000000000060c947 */ /* 0x002fea0003800000 */
[----:B------:R-:W-:Y:S01]  /*0ff0*/  BSSY.RECONVERGENT B2, `(.L_x_60) ;  /* 0x0000015000027945 */ /* 0x000fe20003800200 */
[----:B0-----:R-:W-:-:S03]  /*1000*/  HFMA2 R14, -RZ, RZ, 0, 0 ;  /* 0x00000000ff0e7431 */ /* 0x001fc600000001ff */
        /* <DEDUP_REMOVED lines=19> */
.L_x_61:
[----:B------:R-:W-:Y:S05]  /*1140*/  BSYNC.RECONVERGENT B2 ;  /* 0x0000000000027941 */ /* 0x000fea0003800200 */
.L_x_60:
[----:B-----5:R1:W-:Y:S01]  /*1150*/  STS [R11], R14 ;  /* 0x0000000e0b007388 */ /* 0x0203e20000000800 */
[----:B------:R-:W-:-:S07]  /*1160*/  IMAD.IADD R25, R25, 0x1, R6 ;  /* 0x0000000119197824 */ /* 0x000fce00078e0206 */
.L_x_55:
[----:B------:R-:W-:Y:S05]  /*1170*/  BSYNC.RECONVERGENT B0 ;  /* 0x0000000000007941 */ /* 0x000fea0003800200 */
.L_x_54:
[----:B------:R-:W-:-:S13]  /*1180*/  ISETP.GE.U32.AND P4, PT, R7, 0x3, PT ;  /* 0x000000030700780c */ /* 0x000fda0003f86070 */
[----:B------:R-:W-:Y:S05]  /*1190*/  @!P4 BRA `(.L_x_53) ;  /* 0x0000000400b8c947 */ /* 0x000fea0003800000 */
[----:B------:R-:W-:Y:S01]  /*11a0*/  LEA R13, R6, R25, 0x1 ;  /* 0x00000019060d7211 */ /* 0x000fe200078e08ff */
[----:B------:R-:W-:Y:S01]  /*11b0*/  IMAD R23, R8, 0x3, R25 ;  /* 0x0000000308177824 */ /* 0x000fe200078e0219 */
[C---:B------:R-:W-:Y:S01]  /*11c0*/  PRMT R19, R25.reuse, 0x7610, R19 ;  /* 0x0000761019137816 */ /* 0x040fe20000000013 */
[----:B------:R-:W-:-:S07]  /*11d0*/  IMAD.IADD R21, R25, 0x1, R6 ;  /* 0x0000000119157824 */ /* 0x000fce00078e0206 */
.L_x_62:
[----:B01----:R-:W-:Y:S01]  /*11e0*/  LOP3.LUT R14, R13, 0xffff, RZ, 0xc0, !PT ;  /* 0x0000ffff0d0e7812 */ /* 0x003fe200078ec0ff */
[----:B---3--:R-:W-:Y:S01]  /*11f0*/  HFMA2 R26, -RZ, RZ, 0, 0 ;  /* 0x00000000ff1a7431 */ /* 0x008fe200000001ff */
[----:B------:R-:W-:-:S03]  /*1200*/  LOP3.LUT R16, R21, 0xffff, RZ, 0xc0, !PT ;  /* 0x0000ffff15107812 */ /* 0x000fc600078ec0ff */
[----:B------:R-:W-:Y:S02]  /*1210*/  IMAD R14, R14, 0xcccd, RZ ;  /* 0x0000cccd0e0e7824 */ /* 0x000fe400078e02ff */
[----:B------:R-:W-:-:S03]  /*1220*/  IMAD R16, R16, 0xcccd, RZ ;  /* 0x0000cccd10107824 */ /* 0x000fc600078e02ff */
[----:B------:R-:W-:Y:S02]  /*1230*/  SHF.R.U32.HI R14, RZ, 0x14, R14 ;  /* 0x00000014ff0e7819 */ /* 0x000fe4000001160e */
[----:B------:R-:W-:Y:S02]  /*1240*/  SHF.R.U32.HI R20, RZ, 0x14, R16 ;  /* 0x00000014ff147819 */ /* 0x000fe40000011610 */
[----:B------:R-:W-:Y:S01]  /*1250*/  PRMT R15, R14, 0x9910, RZ ;  /* 0x000099100e0f7816 */ /* 0x000fe200000000ff */
[----:B------:R-:W-:Y:S02]  /*1260*/  IMAD R14, R6, 0x2, R19 ;  /* 0x00000002060e7824 */ /* 0x000fe400078e0213 */
[----:B------:R-:W-:Y:S02]  /*1270*/  IMAD.IADD R29, R5, 0x1, R20 ;  /* 0x00000001051d7824 */ /* 0x000fe400078e0214 */
[----:B------:R-:W-:Y:S01]  /*1280*/  IMAD R15, R15, 0x14, RZ ;  /* 0x000000140f0f7824 */ /* 0x000fe200078e02ff */
[----:B------:R-:W-:-:S04]  /*1290*/  LOP3.LUT R14, R14, 0xffff, RZ, 0xc0, !PT ;  /* 0x0000ffff0e0e7812 */ /* 0x000fc800078ec0ff */
[----:B------:R-:W-:Y:S01]  /*12a0*/  IADD3 R15, PT, PT, RZ, -R15, RZ ;  /* 0x8000000fff0f7210 */ /* 0x000fe20007ffe0ff */
[----:B------:R-:W-:-:S03]  /*12b0*/  IMAD R14, R14, 0xcccd, RZ ;  /* 0x0000cccd0e0e7824 */ /* 0x000fc600078e02ff */
[----:B------:R-:W-:Y:S02]  /*12c0*/  PRMT R22, R15, 0x7710, RZ ;  /* 0x000077100f167816 */ /* 0x000fe400000000ff */
[----:B------:R-:W-:Y:S02]  /*12d0*/  PRMT R15, R20, 0x9910, RZ ;  /* 0x00009910140f7816 */ /* 0x000fe400000000ff */
[----:B------:R-:W-:Y:S01]  /*12e0*/  SHF.R.U32.HI R18, RZ, 0x14, R14 ;  /* 0x00000014ff127819 */ /* 0x000fe2000001160e */
[----:B------:R-:W-:Y:S01]  /*12f0*/  IMAD.IADD R22, R22, 0x1, R13 ;  /* 0x0000000116167824 */ /* 0x000fe200078e020d */
[----:B------:R-:W-:-:S03]  /*1300*/  MOV R14, R15 ;  /* 0x0000000f000e7202 */ /* 0x000fc60000000f00 */
[----:B------:R-:W-:Y:S01]  /*1310*/  IMAD.IADD R17, R5, 0x1, R18 ;  /* 0x0000000105117824 */ /* 0x000fe200078e0212 */
[----:B------:R-:W-:Y:S01]  /*1320*/  LOP3.LUT R22, R22, 0xffff, RZ, 0xc0, !PT ;  /* 0x0000ffff16167812 */ /* 0x000fe200078ec0ff */
[----:B------:R-:W-:-:S04]  /*1330*/  IMAD R14, R14, 0x14, RZ ;  /* 0x000000140e0e7824 */ /* 0x000fc800078e02ff */
[----:B------:R-:W-:Y:S01]  /*1340*/  IMAD R16, R4, 0x10, R22 ;  /* 0x0000001004107824 */ /* 0x000fe200078e0216 */
[----:B------:R-:W-:-:S04]  /*1350*/  IADD3 R14, PT, PT, RZ, -R14, RZ ;  /* 0x8000000eff0e7210 */ /* 0x000fc80007ffe0ff */
[----:B------:R-:W-:Y:S02]  /*1360*/  ISETP.GE.AND P4, PT, R16, UR7, PT ;  /* 0x0000000710007c0c */ /* 0x000fe4000bf86270 */
[----:B------:R-:W-:Y:S02]  /*1370*/  PRMT R24, R14, 0x7710, RZ ;  /* 0x000077100e187816 */ /* 0x000fe400000000ff */
[----:B------:R-:W-:-:S03]  /*1380*/  ISETP.GE.OR P4, PT, R17, UR10, P4 ;  /* 0x0000000a11007c0c */ /* 0x000fc6000a786670 */
[----:B------:R-:W-:-:S05]  /*1390*/  IMAD.IADD R27, R24, 0x1, R21 ;  /* 0x00000001181b7824 */ /* 0x000fca00078e0215 */
[----:B------:R-:W-:-:S04]  /*13a0*/  LOP3.LUT R27, R27, 0xffff, RZ, 0xc0, !PT ;  /* 0x0000ffff1b1b7812 */ /* 0x000fc800078ec0ff */
[----:B------:R-:W-:Y:S01]  /*13b0*/  LEA R24, R4, R27, 0x4 ;  /* 0x0000001b04187211 */ /* 0x000fe200078e20ff */
[----:B------:R-:W0:Y:S01]  /*13c0*/  @!P4 LDC.64 R14, c[0x0][0x380] ;  /* 0x0000e000ff0ecb82 */ /* 0x000e220000000a00 */
[----:B------:R-:W-:Y:S02]  /*13d0*/  @!P4 IMAD R17, R12, UR10, R17 ;  /* 0x0000000a0c11cc24 */ /* 0x000fe4000f8e0211 */
[----:B------:R-:W-:Y:S02]  /*13e0*/  ISETP.GE.AND P5, PT, R24, UR7, PT ;  /* 0x0000000718007c0c */ /* 0x000fe4000bfa6270 */
[----:B------:R-:W-:Y:S02]  /*13f0*/  @!P4 IMAD R17, R17, UR7, R16 ;  /* 0x000000071111cc24 */ /* 0x000fe4000f8e0210 */
[----:B------:R-:W-:-:S13]  /*1400*/  ISETP.GE.OR P5, PT, R29, UR10, P5 ;  /* 0x0000000a1d007c0c */ /* 0x000fda000afa6670 */
[----:B------:R-:W-:Y:S02]  /*1410*/  @!P5 IMAD R29, R12, UR10, R29 ;  /* 0x0000000a0c1ddc24 */ /* 0x000fe4000f8e021d */
[----:B0-----:R-:W-:Y:S02]  /*1420*/  @!P4 IMAD.WIDE R14, R17, 0x4, R14 ;  /* 0x00000004110ec825 */ /* 0x001fe400078e020e */
[----:B------:R-:W0:Y:S02]  /*1430*/  @!P5 LDC.64 R16, c[0x0][0x380] ;  /* 0x0000e000ff10db82 */ /* 0x000e240000000a00 */
[----:B------:R-:W-:Y:S01]  /*1440*/  @!P5 IMAD R29, R29, UR7, R24 ;  /* 0x000000071d1ddc24 */ /* 0x000fe2000f8e0218 */
[----:B------:R-:W-:Y:S01]  /*1450*/  LOP3.LUT R24, R19, 0xffff, RZ, 0xc0, !PT ;  /* 0x0000ffff13187812 */ /* 0x000fe200078ec0ff */
[----:B------:R1:W2:Y:S04]  /*1460*/  @!P4 LDG.E.CONSTANT R26, desc[UR8][R14.64] ;  /* 0x000000080e1ac981 */ /* 0x0002a8000c1e9900 */
[----:B------:R-:W-:-:S02]  /*1470*/  IMAD R28, R24, 0xcccd, RZ ;  /* 0x0000cccd181c7824 */ /* 0x000fc400078e02ff */
[----:B------:R-:W-:Y:S02]  /*1480*/  IMAD R18, R18, 0x14, R22 ;  /* 0x0000001412127824 */ /* 0x000fe400078e0216 */
[----:B------:R-:W-:Y:S01]  /*1490*/  IMAD.MOV.U32 R24, RZ, RZ, RZ ;  /* 0x000000ffff187224 */ /* 0x000fe200078e00ff */
[----:B------:R-:W-:Y:S02]  /*14a0*/  SHF.R.U32.HI R28, RZ, 0x14, R28 ;  /* 0x00000014ff1c7819 */ /* 0x000fe4000001161c */
[----:B-1----:R-:W-:Y:S02]  /*14b0*/  PRMT R14, R19, 0x9910, RZ ;  /* 0x00009910130e7816 */ /* 0x002fe400000000ff */
[----:B------:R-:W-:-:S05]  /*14c0*/  PRMT R15, R28, 0x9910, RZ ;  /* 0x000099101c0f7816 */ /* 0x000fca00000000ff */
[----:B------:R-:W-:Y:S02]  /*14d0*/  IMAD R14, R15, -0x14, R14 ;  /* 0xffffffec0f0e7824 */ /* 0x000fe400078e020e */
[----:B0-----:R-:W-:-:S03]  /*14e0*/  @!P5 IMAD.WIDE R16, R29, 0x4, R16 ;  /* 0x000000041d10d825 */ /* 0x001fc600078e0210 */
[----:B------:R-:W-:Y:S01]  /*14f0*/  LOP3.LUT R29, R14, 0xffff, RZ, 0xc0, !PT ;  /* 0x0000ffff0e1d7812 */ /* 0x000fe200078ec0ff */
[----:B------:R-:W-:Y:S01]  /*1500*/  IMAD.IADD R15, R5, 0x1, R28 ;  /* 0x00000001050f7824 */ /* 0x000fe200078e021c */
[----:B------:R0:W3:Y:S01]  /*1510*/  @!P5 LDG.E.CONSTANT R24, desc[UR8][R16.64] ;  /* 0x000000081018d981 */ /* 0x0000e2000c1e9900 */
[----:B------:R-:W-:Y:S01]  /*1520*/  IMAD R20, R20, 0x14, R27 ;  /* 0x0000001414147824 */ /* 0x000fe200078e021b */
[----:B------:R-:W-:-:S04]  /*1530*/  LEA R22, R4, R29, 0x4 ;  /* 0x0000001d04167211 */ /* 0x000fc800078e20ff */
[----:B------:R-:W-:-:S04]  /*1540*/  ISETP.GE.AND P4, PT, R22, UR7, PT ;  /* 0x0000000716007c0c */ /* 0x000fc8000bf86270 */
[----:B------:R-:W-:Y:S02]  /*1550*/  ISETP.GE.OR P4, PT, R15, UR10, P4 ;  /* 0x0000000a0f007c0c */ /* 0x000fe4000a786670 */
[----:B0-----:R-:W-:-:S11]  /*1560*/  MOV R16, RZ ;  /* 0x000000ff00107202 */ /* 0x001fd60000000f00 */
[----:B------:R-:W-:-:S04]  /*1570*/  @!P4 IMAD R14, R12, UR10, R15 ;  /* 0x0000000a0c0ecc24 */ /* 0x000fc8000f8e020f */
[----:B------:R-:W-:Y:S02]  /*1580*/  @!P4 IMAD R17, R14, UR7, R22 ;  /* 0x000000070e11cc24 */ /* 0x000fe4000f8e0216 */
[----:B------:R-:W0:Y:S02]  /*1590*/  @!P4 LDC.64 R14, c[0x0][0x380] ;  /* 0x0000e000ff0ecb82 */ /* 0x000e240000000a00 */
[----:B0-----:R-:W-:Y:S01]  /*15a0*/  @!P4 IMAD.WIDE R14, R17, 0x4, R14 ;  /* 0x00000004110ec825 */ /* 0x001fe200078e020e */
[----:B------:R-:W-:-:S04]  /*15b0*/  LOP3.LUT R17, R23, 0xffff, RZ, 0xc0, !PT ;  /* 0x0000ffff17117812 */ /* 0x000fc800078ec0ff */
[----:B------:R0:W4:Y:S01]  /*15c0*/  @!P4 LDG.E.CONSTANT R16, desc[UR8][R14.64] ;  /* 0x000000080e10c981 */ /* 0x000122000c1e9900 */
[----:B------:R-:W-:Y:S01]  /*15d0*/  IMAD R17, R17, 0xcccd, RZ ;  /* 0x0000cccd11117824 */ /* 0x000fe200078e02ff */
[----:B------:R-:W1:Y:S01]  /*15e0*/  S2UR UR6, SR_CgaCtaId ;  /* 0x00000000000679c3 */ /* 0x000e620000008800 */
[----:B------:R-:W-:Y:S01]  /*15f0*/  UMOV UR5, 0x400 ;  /* 0x0000040000057882 */ /* 0x000fe20000000000 */
[----:B------:R-:W-:Y:S02]  /*1600*/  IMAD R28, R28, 0x14, R29 ;  /* 0x000000141c1c7824 */ /* 0x000fe400078e021d */
[----:B------:R-:W-:-:S04]  /*1610*/  SHF.R.U32.HI R17, RZ, 0x14, R17 ;  /* 0x00000014ff117819 */ /* 0x000fc80000011611 */
[----:B------:R-:W-:Y:S01]  /*1620*/  PRMT R17, R17, 0x9910, RZ ;  /* 0x0000991011117816 */ /* 0x000fe200000000ff */
[----:B0-----:R-:W-:-:S04]  /*1630*/  IMAD R14, R8, 0x3, R19 ;  /* 0x00000003080e7824 */ /* 0x001fc800078e0213 */
[----:B------:R-:W-:Y:S01]  /*1640*/  IMAD R17, R17, 0x14, RZ ;  /* 0x0000001411117824 */ /* 0x000fe200078e02ff */
[----:B------:R-:W-:-:S03]  /*1650*/  LOP3.LUT R14, R14, 0xffff, RZ, 0xc0, !PT ;  /* 0x0000ffff0e0e7812 */ /* 0x000fc600078ec0ff */
[----:B------:R-:W-:Y:S02]  /*1660*/  IMAD.MOV R17, RZ, RZ, -R17 ;  /* 0x000000ffff117224 */ /* 0x000fe400078e0a11 */
[----:B------:R-:W-:-:S03]  /*1670*/  IMAD R14, R14, 0xcccd, RZ ;  /* 0x0000cccd0e0e7824 */ /* 0x000fc600078e02ff */
[----:B------:R-:W-:Y:S01]  /*1680*/  PRMT R22, R17, 0x7710, RZ ;  /* 0x0000771011167816 */ /* 0x000fe200000000ff */
[----:B-1----:R-:W-:-:S03]  /*1690*/  ULEA UR5, UR6, UR5, 0x18 ;  /* 0x0000000506057291 */ /* 0x002fc6000f8ec0ff */
[----:B------:R-:W-:Y:S02]  /*16a0*/  IADD3 R17, PT, PT, R22, R23, RZ ;  /* 0x0000001716117210 */ /* 0x000fe40007ffe0ff */
[----:B------:R-:W-:Y:S02]  /*16b0*/  SHF.R.U32.HI R22, RZ, 0x14, R14 ;  /* 0x00000014ff167819 */ /* 0x000fe4000001160e */
[----:B------:R-:W-:Y:S02]  /*16c0*/  LOP3.LUT R17, R17, 0xffff, RZ, 0xc0, !PT ;  /* 0x0000ffff11117812 */ /* 0x000fe400078ec0ff */
[----:B------:R-:W-:Y:S02]  /*16d0*/  IADD3 R15, PT, PT, R5, R22, RZ ;  /* 0x00000016050f7210 */ /* 0x000fe40007ffe0ff */
[----:B------:R-:W-:Y:S01]  /*16e0*/  LEA R29, R28, UR5, 0x2 ;  /* 0x000000051c1d7c11 */ /* 0x000fe2000f8e10ff */
[----:B------:R-:W-:-:S05]  /*16f0*/  IMAD R27, R4, 0x10, R17 ;  /* 0x00000010041b7824 */ /* 0x000fca00078e0211 */
[----:B------:R-:W-:-:S04]  /*1700*/  ISETP.GE.AND P4, PT, R27, UR7, PT ;  /* 0x000000071b007c0c */ /* 0x000fc8000bf86270 */
[----:B------:R-:W-:-:S13]  /*1710*/  ISETP.GE.OR P4, PT, R15, UR10, P4 ;  /* 0x0000000a0f007c0c */ /* 0x000fda000a786670 */
[----:B------:R-:W-:-:S04]  /*1720*/  @!P4 IMAD R14, R12, UR10, R15 ;  /* 0x0000000a0c0ecc24 */ /* 0x000fc8000f8e020f */
[----:B------:R-:W-:Y:S02]  /*1730*/  @!P4 IMAD R27, R14, UR7, R27 ;  /* 0x000000070e1bcc24 */ /* 0x000fe4000f8e021b */
[----:B------:R-:W0:Y:S02]  /*1740*/  @!P4 LDC.64 R14, c[0x0][0x380] ;  /* 0x0000e000ff0ecb82 */ /* 0x000e240000000a00 */
[----:B0-----:R-:W-:-:S04]  /*1750*/  @!P4 IMAD.WIDE R14, R27, 0x4, R14 ;  /* 0x000000041b0ec825 */ /* 0x001fc800078e020e */
[----:B------:R-:W-:-:S06]  /*1760*/  IMAD.MOV.U32 R27, RZ, RZ, RZ ;  /* 0x000000ffff1b7224 */ /* 0x000fcc00078e00ff */
[----:B------:R-:W2:Y:S01]  /*1770*/  @!P4 LDG.E.CONSTANT R27, desc[UR8][R14.64] ;  /* 0x000000080e1bc981 */ /* 0x000ea2000c1e9900 */
[----:B------:R-:W-:Y:S01]  /*1780*/  IMAD R22, R22, 0x14, R17 ;  /* 0x0000001416167824 */ /* 0x000fe200078e0211 */
[----:B------:R-:W-:Y:S02]  /*1790*/  LEA R17, R20, UR5, 0x2 ;  /* 0x0000000514117c11 */ /* 0x000fe4000f8e10ff */
[--C-:B------:R-:W-:Y:S02]  /*17a0*/  IADD3 R25, PT, PT, R6, R25, R6.reuse ;  /* 0x0000001906197210 */ /* 0x100fe40007ffe006 */
[----:B------:R-:W-:Y:S02]  /*17b0*/  LEA R22, R22, UR5, 0x2 ;  /* 0x0000000516167c11 */ /* 0x000fe4000f8e10ff */
[----:B------:R-:W-:-:S04]  /*17c0*/  IADD3 R25, PT, PT, R6, R25, R6 ;  /* 0x0000001906197210 */ /* 0x000fc80007ffe006 */
[----:B------:R-:W-:Y:S01]  /*17d0*/  ISETP.GE.U32.AND P4, PT, R25, 0x190, PT ;  /* 0x000001901900780c */ /* 0x000fe20003f86070 */
[C---:B------:R-:W-:Y:S01]  /*17e0*/  IMAD R19, R6.reuse, 0x4, R19 ;  /* 0x0000000406137824 */ /* 0x040fe200078e0213 */
[C---:B------:R-:W-:Y:S01]  /*17f0*/  LEA R13, R6.reuse, R13, 0x2 ;  /* 0x0000000d060d7211 */ /* 0x040fe200078e10ff */
[C---:B------:R-:W-:Y:S01]  /*1800*/  IMAD R21, R6.reuse, 0x4, R21 ;  /* 0x0000000406157824 */ /* 0x040fe200078e0215 */
[----:B------:R-:W-:Y:S01]  /*1810*/  LEA R23, R6, R23, 0x2 ;  /* 0x0000001706177211 */ /* 0x000fe200078e10ff */
[----:B----4-:R0:W-:Y:S04]  /*1820*/  STS [R29], R16 ;  /* 0x000000101d007388 */ /* 0x0101e80000000800 */
[----:B---3--:R3:W-:Y:S01]  /*1830*/  STS [R17], R24 ;  /* 0x0000001811007388 */ /* 0x0087e20000000800 */
[----:B0-----:R-:W-:-:S05]  /*1840*/  LEA R29, R18, UR5, 0x2 ;  /* 0x00000005121d7c11 */ /* 0x001fca000f8e10ff */
[----:B--2---:R3:W-:Y:S04]  /*1850*/  STS [R29], R26 ;  /* 0x0000001a1d007388 */ /* 0x0047e80000000800 */
[----:B------:R3:W-:Y:S01]  /*1860*/  STS [R22], R27 ;  /* 0x0000001b16007388 */ /* 0x0007e20000000800 */
[----:B------:R-:W-:Y:S05]  /*1870*/  @!P4 BRA `(.L_x_62) ;  /* 0xfffffff80058c947 */ /* 0x000fea000383ffff */
.L_x_53:
[----:B------:R-:W-:Y:S05]  /*1880*/  BSYNC.RECONVERGENT B1 ;  /* 0x0000000000017941 */ /* 0x000fea0003800200 */
.L_x_52:
[----:B------:R-:W-:Y:S06]  /*1890*/  BAR.SYNC.DEFER_BLOCKING 0x0 ;  /* 0x0000000000007b1d */ /* 0x000fec0000010000 */
[----:B------:R-:W-:Y:S04]  /*18a0*/  BSSY.RECONVERGENT B0, `(.L_x_63) ;  /* 0x000005a000007945 */ /* 0x000fe80003800200 */
[----:B------:R-:W-:Y:S05]  /*18b0*/  @!P0 BRA `(.L_x_64) ;  /* 0x0000000400608947 */ /* 0x000fea0003800000 */
[----:B01----:R-:W0:Y:S08]  /*18c0*/  LDC R14, c[0x0][0x3ac] ;  /* 0x0000eb00ff0e7b82 */ /* 0x003e300000000800 */
[----:B------:R-:W1:Y:S01]  /*18d0*/  LDC.64 R12, c[0x0][0x398] ;  /* 0x0000e600ff0c7b82 */ /* 0x000e620000000a00 */
[----:B0-----:R-:W-:-:S04]  /*18e0*/  IMAD R14, R3, R14, UR4 ;  /* 0x00000004030e7e24 */ /* 0x001fc8000f8e020e */
[----:B------:R-:W-:-:S04]  /*18f0*/  IMAD R15, R14, 0x19, RZ ;  /* 0x000000190e0f7824 */ /* 0x000fc800078e02ff */
[----:B-1----:R-:W-:-:S05]  /*1900*/  IMAD.WIDE R12, R15, 0x4, R12 ;  /* 0x000000040f0c7825 */ /* 0x002fca00078e020c */
[----:B------:R-:W2:Y:S04]  /*1910*/  LDG.E.CONSTANT R19, desc[UR8][R12.64] ;  /* 0x000000080c137981 */ /* 0x000ea8000c1e9900 */
[----:B------:R-:W4:Y:S04]  /*1920*/  LDG.E.CONSTANT R16, desc[UR8][R12.64+0x4] ;  /* 0x000004080c107981 */ /* 0x000f28000c1e9900 */
[----:B------:R-:W4:Y:S04]  /*1930*/  LDG.E.CONSTANT R25, desc[UR8][R12.64+0x8] ;  /* 0x000008080c197981 */ /* 0x000f28000c1e9900 */
[----:B---3--:R-:W3:Y:S04]  /*1940*/  LDG.E.CONSTANT R24, desc[UR8][R12.64+0xc] ;  /* 0x00000c080c187981 */ /* 0x008ee8000c1e9900 */
[----:B------:R-:W3:Y:S01]  /*1950*/  LDG.E.CONSTANT R23, desc[UR8][R12.64+0x10] ;  /* 0x000010080c177981 */ /* 0x000ee2000c1e9900 */
[----:B------:R-:W0:Y:S01]  /*1960*/  S2R R21, SR_TID.X ;  /* 0x0000000000157919 */ /* 0x000e220000002100 */
[----:B------:R-:W1:Y:S02]  /*1970*/  S2UR UR6, SR_CgaCtaId ;  /* 0x00000000000679c3 */ /* 0x000e640000008800 */
[----:B------:R-:W3:Y:S01]  /*1980*/  LDG.E.CONSTANT R15, desc[UR8][R12.64+0x14] ;  /* 0x000014080c0f7981 */ /* 0x000ee2000c1e9900 */
[----:B------:R-:W-:-:S03]  /*1990*/  UMOV UR5, 0x400 ;  /* 0x0000040000057882 */ /* 0x000fc60000000000 */
[----:B------:R-:W3:Y:S04]  /*19a0*/  LDG.E.CONSTANT R17, desc[UR8][R12.64+0x18] ;  /* 0x000018080c117981 */ /* 0x000ee8000c1e9900 */
[----:B------:R-:W3:Y:S04]  /*19b0*/  LDG.E.CONSTANT R18, desc[UR8][R12.64+0x1c] ;  /* 0x00001c080c127981 */ /* 0x000ee8000c1e9900 */
[----:B------:R-:W3:Y:S04]  /*19c0*/  LDG.E.CONSTANT R22, desc[UR8][R12.64+0x20] ;  /* 0x000020080c167981 */ /* 0x000ee8000c1e9900 */
[----:B------:R-:W3:Y:S01]  /*19d0*/  LDG.E.CONSTANT R20, desc[UR8][R12.64+0x24] ;  /* 0x000024080c147981 */ /* 0x000ee2000c1e9900 */
[----:B-1----:R-:W-:Y:S01]  /*19e0*/  ULEA UR5, UR6, UR5, 0x18 ;  /* 0x0000000506057291 */ /* 0x002fe2000f8ec0ff */
[----:B0-----:R-:W-:-:S02]  /*19f0*/  SHF.R.U32.HI R14, RZ, 0x4, R21 ;  /* 0x00000004ff0e7819 */ /* 0x001fc40000011615 */
[----:B------:R-:W-:-:S05]  /*1a00*/  LOP3.LUT R21, R21, 0xf, RZ, 0xc0, !PT ;  /* 0x0000000f15157812 */ /* 0x000fca00078ec0ff */
[----:B------:R-:W-:-:S05]  /*1a10*/  IMAD R14, R14, 0x14, R21 ;  /* 0x000000140e0e7824 */ /* 0x000fca00078e0215 */
[----:B------:R-:W-:-:S05]  /*1a20*/  LEA R14, R14, UR5, 0x2 ;  /* 0x000000050e0e7c11 */ /* 0x000fca000f8e10ff */
[----:B------:R-:W2:Y:S04]  /*1a30*/  LDS R21, [R14] ;  /* 0x000000000e157984 */ /* 0x000ea80000000800 */
[----:B------:R-:W4:Y:S04]  /*1a40*/  LDS R26, [R14+0x4] ;  /* 0x000004000e1a7984 */ /* 0x000f280000000800 */
[----:B------:R-:W-:Y:S01]  /*1a50*/  LDS R29, [R14+0xf0] ;  /* 0x0000f0000e1d7984 */ /* 0x000fe20000000800 */
[----:B--2--5:R-:W-:-:S03]  /*1a60*/  FFMA R27, R21, R19, R2 ;  /* 0x00000013151b7223 */ /* 0x024fc60000000002 */
[----:B------:R-:W2:Y:S04]  /*1a70*/  LDG.E.CONSTANT R21, desc[UR8][R12.64+0x28] ;  /* 0x000028080c157981 */ /* 0x000ea8000c1e9900 */
[----:B------:R-:W2:Y:S01]  /*1a80*/  LDG.E.CONSTANT R19, desc[UR8][R12.64+0x2c] ;  /* 0x00002c080c137981 */ /* 0x000ea2000c1e9900 */
[----:B----4-:R-:W-:-:S03]  /*1a90*/  FFMA R26, R26, R16, R27 ;  /* 0x000000101a1a7223 */ /* 0x010fc6000000001b */
[----:B------:R-:W4:Y:S04]  /*1aa0*/  LDG.E.CONSTANT R16, desc[UR8][R12.64+0x30] ;  /* 0x000030080c107981 */ /* 0x000f28000c1e9900 */
[----:B------:R-:W0:Y:S04]  /*1ab0*/  LDS R27, [R14+0x8] ;  /* 0x000008000e1b7984 */ /* 0x000e280000000800 */
[----:B------:R-:W3:Y:S01]  /*1ac0*/  LDS R2, [R14+0xc] ;  /* 0x00000c000e027984 */ /* 0x000ee20000000800 */
[----:B0-----:R-:W-:-:S03]  /*1ad0*/  FFMA R25, R27, R25, R26 ;  /* 0x000000191b197223 */ /* 0x001fc6000000001a */
[----:B------:R-:W0:Y:S01]  /*1ae0*/  LDS R27, [R14+0x10] ;  /* 0x000010000e1b7984 */ /* 0x000e220000000800 */
[----:B---3--:R-:W-:-:S03]  /*1af0*/  FFMA R24, R2, R24, R25 ;  /* 0x0000001802187223 */ /* 0x008fc60000000019 */
[----:B------:R-:W1:Y:S04]  /*1b00*/  LDS R25, [R14+0x50] ;  /* 0x000050000e197984 */ /* 0x000e680000000800 */
[----:B------:R-:W3:Y:S01]  /*1b10*/  LDG.E.CONSTANT R2, desc[UR8][R12.64+0x34] ;  /* 0x000034080c027981 */ /* 0x000ee2000c1e9900 */
[----:B0-----:R-:W-:-:S03]  /*1b20*/  FFMA R24, R27, R23, R24 ;  /* 0x000000171b187223 */ /* 0x001fc60000000018 */
[----:B------:R-:W0:Y:S04]  /*1b30*/  LDS R27, [R14+0x54] ;  /* 0x000054000e1b7984 */ /* 0x000e280000000800 */
[----:B------:R-:W0:Y:S01]  /*1b40*/  LDS R23, [R14+0x58] ;  /* 0x000058000e177984 */ /* 0x000e220000000800 */
[----:B-1----:R-:W-:-:S03]  /*1b50*/  FFMA R24, R25, R15, R24 ;  /* 0x0000000f19187223 */ /* 0x002fc60000000018 */
[----:B------:R-:W3:Y:S04]  /*1b60*/  LDG.E.CONSTANT R15, desc[UR8][R12.64+0x38] ;  /* 0x000038080c0f7981 */ /* 0x000ee8000c1e9900 */
[----:B------:R-:W1:Y:S01]  /*1b70*/  LDS R25, [R14+0x5c] ;  /* 0x00005c000e197984 */ /* 0x000e620000000800 */
[----:B0-----:R-:W-:-:S03]  /*1b80*/  FFMA R24, R27, R17, R24 ;  /* 0x000000111b187223 */ /* 0x001fc60000000018 */
[----:B------:R-:W0:Y:S04]  /*1b90*/  LDS R27, [R14+0x60] ;  /* 0x000060000e1b7984 */ /* 0x000e280000000800 */
[----:B------:R-:W3:Y:S01]  /*1ba0*/  LDG.E.CONSTANT R17, desc[UR8][R12.64+0x3c] ;  /* 0x00003c080c117981 */ /* 0x000ee2000c1e9900 */
[----:B------:R-:W-:-:S03]  /*1bb0*/  FFMA R26, R23, R18, R24 ;  /* 0x00000012171a7223 */ /* 0x000fc60000000018 */
[----:B------:R-:W2:Y:S04]  /*1bc0*/  LDS R24, [R14+0xa0] ;  /* 0x0000a0000e187984 */ /* 0x000ea80000000800 */
[----:B------:R-:W3:Y:S01]  /*1bd0*/  LDG.E.CONSTANT R18, desc[UR8][R12.64+0x40] ;  /* 0x000040080c127981 */ /* 0x000ee2000c1e9900 */
[----:B-1----:R-:W-:-:S03]  /*1be0*/  FFMA R28, R25, R22, R26 ;  /* 0x00000016191c7223 */ /* 0x002fc6000000001a */
[----:B------:R-:W1:Y:S04]  /*1bf0*/  LDS R26, [R14+0xa4] ;  /* 0x0000a4000e1a7984 */ /* 0x000e680000000800 */
[----:B------:R-:W3:Y:S04]  /*1c00*/  LDG.E.CONSTANT R22, desc[UR8][R12.64+0x44] ;  /* 0x000044080c167981 */ /* 0x000ee8000c1e9900 */
[----:B------:R-:W4:Y:S04]  /*1c10*/  LDS R25, [R14+0xa8] ;  /* 0x0000a8000e197984 */ /* 0x000f280000000800 */
[----:B------:R-:W3:Y:S01]  /*1c20*/  LDG.E.CONSTANT R23, desc[UR8][R12.64+0x4c] ;  /* 0x00004c080c177981 */ /* 0x000ee2000c1e9900 */
[----:B0-----:R-:W-:-:S03]  /*1c30*/  FFMA R27, R27, R20, R28 ;  /* 0x000000141b1b7223 */ /* 0x001fc6000000001c */
[----:B------:R-:W3:Y:S01]  /*1c40*/  LDG.E.CONSTANT R20, desc[UR8][R12.64+0x48] ;  /* 0x000048080c147981 */ /* 0x000ee2000c1e9900 */
[----:B--2---:R-:W-:-:S03]  /*1c50*/  FFMA R27, R24, R21, R27 ;  /* 0x00000015181b7223 */ /* 0x004fc6000000001b */
[----:B------:R-:W2:Y:S04]  /*1c60*/  LDG.E.CONSTANT R21, desc[UR8][R12.64+0x50] ;  /* 0x000050080c157981 */ /* 0x000ea8000c1e9900 */
[----:B------:R-:W2:Y:S01]  /*1c70*/  LDG.E.CONSTANT R24, desc[UR8][R12.64+0x54] ;  /* 0x000054080c187981 */ /* 0x000ea2000c1e9900 */
[----:B-1----:R-:W-:-:S03]  /*1c80*/  FFMA R26, R26, R19, R27 ;  /* 0x000000131a1a7223 */ /* 0x002fc6000000001b */
[----:B------:R-:W2:Y:S01]  /*1c90*/  LDG.E.CONSTANT R19, desc[UR8][R12.64+0x58] ;  /* 0x000058080c137981 */ /* 0x000ea2000c1e9900 */
[----:B----4-:R-:W-:-:S03]  /*1ca0*/  FFMA R27, R25, R16, R26 ;  /* 0x00000010191b7223 */ /* 0x010fc6000000001a */
[----:B------:R-:W4:Y:S04]  /*1cb0*/  LDG.E.CONSTANT R16, desc[UR8][R12.64+0x5c] ;  /* 0x00005c080c107981 */ /* 0x000f28000c1e9900 */
[----:B------:R0:W4:Y:S04]  /*1cc0*/  LDG.E.CONSTANT R25, desc[UR8][R12.64+0x60] ;  /* 0x000060080c197981 */ /* 0x000128000c1e9900 */
[----:B------:R-:W3:Y:S04]  /*1cd0*/  LDS R26, [R14+0xac] ;  /* 0x0000ac000e1a7984 */ /* 0x000ee80000000800 */
[----:B0-----:R-:W-:Y:S04]  /*1ce0*/  LDS R12, [R14+0x140] ;  /* 0x000140000e0c7984 */ /* 0x001fe80000000800 */
[----:B------:R-:W-:Y:S01]  /*1cf0*/  LDS R13, [R14+0x144] ;  /* 0x000144000e0d7984 */ /* 0x000fe20000000800 */
[----:B---3--:R-:W-:-:S03]  /*1d00*/  FFMA R2, R26, R2, R27 ;  /* 0x000000021a027223 */ /* 0x008fc6000000001b */
[----:B------:R-:W0:Y:S04]  /*1d10*/  LDS R27, [R14+0xb0] ;  /* 0x0000b0000e1b7984 */ /* 0x000e280000000800 */
[----:B------:R-:W1:Y:S01]  /*1d20*/  LDS R26, [R14+0xf4] ;  /* 0x0000f4000e1a7984 */ /* 0x000e620000000800 */
[----:B0-----:R-:W-:-:S03]  /*1d30*/  FFMA R2, R27, R15, R2 ;  /* 0x0000000f1b027223 */ /* 0x001fc60000000002 */
[----:B------:R-:W0:Y:S01]  /*1d40*/  LDS R15, [R14+0xf8] ;  /* 0x0000f8000e0f7984 */ /* 0x000e220000000800 */
[----:B------:R-:W-:-:S03]  /*1d50*/  FFMA R29, R29, R17, R2 ;  /* 0x000000111d1d7223 */ /* 0x000fc60000000002 */
[----:B------:R-:W3:Y:S04]  /*1d60*/  LDS R17, [R14+0xfc] ;  /* 0x0000fc000e117984 */ /* 0x000ee80000000800 */
[----:B------:R-:W3:Y:S01]  /*1d70*/  LDS R2, [R14+0x100] ;  /* 0x000100000e027984 */ /* 0x000ee20000000800 */
[----:B-1----:R-:W-:-:S04]  /*1d80*/  FFMA R18, R26, R18, R29 ;  /* 0x000000121a127223 */ /* 0x002fc8000000001d */
[----:B0-----:R-:W-:Y:S02]  /*1d90*/  FFMA R26, R15, R22, R18 ;  /* 0x000000160f1a7223 */ /* 0x001fe40000000012 */
[----:B------:R-:W0:Y:S04]  /*1da0*/  LDS R18, [R14+0x148] ;  /* 0x000148000e127984 */ /* 0x000e280000000800 */
[----:B------:R-:W4:Y:S04]  /*1db0*/  LDS R15, [R14+0x14c] ;  /* 0x00014c000e0f7984 */ /* 0x000f280000000800 */
[----:B------:R-:W1:Y:S01]  /*1dc0*/  LDS R22, [R14+0x150] ;  /* 0x000150000e167984 */ /* 0x000e620000000800 */
[----:B---3--:R-:W-:-:S04]  /*1dd0*/  FFMA R17, R17, R20, R26 ;  /* 0x0000001411117223 */ /* 0x008fc8000000001a */
[----:B------:R-:W-:-:S04]  /*1de0*/  FFMA R17, R2, R23, R17 ;  /* 0x0000001702117223 */ /* 0x000fc80000000011 */
[----:B--2---:R-:W-:-:S04]  /*1df0*/  FFMA R12, R12, R21, R17 ;  /* 0x000000150c0c7223 */ /* 0x004fc80000000011 */
[----:B------:R-:W-:-:S04]  /*1e00*/  FFMA R13, R13, R24, R12 ;  /* 0x000000180d0d7223 */ /* 0x000fc8000000000c */
[----:B0-----:R-:W-:-:S04]  /*1e10*/  FFMA R18, R18, R19, R13 ;  /* 0x0000001312127223 */ /* 0x001fc8000000000d */
[----:B----4-:R-:W-:-:S04]  /*1e20*/  FFMA R15, R15, R16, R18 ;  /* 0x000000100f0f7223 */ /* 0x010fc80000000012 */
[----:B-1----:R-:W-:-:S07]  /*1e30*/  FFMA R2, R22, R25, R15 ;  /* 0x0000001916027223 */ /* 0x002fce000000000f */
.L_x_64:
[----:B------:R-:W-:Y:S05]  /*1e40*/  BSYNC.RECONVERGENT B0 ;  /* 0x0000000000007941 */ /* 0x000fea0003800200 */
.L_x_63:
[----:B------:R-:W2:Y:S01]  /*1e50*/  LDCU UR5, c[0x0][0x3ac] ;  /* 0x00007580ff0577ac */ /* 0x000ea20008000800 */
[----:B------:R-:W-:-:S04]  /*1e60*/  UIADD3 UR4, UPT, UPT, UR4, 0x1, URZ ;  /* 0x0000000104047890 */ /* 0x000fc8000fffe0ff */
[----:B--2---:R-:W-:Y:S01]  /*1e70*/  UISETP.NE.AND UP0, UPT, UR4, UR5, UPT ;  /* 0x000000050400728c */ /* 0x004fe2000bf05270 */
[----:B------:R-:W-:Y:S08]  /*1e80*/  BAR.SYNC.DEFER_BLOCKING 0x0 ;  /* 0x0000000000007b1d */ /* 0x000ff00000010000 */
[----:B------:R-:W-:Y:S05]  /*1e90*/  BRA.U UP0, `(.L_x_65) ;  /* 0xffffffed00547547 */ /* 0x000fea000b83ffff */
.L_x_51:
[----:B------:R-:W2:Y:S01]  /*1ea0*/  S2R R6, SR_TID.X ;  /* 0x0000000000067919 */ /* 0x000ea20000002100 */
[----:B------:R-:W4:Y:S01]  /*1eb0*/  LDCU UR5, c[0x0][0x3c0] ;  /* 0x00007800ff0577ac */ /* 0x000f220008000800 */
[----:B------:R-:W0:Y:S01]  /*1ec0*/  LDCU UR6, c[0x0][0x3bc] ;  /* 0x00007780ff0677ac */ /* 0x000e220008000800 */
[----:B--2---:R-:W-:-:S04]  /*1ed0*/  LOP3.LUT R7, R6, 0xf, RZ, 0xc0, !PT ;  /* 0x0000000f06077812 */ /* 0x004fc800078ec0ff */
[----:B------:R-:W-:Y:S02]  /*1ee0*/  LEA R9, R4, R7, 0x4 ;  /* 0x0000000704097211 */ /* 0x000fe400078e20ff */
[----:B------:R-:W-:Y:S02]  /*1ef0*/  LEA.HI R7, R6, R5, RZ, 0x1c ;  /* 0x0000000506077211 */ /* 0x000fe400078fe0ff */
[----:B----4-:R-:W-:-:S04]  /*1f00*/  ISETP.GE.AND P0, PT, R9, UR5, PT ;  /* 0x0000000509007c0c */ /* 0x010fc8000bf06270 */
[----:B0-----:R-:W-:-:S04]  /*1f10*/  ISETP.GE.OR P0, PT, R7, UR6, P0 ;  /* 0x0000000607007c0c */ /* 0x001fc80008706670 */
[----:B------:R-:W-:-:S13]  /*1f20*/  ISETP.GT.U32.OR P0, PT, R6, 0xff, P0 ;  /* 0x000000ff0600780c */ /* 0x000fda0000704470 */
[----:B------:R-:W-:Y:S05]  /*1f30*/  @P0 EXIT ;  /* 0x000000000000094d */ /* 0x000fea0003800000 */
[----:B------:R-:W0:Y:S01]  /*1f40*/  LDCU UR4, c[0x0][0x3b0] ;  /* 0x00007600ff0477ac */ /* 0x000e220008000800 */
[----:B------:R-:W2:Y:S01]  /*1f50*/  LDC.64 R4, c[0x0][0x390] ;  /* 0x0000e400ff047b82 */ /* 0x000ea20000000a00 */
[----:B0-----:R-:W-:Y:S01]  /*1f60*/  IMAD R0, R0, UR4, R3 ;  /* 0x0000000400007c24 */ /* 0x001fe2000f8e0203 */
[----:B------:R-:W0:Y:S03]  /*1f70*/  LDCU UR4, c[0x0][0x3c4] ;  /* 0x00007880ff0477ac */ /* 0x000e260008000800 */
[----:B------:R-:W-:-:S04]  /*1f80*/  IMAD R0, R0, UR6, R7 ;  /* 0x0000000600007c24 */ /* 0x000fc8000f8e0207 */
[----:B------:R-:W-:-:S04]  /*1f90*/  IMAD R7, R0, UR5, R9 ;  /* 0x0000000500077c24 */ /* 0x000fc8000f8e0209 */
[----:B--2---:R-:W-:-:S05]  /*1fa0*/  IMAD.WIDE R4, R7, 0x4, R4 ;  /* 0x0000000407047825 */ /* 0x004fca00078e0204 */
[----:B------:R-:W2:Y:S02]  /*1fb0*/  LDG.E R3, desc[UR8][R4.64] ;  /* 0x0000000804037981 */ /* 0x000ea4000c1e1900 */
[----:B--2--5:R-:W-:Y:S02]  /*1fc0*/  FADD R9, R3, R2 ;  /* 0x0000000203097221 */ /* 0x024fe40000000000 */
[----:B------:R-:W2:Y:S03]  /*1fd0*/  LDC.64 R2, c[0x0][0x388] ;  /* 0x0000e200ff027b82 */ /* 0x000ea60000000a00 */
[C---:B0-----:R-:W-:Y:S02]  /*1fe0*/  FSETP.GE.AND P0, PT, R9.reuse, UR4, PT ;  /* 0x0000000409007c0b */ /* 0x041fe4000bf06000 */
[----:B-1----:R-:W-:-:S11]  /*1ff0*/  FSET.BF.GE.AND R11, R9, UR4, PT ;  /* 0x00000004090b7c0a */ /* 0x002fd6000b806000 */
[----:B------:R-:W0:Y:S01]  /*2000*/  @P0 LDC R9, c[0x0][0x3c8] ;  /* 0x0000f200ff090b82 */ /* 0x000e220000000800 */
[----:B--2---:R-:W-:Y:S01]  /*2010*/  IMAD.WIDE R2, R7, 0x4, R2 ;  /* 0x0000000407027825 */ /* 0x004fe200078e0202 */
[----:B0-----:R-:W-:Y:S04]  /*2020*/  STG.E desc[UR8][R4.64], R9 ;  /* 0x0000000904007986 */ /* 0x001fe8000c101908 */
[----:B------:R-:W-:Y:S01]  /*2030*/  STG.E desc[UR8][R2.64], R11 ;  /* 0x0000000b02007986 */ /* 0x000fe2000c101908 */
[----:B------:R-:W-:Y:S05]  /*2040*/  EXIT ;  /* 0x000000000000794d */ /* 0x000fea0003800000 */
.L_x_66:
        /* <DEDUP_REMOVED lines=11> */
.L_x_191:


//--------------------- .text._Z27linear_if_tiled_smem_kernelPKfPfS1_S0_S0_iiiff --------------------------
	.section	.text._Z27linear_if_tiled_smem_kernelPKfPfS1_S0_S0_iiiff,"ax",@progbits
	.align	128
        .global         _Z27linear_if_tiled_smem_kernelPKfPfS1_S0_S0_iiiff
        .type           _Z27linear_if_tiled_smem_kernelPKfPfS1_S0_S0_iiiff,@function
        .size           _Z27linear_if_tiled_smem_kernelPKfPfS1_S0_S0_iiiff,(.L_x_192 - _Z27linear_if_tiled_smem_kernelPKfPfS1_S0_S0_iiiff)
        .other          _Z27linear_if_tiled_smem_kernelPKfPfS1_S0_S0_iiiff,@"STO_CUDA_ENTRY STV_DEFAULT"
_Z27linear_if_tiled_smem_kernelPKfPfS1_S0_S0_iiiff:
.text._Z27linear_if_tiled_smem_kernelPKfPfS1_S0_S0_iiiff:
[----:B------:R-:W-:Y:S01]  /*0000*/  LDC R1, c[0x0][0x37c] ;  /* 0x0000df00ff017b82 */ /* 0x000fe20000000800 */
[----:B------:R-:W0:Y:S07]  /*0010*/  S2R R0, SR_TID.X ;  /* 0x0000000000007919 */ /* 0x000e2e0000002100 */
[----:B------:R-:W0:Y:S01]  /*0020*/  S2UR UR4, SR_CTAID.X ;  /* 0x00000000000479c3 */ /* 0x000e220000002500 */
[----:B------:R-:W1:Y:S07]  /*0030*/  LDCU UR5, c[0x0][0x3b0] ;  /* 0x00007600ff0577ac */ /* 0x000e6e0008000800 */
[----:B------:R-:W0:Y:S08]  /*0040*/  LDC R11, c[0x0][0x360] ;  /* 0x0000d800ff0b7b82 */ /* 0x000e300000000800 */
[----:B------:R-:W2:Y:S08]  /*0050*/  S2UR UR6, SR_CTAID.Y ;  /* 0x00000000000679c3 */ /* 0x000eb00000002600 */
[----:B------:R-:W2:Y:S01]  /*0060*/  LDC R2, c[0x0][0x3a8] ;  /* 0x0000ea00ff027b82 */ /* 0x000ea20000000800 */
[----:B0-----:R-:W-:-:S05]  /*0070*/  IMAD R27, R11, UR4, R0 ;  /* 0x000000040b1b7c24 */ /* 0x001fca000f8e0200 */
[----:B-1----:R-:W-:-:S04]  /*0080*/  ISETP.GE.AND P0, PT, R27, UR5, PT ;  /* 0x000000051b007c0c */ /* 0x002fc8000bf06270 */
[----:B--2---:R-:W-:-:S13]  /*0090*/  ISETP.LE.OR P0, PT, R2, UR6, P0 ;  /* 0x0000000602007c0c */ /* 0x004fda0008703670 */
[----:B------:R-:W-:Y:S05]  /*00a0*/  @P0 EXIT ;  /* 0x000000000000094d */ /* 0x000fea0003800000 */
[----:B------:R-:W0:Y:S01]  /*00b0*/  LDC.64 R2, c[0x0][0x3a0] ;  /* 0x0000e800ff027b82 */ /* 0x000e220000000a00 */
[----:B------:R-:W1:Y:S01]  /*00c0*/  LDCU.64 UR8, c[0x0][0x358] ;  /* 0x00006b00ff0877ac */ /* 0x000e620008000a00 */
[----:B------:R-:W2:Y:S06]  /*00d0*/  LDCU.64 UR4, c[0x0][0x380] ;  /* 0x00007000ff0477ac */ /* 0x000eac0008000a00 */
[----:B------:R-:W3:Y:S01]  /*00e0*/  LDC R13, c[0x0][0x3ac] ;  /* 0x0000eb00ff0d7b82 */ /* 0x000ee20000000800 */
[----:B0-----:R-:W-:-:S05]  /*00f0*/  IMAD.WIDE R2, R27, 0x4, R2 ;  /* 0x000000041b027825 */ /* 0x001fca00078e0202 */
[----:B-1----:R0:W5:Y:S01]  /*0100*/  LDG.E.CONSTANT R26, desc[UR8][R2.64] ;  /* 0x00000008021a7981 */ /* 0x002162000c1e9900 */
[----:B------:R-:W-:Y:S01]  /*0110*/  BSSY.RECONVERGENT B0, `(.L_x_67) ;  /* 0x0000012000007945 */ /* 0x000fe20003800200 */
[----:B---3--:R-:W-:-:S13]  /*0120*/  ISETP.GE.AND P0, PT, R0, R13, PT ;  /* 0x0000000d0000720c */ /* 0x008fda0003f06270 */
[----:B0-2---:R-:W-:Y:S05]  /*0130*/  @P0 BRA `(.L_x_68) ;  /* 0x00000000003c0947 */ /* 0x005fea0003800000 */
[----:B------:R-:W0:Y:S01]  /*0140*/  S2R R7, SR_CgaCtaId ;  /* 0x0000000000077919 */ /* 0x000e220000008800 */
[----:B------:R-:W-:Y:S01]  /*0150*/  MOV R2, 0x400 ;  /* 0x0000040000027802 */ /* 0x000fe20000000f00 */
[----:B------:R-:W-:-:S03]  /*0160*/  IMAD R5, R13, UR6, RZ ;  /* 0x000000060d057c24 */ /* 0x000fc6000f8e02ff */
[----:B0-----:R-:W-:-:S07]  /*0170*/  LEA R7, R7, R2, 0x18 ;  /* 0x0000000207077211 */ /* 0x001fce00078ec0ff */
.L_x_69:
[----:B0-----:R-:W-:Y:S02]  /*0180*/  SHF.R.S32.HI R2, RZ, 0x1f, R0 ;  /* 0x0000001fff027819 */ /* 0x001fe40000011400 */
[----:B------:R-:W-:-:S04]  /*0190*/  IADD3 R3, P0, PT, R5, R0, RZ ;  /* 0x0000000005037210 */ /* 0x000fc80007f1e0ff */
[----:B------:R-:W-:Y:S02]  /*01a0*/  LEA.HI.X.SX32 R4, R5, R2, 0x1, P0 ;  /* 0x0000000205047211 */ /* 0x000fe400000f0eff */
[----:B------:R-:W-:-:S04]  /*01b0*/  LEA R2, P0, R3, UR4, 0x2 ;  /* 0x0000000403027c11 */ /* 0x000fc8000f8010ff */
[----:B------:R-:W-:-:S05]  /*01c0*/  LEA.HI.X R3, R3, UR5, R4, 0x2, P0 ;  /* 0x0000000503037c11 */ /* 0x000fca00080f1404 */
[----:B------:R-:W2:Y:S01]  /*01d0*/  LDG.E.CONSTANT R2, desc[UR8][R2.64] ;  /* 0x0000000802027981 */ /* 0x000ea2000c1e9900 */
[----:B------:R-:W-:Y:S02]  /*01e0*/  IMAD R9, R0, 0x4, R7 ;  /* 0x0000000400097824 */ /* 0x000fe400078e0207 */
[----:B------:R-:W-:-:S05]  /*01f0*/  IMAD.IADD R0, R11, 0x1, R0 ;  /* 0x000000010b007824 */ /* 0x000fca00078e0200 */
[----:B------:R-:W-:Y:S01]  /*0200*/  ISETP.GE.AND P0, PT, R0, R13, PT ;  /* 0x0000000d0000720c */ /* 0x000fe20003f06270 */
[----:B--2---:R0:W-:-:S12]  /*0210*/  STS [R9], R2 ;  /* 0x0000000209007388 */ /* 0x0041d80000000800 */
[----:B------:R-:W-:Y:S05]  /*0220*/  @!P0 BRA `(.L_x_69) ;  /* 0xfffffffc00d48947 */ /* 0x000fea000383ffff */
.L_x_68:
[----:B------:R-:W-:Y:S05]  /*0230*/  BSYNC.RECONVERGENT B0 ;  /* 0x0000000000007941 */ /* 0x000fea0003800200 */
.L_x_67:
[----:B------:R-:W-:Y:S01]  /*0240*/  BAR.SYNC.DEFER_BLOCKING 0x0 ;  /* 0x0000000000007b1d */ /* 0x000fe20000010000 */
[----:B------:R-:W-:Y:S01]  /*0250*/  LOP3.LUT P0, R22, R13, 0x3, RZ, 0xc0, !PT ;  /* 0x000000030d167812 */ /* 0x000fe2000780c0ff */
[----:B------:R-:W-:-:S05]  /*0260*/  IMAD R25, R27, R13, RZ ;  /* 0x0000000d1b197224 */ /* 0x000fca00078e02ff */
[----:B------:R-:W-:-:S07]  /*0270*/  SHF.R.S32.HI R0, RZ, 0x1f, R25 ;  /* 0x0000001fff007819 */ /* 0x000fce0000011419 */
[----:B------:R-:W-:Y:S05]  /*0280*/  @!P0 BRA `(.L_x_70) ;  /* 0x0000000400888947 */ /* 0x000fea0003800000 */
[----:B------:R-:W-:-:S13]  /*0290*/  ISETP.GE.AND P0, PT, R13, 0x1, PT ;  /* 0x000000010d00780c */ /* 0x000fda0003f06270 */
[----:B------:R-:W-:Y:S05]  /*02a0*/  @!P0 BRA `(.L_x_71) ;  /* 0x0000000800a48947 */ /* 0x000fea0003800000 */
[C---:B------:R-:W-:Y:S01]  /*02b0*/  ISETP.GE.U32.AND P1, PT, R13.reuse, 0x8, PT ;  /* 0x000000080d00780c */ /* 0x040fe20003f26070 */
[----:B------:R-:W-:Y:S01]  /*02c0*/  IMAD.MOV.U32 R12, RZ, RZ, RZ ;  /* 0x000000ffff0c7224 */ /* 0x000fe200078e00ff */
[----:B------:R-:W-:-:S04]  /*02d0*/  LOP3.LUT R20, R13, 0x7, RZ, 0xc0, !PT ;  /* 0x000000070d147812 */ /* 0x000fc800078ec0ff */
[----:B------:R-:W-:-:S07]  /*02e0*/  ISETP.NE.AND P0, PT, R20, RZ, PT ;  /* 0x000000ff1400720c */ /* 0x000fce0003f05270 */
[----:B------:R-:W-:Y:S06]  /*02f0*/  @!P1 BRA `(.L_x_72) ;  /* 0x00000000008c9947 */ /* 0x000fec0003800000 */
[----:B------:R-:W0:Y:S01]  /*0300*/  LDCU.64 UR10, c[0x0][0x398] ;  /* 0x00007300ff0a77ac */ /* 0x000e220008000a00 */
[----:B------:R-:W1:Y:S01]  /*0310*/  S2UR UR5, SR_CgaCtaId ;  /* 0x00000000000579c3 */ /* 0x000e620000008800 */
[----:B------:R-:W-:Y:S01]  /*0320*/  LOP3.LUT R12, R13, 0x7ffffff8, RZ, 0xc0, !PT ;  /* 0x7ffffff80d0c7812 */ /* 0x000fe200078ec0ff */
[----:B------:R-:W-:-:S04]  /*0330*/  UMOV UR4, 0x400 ;  /* 0x0000040000047882 */ /* 0x000fc80000000000 */
[----:B------:R-:W-:Y:S01]  /*0340*/  IMAD.MOV R13, RZ, RZ, -R12 ;  /* 0x000000ffff0d7224 */ /* 0x000fe200078e0a0c */
[----:B0-----:R-:W-:-:S04]  /*0350*/  LEA R2, P1, R25, UR10, 0x2 ;  /* 0x0000000a19027c11 */ /* 0x001fc8000f8210ff */
[----:B------:R-:W-:Y:S02]  /*0360*/  IADD3 R2, P2, PT, R2, 0x10, RZ ;  /* 0x0000001002027810 */ /* 0x000fe40007f5e0ff */
[----:B------:R-:W-:Y:S01]  /*0370*/  LEA.HI.X R3, R25, UR11, R0, 0x2, P1 ;  /* 0x0000000b19037c11 */ /* 0x000fe200088f1400 */
[----:B-1----:R-:W-:-:S03]  /*0380*/  ULEA UR4, UR5, UR4, 0x18 ;  /* 0x0000000405047291 */ /* 0x002fc6000f8ec0ff */
[----:B------:R-:W-:Y:S01]  /*0390*/  IADD3.X R3, PT, PT, RZ, R3, RZ, P2, !PT ;  /* 0x00000003ff037210 */ /* 0x000fe200017fe4ff */
[----:B------:R-:W-:-:S12]  /*03a0*/  UIADD3 UR4, UPT, UPT, UR4, 0x10, URZ ;  /* 0x0000001004047890 */ /* 0x000fd8000fffe0ff */
.L_x_73:
[----:B------:R-:W2:Y:S04]  /*03b0*/  LDG.E.CONSTANT R19, desc[UR8][R2.64+-0x10] ;  /* 0xfffff00802137981 */ /* 0x000ea8000c1e9900 */
[----:B------:R-:W3:Y:S04]  /*03c0*/  LDG.E.CONSTANT R21, desc[UR8][R2.64+-0xc] ;  /* 0xfffff40802157981 */ /* 0x000ee8000c1e9900 */
[----:B------:R-:W4:Y:S04]  /*03d0*/  LDG.E.CONSTANT R18, desc[UR8][R2.64+-0x8] ;  /* 0xfffff80802127981 */ /* 0x000f28000c1e9900 */
[----:B------:R-:W4:Y:S04]  /*03e0*/  LDG.E.CONSTANT R23, desc[UR8][R2.64+-0x4] ;  /* 0xfffffc0802177981 */ /* 0x000f28000c1e9900 */
[----:B------:R-:W4:Y:S04]  /*03f0*/  LDG.E.CONSTANT R17, desc[UR8][R2.64] ;  /* 0x0000000802117981 */ /* 0x000f28000c1e9900 */
[----:B------:R-:W4:Y:S04]  /*0400*/  LDG.E.CONSTANT R16, desc[UR8][R2.64+0x4] ;  /* 0x0000040802107981 */ /* 0x000f28000c1e9900 */
[----:B------:R-:W4:Y:S04]  /*0410*/  LDG.E.CONSTANT R15, desc[UR8][R2.64+0x8] ;  /* 0x00000808020f7981 */ /* 0x000f28000c1e9900 */
[----:B------:R0:W4:Y:S01]  /*0420*/  LDG.E.CONSTANT R14, desc[UR8][R2.64+0xc] ;  /* 0x00000c08020e7981 */ /* 0x000122000c1e9900 */
[----:B------:R-:W-:-:S03]  /*0430*/  VIADD R13, R13, 0x8 ;  /* 0x000000080d0d7836 */ /* 0x000fc60000000000 */
[----:B------:R-:W2:Y:S02]  /*0440*/  LDS.128 R4, [UR4+-0x10] ;  /* 0xfffff004ff047984 */ /* 0x000ea40008000c00 */
[----:B------:R-:W-:Y:S02]  /*0450*/  ISETP.NE.AND P1, PT, R13, RZ, PT ;  /* 0x000000ff0d00720c */ /* 0x000fe40003f25270 */
[----:B------:R-:W1:Y:S01]  /*0460*/  LDS.128 R8, [UR4] ;  /* 0x00000004ff087984 */ /* 0x000e620008000c00 */
[----:B------:R-:W-:Y:S01]  /*0470*/  UIADD3 UR4, UPT, UPT, UR4, 0x20, URZ ;  /* 0x0000002004047890 */ /* 0x000fe2000fffe0ff */
[----:B0-----:R-:W-:-:S05]  /*0480*/  IADD3 R2, P2, PT, R2, 0x20, RZ ;  /* 0x0000002002027810 */ /* 0x001fca0007f5e0ff */
[----:B------:R-:W-:Y:S02]  /*0490*/  IMAD.X R3, RZ, RZ, R3, P2 ;  /* 0x000000ffff037224 */ /* 0x000fe400010e0603 */
[----:B--2--5:R-:W-:-:S04]  /*04a0*/  FFMA R4, R4, R19, R26 ;  /* 0x0000001304047223 */ /* 0x024fc8000000001a */
[----:B---3--:R-:W-:-:S04]  /*04b0*/  FFMA R5, R21, R5, R4 ;  /* 0x0000000515057223 */ /* 0x008fc80000000004 */
[----:B----4-:R-:W-:-:S04]  /*04c0*/  FFMA R6, R18, R6, R5 ;  /* 0x0000000612067223 */ /* 0x010fc80000000005 */
[----:B------:R-:W-:-:S04]  /*04d0*/  FFMA R7, R23, R7, R6 ;  /* 0x0000000717077223 */ /* 0x000fc80000000006 */
[----:B-1----:R-:W-:-:S04]  /*04e0*/  FFMA R7, R8, R17, R7 ;  /* 0x0000001108077223 */ /* 0x002fc80000000007 */
[----:B------:R-:W-:-:S04]  /*04f0*/  FFMA R16, R16, R9, R7 ;  /* 0x0000000910107223 */ /* 0x000fc80000000007 */
[----:B------:R-:W-:-:S04]  /*0500*/  FFMA R15, R15, R10, R16 ;  /* 0x0000000a0f0f7223 */ /* 0x000fc80000000010 */
[----:B------:R-:W-:Y:S01]  /*0510*/  FFMA R26, R14, R11, R15 ;  /* 0x0000000b0e1a7223 */ /* 0x000fe2000000000f */
[----:B------:R-:W-:Y:S06]  /*0520*/  @P1 BRA `(.L_x_73) ;  /* 0xfffffffc00a01947 */ /* 0x000fec000383ffff */
.L_x_72:
[----:B------:R-:W-:Y:S05]  /*0530*/  @!P0 BRA `(.L_x_71) ;  /* 0x0000000800008947 */ /* 0x000fea0003800000 */
[----:B------:R-:W-:Y:S02]  /*0540*/  ISETP.NE.AND P0, PT, R22, 0x1, PT ;  /* 0x000000011600780c */ /* 0x000fe40003f05270 */
[----:B------:R-:W-:-:S11]  /*0550*/  ISETP.GE.U32.AND P1, PT, R20, 0x4, PT ;  /* 0x000000041400780c */ /* 0x000fd60003f26070 */
[----:B0-----:R-:W0:Y:S02]  /*0560*/  @P0 LDC.64 R2, c[0x0][0x398] ;  /* 0x0000e600ff020b82 */ /* 0x001e240000000a00 */
[----:B------:R-:W-:Y:S05]  /*0570*/  @!P1 BRA `(.L_x_74) ;  /* 0x0000000000509947 */ /* 0x000fea0003800000 */
[----:B------:R-:W1:Y:S01]  /*0580*/  LDCU.64 UR4, c[0x0][0x398] ;  /* 0x00007300ff0477ac */ /* 0x000e620008000a00 */
[----:B------:R-:W-:-:S05]  /*0590*/  IADD3 R4, P1, PT, R25, R12, RZ ;  /* 0x0000000c19047210 */ /* 0x000fca0007f3e0ff */
[----:B------:R-:W-:Y:S01]  /*05a0*/  IMAD.X R5, RZ, RZ, R0, P1 ;  /* 0x000000ffff057224 */ /* 0x000fe200008e0600 */
[----:B-1----:R-:W-:-:S04]  /*05b0*/  LEA R6, P1, R4, UR4, 0x2 ;  /* 0x0000000404067c11 */ /* 0x002fc8000f8210ff */
[----:B------:R-:W-:-:S05]  /*05c0*/  LEA.HI.X R7, R4, UR5, R5, 0x2, P1 ;  /* 0x0000000504077c11 */ /* 0x000fca00088f1405 */
[----:B------:R-:W2:Y:S04]  /*05d0*/  LDG.E.CONSTANT R9, desc[UR8][R6.64] ;  /* 0x0000000806097981 */ /* 0x000ea8000c1e9900 */
[----:B------:R-:W3:Y:S04]  /*05e0*/  LDG.E.CONSTANT R13, desc[UR8][R6.64+0x4] ;  /* 0x00000408060d7981 */ /* 0x000ee8000c1e9900 */
[----:B------:R-:W4:Y:S04]  /*05f0*/  LDG.E.CONSTANT R14, desc[UR8][R6.64+0x8] ;  /* 0x00000808060e7981 */ /* 0x000f28000c1e9900 */
[----:B------:R-:W4:Y:S01]  /*0600*/  LDG.E.CONSTANT R15, desc[UR8][R6.64+0xc] ;  /* 0x00000c08060f7981 */ /* 0x000f22000c1e9900 */
[----:B------:R-:W-:Y:S01]  /*0610*/  MOV R4, 0x400 ;  /* 0x0000040000047802 */ /* 0x000fe20000000f00 */
[----:B------:R-:W1:Y:S03]  /*0620*/  S2R R5, SR_CgaCtaId ;  /* 0x0000000000057919 */ /* 0x000e660000008800 */
[----:B-1----:R-:W-:-:S04]  /*0630*/  LEA R5, R5, R4, 0x18 ;  /* 0x0000000405057211 */ /* 0x002fc800078ec0ff */
[C---:B------:R-:W-:Y:S01]  /*0640*/  LEA R8, R12.reuse, R5, 0x2 ;  /* 0x000000050c087211 */ /* 0x040fe200078e10ff */
[----:B------:R-:W-:-:S04]  /*0650*/  VIADD R12, R12, 0x4 ;  /* 0x000000040c0c7836 */ /* 0x000fc80000000000 */
[----:B------:R-:W2:Y:S04]  /*0660*/  LDS.64 R10, [R8] ;  /* 0x00000000080a7984 */ /* 0x000ea80000000a00 */
[----:B------:R-:W4:Y:S01]  /*0670*/  LDS.64 R4, [R8+0x8] ;  /* 0x0000080008047984 */ /* 0x000f220000000a00 */
[----:B--2--5:R-:W-:-:S04]  /*0680*/  FFMA R10, R10, R9, R26 ;  /* 0x000000090a0a7223 */ /* 0x024fc8000000001a */
[----:B---3--:R-:W-:-:S04]  /*0690*/  FFMA R11, R13, R11, R10 ;  /* 0x0000000b0d0b7223 */ /* 0x008fc8000000000a */
[----:B----4-:R-:W-:-:S04]  /*06a0*/  FFMA R4, R4, R14, R11 ;  /* 0x0000000e04047223 */ /* 0x010fc8000000000b */
[----:B------:R-:W-:-:S07]  /*06b0*/  FFMA R26, R15, R5, R4 ;  /* 0x000000050f1a7223 */ /* 0x000fce0000000004 */
.L_x_74:
[----:B------:R-:W-:Y:S01]  /*06c0*/  @P0 IADD3 R4, P1, PT, R25, R12, RZ ;  /* 0x0000000c19040210 */ /* 0x000fe20007f3e0ff */
[----:B------:R-:W1:Y:S04]  /*06d0*/  LDCU UR4, c[0x0][0x3ac] ;  /* 0x00007580ff0477ac */ /* 0x000e680008000800 */
[----:B------:R-:W-:Y:S01]  /*06e0*/  @P0 IMAD.X R5, RZ, RZ, R0, P1 ;  /* 0x000000ffff050224 */ /* 0x000fe200008e0600 */
[----:B0-----:R-:W-:-:S04]  /*06f0*/  @P0 LEA R2, P1, R4, R2, 0x2 ;  /* 0x0000000204020211 */ /* 0x001fc800078210ff */
[----:B------:R-:W-:-:S05]  /*0700*/  @P0 LEA.HI.X R3, R4, R3, R5, 0x2, P1 ;  /* 0x0000000304030211 */ /* 0x000fca00008f1405 */
[----:B------:R-:W2:Y:S04]  /*0710*/  @P0 LDG.E.CONSTANT R7, desc[UR8][R2.64] ;  /* 0x0000000802070981 */ /* 0x000ea8000c1e9900 */
[----:B------:R-:W3:Y:S01]  /*0720*/  @P0 LDG.E.CONSTANT R9, desc[UR8][R2.64+0x4] ;  /* 0x0000040802090981 */ /* 0x000ee2000c1e9900 */
[----:B------:R-:W-:Y:S01]  /*0730*/  @P0 MOV R4, 0x400 ;  /* 0x0000040000040802 */ /* 0x000fe20000000f00 */
[----:B-1----:R-:W-:Y:S01]  /*0740*/  ULOP3.LUT UR4, UR4, 0x1, URZ, 0xc0, !UPT ;  /* 0x0000000104047892 */ /* 0x002fe2000f8ec0ff */
[----:B------:R-:W0:Y:S03]  /*0750*/  @P0 S2R R5, SR_CgaCtaId ;  /* 0x0000000000050919 */ /* 0x000e260000008800 */
[----:B------:R-:W-:Y:S01]  /*0760*/  UISETP.NE.U32.AND UP0, UPT, UR4, 0x1, UPT ;  /* 0x000000010400788c */ /* 0x000fe2000bf05070 */
[----:B0-----:R-:W-:-:S05]  /*0770*/  @P0 LEA R5, R5, R4, 0x18 ;  /* 0x0000000405050211 */ /* 0x001fca00078ec0ff */
[C---:B------:R-:W-:Y:S01]  /*0780*/  @P0 IMAD R5, R12.reuse, 0x4, R5 ;  /* 0x000000040c050824 */ /* 0x040fe200078e0205 */
[----:B------:R-:W-:-:S05]  /*0790*/  @P0 IADD3 R12, PT, PT, R12, 0x2, RZ ;  /* 0x000000020c0c0810 */ /* 0x000fca0007ffe0ff */
[----:B------:R-:W2:Y:S02]  /*07a0*/  @P0 LDS.64 R4, [R5] ;  /* 0x0000000005040984 */ /* 0x000ea40000000a00 */
[----:B--2--5:R-:W-:-:S04]  /*07b0*/  @P0 FFMA R4, R4, R7, R26 ;  /* 0x0000000704040223 */ /* 0x024fc8000000001a */
[----:B---3--:R-:W-:Y:S01]  /*07c0*/  @P0 FFMA R26, R9, R5, R4 ;  /* 0x00000005091a0223 */ /* 0x008fe20000000004 */
[----:B------:R-:W-:Y:S06]  /*07d0*/  BRA.U UP0, `(.L_x_71) ;  /* 0x0000000500587547 */ /* 0x000fec000b800000 */
[----:B------:R-:W0:Y:S01]  /*07e0*/  LDCU.64 UR4, c[0x0][0x398] ;  /* 0x00007300ff0477ac */ /* 0x000e220008000a00 */
[----:B------:R-:W-:-:S05]  /*07f0*/  IADD3 R25, P0, PT, R25, R12, RZ ;  /* 0x0000000c19197210 */ /* 0x000fca0007f1e0ff */
[----:B------:R-:W-:Y:S01]  /*0800*/  IMAD.X R0, RZ, RZ, R0, P0 ;  /* 0x000000ffff007224 */ /* 0x000fe200000e0600 */
[----:B0-----:R-:W-:-:S04]  /*0810*/  LEA R2, P0, R25, UR4, 0x2 ;  /* 0x0000000419027c11 */ /* 0x001fc8000f8010ff */
[----:B------:R-:W-:-:S05]  /*0820*/  LEA.HI.X R3, R25, UR5, R0, 0x2, P0 ;  /* 0x0000000519037c11 */ /* 0x000fca00080f1400 */
[----:B------:R-:W2:Y:S01]  /*0830*/  LDG.E.CONSTANT R2, desc[UR8][R2.64] ;  /* 0x0000000802027981 */ /* 0x000ea2000c1e9900 */
[----:B------:R-:W-:Y:S01]  /*0840*/  MOV R0, 0x400 ;  /* 0x0000040000007802 */ /* 0x000fe20000000f00 */
[----:B------:R-:W0:Y:S03]  /*0850*/  S2R R5, SR_CgaCtaId ;  /* 0x0000000000057919 */ /* 0x000e260000008800 */
[----:B0-----:R-:W-:-:S05]  /*0860*/  LEA R5, R5, R0, 0x18 ;  /* 0x0000000005057211 */ /* 0x001fca00078ec0ff */
[----:B------:R-:W-:-:S05]  /*0870*/  IMAD R12, R12, 0x4, R5 ;  /* 0x000000040c0c7824 */ /* 0x000fca00078e0205 */
[----:B------:R-:W2:Y:S02]  /*0880*/  LDS R5, [R12] ;  /* 0x000000000c057984 */ /* 0x000ea40000000800 */
[----:B--2---:R-:W-:Y:S01]  /*0890*/  FFMA R26, R5, R2, R26 ;  /* 0x00000002051a7223 */ /* 0x004fe2000000001a */
[----:B------:R-:W-:Y:S06]  /*08a0*/  BRA `(.L_x_71) ;  /* 0x0000000400247947 */ /* 0x000fec0003800000 */
.L_x_70:
[----:B0-----:R-:W-:-:S04]  /*08b0*/  SHF.R.S32.HI R2, RZ, 0x2, R13 ;  /* 0x00000002ff027819 */ /* 0x001fc8000001140d */
        /* <DEDUP_REMOVED lines=10> */
[----:B------:R-:W-:-:S03]  /*0960*/  UMOV UR4, 0x400 ;  /* 0x0000040000047882 */ /* 0x000fc60000000000 */
[----:B------:R-:W-:Y:S02]  /*0970*/  IADD3 R2, PT, PT, -R3, RZ, RZ ;  /* 0x000000ff03027210 */ /* 0x000fe40007ffe1ff */
[----:B0-----:R-:W-:-:S04]  /*0980*/  LEA R28, P2, R25, UR10, 0x2 ;  /* 0x0000000a191c7c11 */ /* 0x001fc8000f8410ff */
[----:B------:R-:W-:Y:S02]  /*0990*/  IADD3 R28, P1, PT, R28, 0x20, RZ ;  /* 0x000000201c1c7810 */ /* 0x000fe40007f3e0ff */
[----:B------:R-:W-:Y:S01]  /*09a0*/  LEA.HI.X R29, R25, UR11, R0, 0x2, P2 ;  /* 0x0000000b191d7c11 */ /* 0x000fe200090f1400 */
[----:B-1----:R-:W-:-:S04]  /*09b0*/  ULEA UR4, UR5, UR4, 0x18 ;  /* 0x0000000405047291 */ /* 0x002fc8000f8ec0ff */
[----:B------:R-:W-:Y:S01]  /*09c0*/  IMAD.X R29, RZ, RZ, R29, P1 ;  /* 0x000000ffff1d7224 */ /* 0x000fe200008e061d */
[----:B------:R-:W-:-:S12]  /*09d0*/  UIADD3 UR4, UPT, UPT, UR4, 0x20, URZ ;  /* 0x0000002004047890 */ /* 0x000fd8000fffe0ff */
.L_x_76:
[----:B------:R-:W2:Y:S04]  /*09e0*/  LDG.E.128 R16, desc[UR8][R28.64+-0x20] ;  /* 0xffffe0081c107981 */ /* 0x000ea8000c1e1d00 */
[----:B------:R-:W3:Y:S04]  /*09f0*/  LDG.E.128 R12, desc[UR8][R28.64+-0x10] ;  /* 0xfffff0081c0c7981 */ /* 0x000ee8000c1e1d00 */
[----:B------:R-:W4:Y:S04]  /*0a00*/  LDG.E.128 R4, desc[UR8][R28.64] ;  /* 0x000000081c047981 */ /* 0x000f28000c1e1d00 */
[----:B------:R0:W4:Y:S01]  /*0a10*/  LDG.E.128 R8, desc[UR8][R28.64+0x10] ;  /* 0x000010081c087981 */ /* 0x000122000c1e1d00 */
[----:B------:R-:W-:-:S03]  /*0a20*/  VIADD R2, R2, 0x4 ;  /* 0x0000000402027836 */ /* 0x000fc60000000000 */
[----:B------:R-:W2:Y:S02]  /*0a30*/  LDS.128 R20, [UR4+-0x20] ;  /* 0xffffe004ff147984 */ /* 0x000ea40008000c00 */
[----:B------:R-:W-:Y:S02]  /*0a40*/  ISETP.NE.AND P1, PT, R2, RZ, PT ;  /* 0x000000ff0200720c */ /* 0x000fe40003f25270 */
[----:B0-----:R-:W-:-:S05]  /*0a50*/  IADD3 R28, P2, PT, R28, 0x40, RZ ;  /* 0x000000401c1c7810 */ /* 0x001fca0007f5e0ff */
[----:B------:R-:W-:Y:S02]  /*0a60*/  IMAD.X R29, RZ, RZ, R29, P2 ;  /* 0x000000ffff1d7224 */ /* 0x000fe400010e061d */
[----:B--2--5:R-:W-:-:S04]  /*0a70*/  FFMA R16, R20, R16, R26 ;  /* 0x0000001014107223 */ /* 0x024fc8000000001a */
[----:B------:R-:W-:-:S04]  /*0a80*/  FFMA R17, R21, R17, R16 ;  /* 0x0000001115117223 */ /* 0x000fc80000000010 */
[----:B------:R-:W-:-:S04]  /*0a90*/  FFMA R18, R22, R18, R17 ;  /* 0x0000001216127223 */ /* 0x000fc80000000011 */
[----:B------:R-:W-:Y:S02]  /*0aa0*/  FFMA R23, R23, R19, R18 ;  /* 0x0000001317177223 */ /* 0x000fe40000000012 */
[----:B------:R-:W3:Y:S02]  /*0ab0*/  LDS.128 R16, [UR4+-0x10] ;  /* 0xfffff004ff107984 */ /* 0x000ee40008000c00 */
[----:B---3--:R-:W-:Y:S02]  /*0ac0*/  FFMA R12, R16, R12, R23 ;  /* 0x0000000c100c7223 */ /* 0x008fe40000000017 */
[----:B------:R-:W4:Y:S02]  /*0ad0*/  LDS.128 R20, [UR4] ;  /* 0x00000004ff147984 */ /* 0x000f240008000c00 */
[----:B------:R-:W-:-:S04]  /*0ae0*/  FFMA R13, R17, R13, R12 ;  /* 0x0000000d110d7223 */ /* 0x000fc8000000000c */
[----:B------:R-:W-:-:S04]  /*0af0*/  FFMA R14, R18, R14, R13 ;  /* 0x0000000e120e7223 */ /* 0x000fc8000000000d */
[----:B------:R-:W-:Y:S02]  /*0b00*/  FFMA R19, R19, R15, R14 ;  /* 0x0000000f13137223 */ /* 0x000fe4000000000e */
[----:B------:R-:W0:Y:S01]  /*0b10*/  LDS.128 R12, [UR4+0x10] ;  /* 0x00001004ff0c7984 */ /* 0x000e220008000c00 */
[----:B------:R-:W-:Y:S01]  /*0b20*/  UIADD3 UR4, UPT, UPT, UR4, 0x40, URZ ;  /* 0x0000004004047890 */ /* 0x000fe2000fffe0ff */
[----:B----4-:R-:W-:-:S04]  /*0b30*/  FFMA R4, R20, R4, R19 ;  /* 0x0000000414047223 */ /* 0x010fc80000000013 */
[----:B------:R-:W-:-:S04]  /*0b40*/  FFMA R5, R21, R5, R4 ;  /* 0x0000000515057223 */ /* 0x000fc80000000004 */
[----:B------:R-:W-:-:S04]  /*0b50*/  FFMA R6, R22, R6, R5 ;  /* 0x0000000616067223 */ /* 0x000fc80000000005 */
[----:B------:R-:W-:-:S04]  /*0b60*/  FFMA R7, R23, R7, R6 ;  /* 0x0000000717077223 */ /* 0x000fc80000000006 */
[----:B0-----:R-:W-:-:S04]  /*0b70*/  FFMA R8, R12, R8, R7 ;  /* 0x000000080c087223 */ /* 0x001fc80000000007 */
[----:B------:R-:W-:-:S04]  /*0b80*/  FFMA R9, R13, R9, R8 ;  /* 0x000000090d097223 */ /* 0x000fc80000000008 */
[----:B------:R-:W-:-:S04]  /*0b90*/  FFMA R10, R14, R10, R9 ;  /* 0x0000000a0e0a7223 */ /* 0x000fc80000000009 */
[----:B------:R-:W-:Y:S01]  /*0ba0*/  FFMA R26, R15, R11, R10 ;  /* 0x0000000b0f1a7223 */ /* 0x000fe2000000000a */
[----:B------:R-:W-:Y:S06]  /*0bb0*/  @P1 BRA `(.L_x_76) ;  /* 0xfffffffc00881947 */ /* 0x000fec000383ffff */
.L_x_75:
[----:B------:R-:W-:Y:S05]  /*0bc0*/  @!P0 BRA `(.L_x_71) ;  /* 0x00000000005c8947 */ /* 0x000fea0003800000 */
[----:B------:R-:W0:Y:S01]  /*0bd0*/  S2R R7, SR_CgaCtaId ;  /* 0x0000000000077919 */ /* 0x000e220000008800 */
[----:B------:R-:W1:Y:S01]  /*0be0*/  LDCU.64 UR4, c[0x0][0x398] ;  /* 0x00007300ff0477ac */ /* 0x000e620008000a00 */
[C---:B------:R-:W-:Y:S01]  /*0bf0*/  SHF.L.U64.HI R5, R25.reuse, 0x2, R0 ;  /* 0x0000000219057819 */ /* 0x040fe20000010200 */
[----:B------:R-:W-:Y:S01]  /*0c00*/  IMAD.MOV R24, RZ, RZ, -R24 ;  /* 0x000000ffff187224 */ /* 0x000fe200078e0a18 */
[----:B------:R-:W-:Y:S02]  /*0c10*/  SHF.L.U32 R4, R25, 0x2, RZ ;  /* 0x0000000219047819 */ /* 0x000fe400000006ff */
[----:B------:R-:W-:-:S03]  /*0c20*/  MOV R0, 0x400 ;  /* 0x0000040000007802 */ /* 0x000fc60000000f00 */
[----:B------:R-:W-:-:S03]  /*0c30*/  IMAD.WIDE.U32 R4, R3, 0x10, R4 ;  /* 0x0000001003047825 */ /* 0x000fc600078e0004 */
[----:B-1----:R-:W-:Y:S02]  /*0c40*/  IADD3 R2, P0, PT, R4, UR4, RZ ;  /* 0x0000000404027c10 */ /* 0x002fe4000ff1e0ff */
[----:B0-----:R-:W-:-:S05]  /*0c50*/  LEA R0, R7, R0, 0x18 ;  /* 0x0000000007007211 */ /* 0x001fca00078ec0ff */
[----:B------:R-:W-:Y:S01]  /*0c60*/  IMAD R0, R3, 0x10, R0 ;  /* 0x0000001003007824 */ /* 0x000fe200078e0200 */
[----:B------:R-:W-:-:S07]  /*0c70*/  IADD3.X R3, PT, PT, R5, UR5, RZ, P0, !PT ;  /* 0x0000000505037c10 */ /* 0x000fce00087fe4ff */
.L_x_77:
[----:B------:R0:W2:Y:S01]  /*0c80*/  LDG.E.128 R8, desc[UR8][R2.64] ;  /* 0x0000000802087981 */ /* 0x0000a2000c1e1d00 */
[----:B------:R-:W-:-:S03]  /*0c90*/  VIADD R24, R24, 0x1 ;  /* 0x0000000118187836 */ /* 0x000fc60000000000 */
[----:B------:R1:W2:Y:S02]  /*0ca0*/  LDS.128 R4, [R0] ;  /* 0x0000000000047984 */ /* 0x0002a40000000c00 */
[----:B------:R-:W-:Y:S02]  /*0cb0*/  ISETP.NE.AND P0, PT, R24, RZ, PT ;  /* 0x000000ff1800720c */ /* 0x000fe40003f05270 */
[----:B0-----:R-:W-:Y:S02]  /*0cc0*/  IADD3 R2, P1, PT, R2, 0x10, RZ ;  /* 0x0000001002027810 */ /* 0x001fe40007f3e0ff */
[----:B-1----:R-:W-:-:S03]  /*0cd0*/  IADD3 R0, PT, PT, R0, 0x10, RZ ;  /* 0x0000001000007810 */ /* 0x002fc60007ffe0ff */
[----:B------:R-:W-:Y:S02]  /*0ce0*/  IMAD.X R3, RZ, RZ, R3, P1 ;  /* 0x000000ffff037224 */ /* 0x000fe400008e0603 */
[----:B--2--5:R-:W-:-:S04]  /*0cf0*/  FFMA R4, R4, R8, R26 ;  /* 0x0000000804047223 */ /* 0x024fc8000000001a */
[----:B------:R-:W-:-:S04]  /*0d00*/  FFMA R5, R5, R9, R4 ;  /* 0x0000000905057223 */ /* 0x000fc80000000004 */
[----:B------:R-:W-:-:S04]  /*0d10*/  FFMA R6, R6, R10, R5 ;  /* 0x0000000a06067223 */ /* 0x000fc80000000005 */
[----:B------:R-:W-:Y:S01]  /*0d20*/  FFMA R26, R7, R11, R6 ;  /* 0x0000000b071a7223 */ /* 0x000fe20000000006 */
[----:B------:R-:W-:Y:S06]  /*0d30*/  @P0 BRA `(.L_x_77) ;  /* 0xfffffffc00d00947 */ /* 0x000fec000383ffff */
.L_x_71:
[----:B------:R-:W1:Y:S08]  /*0d40*/  LDC.64 R6, c[0x0][0x3b0] ;  /* 0x0000ec00ff067b82 */ /* 0x000e700000000a00 */
[----:B0-----:R-:W0:Y:S01]  /*0d50*/  LDC.64 R2, c[0x0][0x390] ;  /* 0x0000e400ff027b82 */ /* 0x001e220000000a00 */
[----:B-1----:R-:W-:-:S04]  /*0d60*/  IMAD R27, R6, UR6, R27 ;  /* 0x00000006061b7c24 */ /* 0x002fc8000f8e021b */
[----:B0-----:R-:W-:-:S05]  /*0d70*/  IMAD.WIDE R2, R27, 0x4, R2 ;  /* 0x000000041b027825 */ /* 0x001fca00078e0202 */
[----:B------:R-:W2:Y:S02]  /*0d80*/  LDG.E R5, desc[UR8][R2.64] ;  /* 0x0000000802057981 */ /* 0x000ea4000c1e1900 */
[----:B--2--5:R-:W-:Y:S02]  /*0d90*/  FADD R26, R5, R26 ;  /* 0x0000001a051a7221 */ /* 0x024fe40000000000 */
[----:B------:R-:W0:Y:S03]  /*0da0*/  LDC.64 R4, c[0x0][0x388] ;  /* 0x0000e200ff047b82 */ /* 0x000e260000000a00 */
[CC--:B------:R-:W-:Y:S02]  /*0db0*/  FSETP.GE.AND P0, PT, R26.reuse, R7.reuse, PT ;  /* 0x000000071a00720b */ /* 0x0c0fe40003f06000 */
[----:B------:R-:W-:-:S11]  /*0dc0*/  FSET.BF.GE.AND R7, R26, R7, PT ;  /* 0x000000071a07720a */ /* 0x000fd60003806000 */
[----:B------:R-:W1:Y:S01]  /*0dd0*/  @P0 LDC R26, c[0x0][0x3b8] ;  /* 0x0000ee00ff1a0b82 */ /* 0x000e620000000800 */
[----:B0-----:R-:W-:Y:S01]  /*0de0*/  IMAD.WIDE R4, R27, 0x4, R4 ;  /* 0x000000041b047825 */ /* 0x001fe200078e0204 */
[----:B-1----:R-:W-:Y:S04]  /*0df0*/  STG.E desc[UR8][R2.64], R26 ;  /* 0x0000001a02007986 */ /* 0x002fe8000c101908 */
[----:B------:R-:W-:Y:S01]  /*0e00*/  STG.E desc[UR8][R4.64], R7 ;  /* 0x0000000704007986 */ /* 0x000fe2000c101908 */
[----:B------:R-:W-:Y:S05]  /*0e10*/  EXIT ;  /* 0x000000000000794d */ /* 0x000fea0003800000 */
.L_x_78:
        /* <DEDUP_REMOVED lines=14> */
.L_x_192:


//--------------------- .text._Z16linear_if_kernelPKfPfS1_S0_S0_iiiff --------------------------
	.section	.text._Z16linear_if_kernelPKfPfS1_S0_S0_iiiff,"ax",@progbits
	.align	128
        .global         _Z16linear_if_kernelPKfPfS1_S0_S0_iiiff
        .type           _Z16linear_if_kernelPKfPfS1_S0_S0_iiiff,@function
        .size           _Z16linear_if_kernelPKfPfS1_S0_S0_iiiff,(.L_x_193 - _Z16linear_if_kernelPKfPfS1_S0_S0_iiiff)
        .other          _Z16linear_if_kernelPKfPfS1_S0_S0_iiiff,@"STO_CUDA_ENTRY STV_DEFAULT"
_Z16linear_if_kernelPKfPfS1_S0_S0_iiiff:
.text._Z16linear_if_kernelPKfPfS1_S0_S0_iiiff:
[----:B------:R-:W-:Y:S01]  /*0000*/  LDC R1, c[0x0][0x37c] ;  /* 0x0000df00ff017b82 */ /* 0x000fe20000000800 */
[----:B------:R-:W0:Y:S07]  /*0010*/  S2R R3, SR_TID.X ;  /* 0x0000000000037919 */ /* 0x000e2e0000002100 */
[----:B------:R-:W0:Y:S01]  /*0020*/  S2UR UR4, SR_CTAID.X ;  /* 0x00000000000479c3 */ /* 0x000e220000002500 */
[----:B------:R-:W1:Y:S07]  /*0030*/  LDCU UR5, c[0x0][0x3a8] ;  /* 0x00007500ff0577ac */ /* 0x000e6e0008000800 */
[----:B------:R-:W0:Y:S08]  /*0040*/  LDC R22, c[0x0][0x360] ;  /* 0x0000d800ff167b82 */ /* 0x000e300000000800 */
[----:B------:R-:W1:Y:S01]  /*0050*/  LDC R7, c[0x0][0x3b0] ;  /* 0x0000ec00ff077b82 */ /* 0x000e620000000800 */
[----:B0-----:R-:W-:-:S02]  /*0060*/  IMAD R22, R22, UR4, R3 ;  /* 0x0000000416167c24 */ /* 0x001fc4000f8e0203 */
[----:B-1----:R-:W-:-:S05]  /*0070*/  IMAD R3, R7, UR5, RZ ;  /* 0x0000000507037c24 */ /* 0x002fca000f8e02ff */
[----:B------:R-:W-:-:S13]  /*0080*/  ISETP.GE.AND P0, PT, R22, R3, PT ;  /* 0x000000031600720c */ /* 0x000fda0003f06270 */
[----:B------:R-:W-:Y:S05]  /*0090*/  @P0 EXIT ;  /* 0x000000000000094d */ /* 0x000fea0003800000 */
[----:B------:R-:W-:Y:S01]  /*00a0*/  IABS R5, R7 ;  /* 0x0000000700057213 */ /* 0x000fe20000000000 */
[----:B------:R-:W0:Y:S03]  /*00b0*/  LDCU.64 UR8, c[0x0][0x358] ;  /* 0x00006b00ff0877ac */ /* 0x000e260008000a00 */
[----:B------:R-:W1:Y:S01]  /*00c0*/  I2F.RP R0, R5 ;  /* 0x0000000500007306 */ /* 0x000e620000209400 */
[----:B------:R-:W2:Y:S07]  /*00d0*/  LDCU UR6, c[0x0][0x3ac] ;  /* 0x00007580ff0677ac */ /* 0x000eae0008000800 */
[----:B-1----:R-:W1:Y:S02]  /*00e0*/  MUFU.RCP R0, R0 ;  /* 0x0000000000007308 */ /* 0x002e640000001000 */
[----:B-1----:R-:W-:-:S06]  /*00f0*/  VIADD R2, R0, 0xffffffe ;  /* 0x0ffffffe00027836 */ /* 0x002fcc0000000000 */
[----:B------:R1:W3:Y:S02]  /*0100*/  F2I.FTZ.U32.TRUNC.NTZ R3, R2 ;  /* 0x0000000200037305 */ /* 0x0002e4000021f000 */
[----:B-1----:R-:W-:Y:S02]  /*0110*/  HFMA2 R2, -RZ, RZ, 0, 0 ;  /* 0x00000000ff027431 */ /* 0x002fe400000001ff */
[----:B---3--:R-:W-:-:S04]  /*0120*/  IMAD.MOV R4, RZ, RZ, -R3 ;  /* 0x000000ffff047224 */ /* 0x008fc800078e0a03 */
[----:B------:R-:W-:Y:S01]  /*0130*/  IMAD R9, R4, R5, RZ ;  /* 0x0000000504097224 */ /* 0x000fe200078e02ff */
[----:B------:R-:W-:-:S03]  /*0140*/  IABS R4, R22 ;  /* 0x0000001600047213 */ /* 0x000fc60000000000 */
[----:B------:R-:W-:-:S06]  /*0150*/  IMAD.HI.U32 R3, R3, R9, R2 ;  /* 0x0000000903037227 */ /* 0x000fcc00078e0002 */
[----:B------:R-:W-:-:S04]  /*0160*/  IMAD.HI.U32 R3, R3, R4, RZ ;  /* 0x0000000403037227 */ /* 0x000fc800078e00ff */
[----:B------:R-:W-:-:S04]  /*0170*/  IMAD.MOV R0, RZ, RZ, -R3 ;  /* 0x000000ffff007224 */ /* 0x000fc800078e0a03 */
[----:B------:R-:W-:-:S05]  /*0180*/  IMAD R0, R5, R0, R4 ;  /* 0x0000000005007224 */ /* 0x000fca00078e0204 */
[----:B------:R-:W-:-:S13]  /*0190*/  ISETP.GT.U32.AND P1, PT, R5, R0, PT ;  /* 0x000000000500720c */ /* 0x000fda0003f24070 */
[-C--:B------:R-:W-:Y:S01]  /*01a0*/  @!P1 IADD3 R0, PT, PT, R0, -R5.reuse, RZ ;  /* 0x8000000500009210 */ /* 0x080fe20007ffe0ff */
[----:B------:R-:W-:Y:S01]  /*01b0*/  @!P1 VIADD R3, R3, 0x1 ;  /* 0x0000000103039836 */ /* 0x000fe20000000000 */
[----:B------:R-:W-:Y:S02]  /*01c0*/  ISETP.NE.AND P1, PT, R7, RZ, PT ;  /* 0x000000ff0700720c */ /* 0x000fe40003f25270 */
[----:B------:R-:W-:Y:S02]  /*01d0*/  ISETP.GE.U32.AND P0, PT, R0, R5, PT ;  /* 0x000000050000720c */ /* 0x000fe40003f06070 */
[----:B------:R-:W-:Y:S01]  /*01e0*/  LOP3.LUT R0, R22, R7, RZ, 0x3c, !PT ;  /* 0x0000000716007212 */ /* 0x000fe200078e3cff */
[----:B------:R-:W1:Y:S03]  /*01f0*/  LDC.64 R4, c[0x0][0x3a0] ;  /* 0x0000e800ff047b82 */ /* 0x000e660000000a00 */
[----:B------:R-:W-:-:S07]  /*0200*/  ISETP.GE.AND P2, PT, R0, RZ, PT ;  /* 0x000000ff0000720c */ /* 0x000fce0003f46270 */
[----:B------:R-:W-:-:S06]  /*0210*/  @P0 IADD3 R3, PT, PT, R3, 0x1, RZ ;  /* 0x0000000103030810 */ /* 0x000fcc0007ffe0ff */
[----:B------:R-:W-:Y:S01]  /*0220*/  @!P2 IMAD.MOV R3, RZ, RZ, -R3 ;  /* 0x000000ffff03a224 */ /* 0x000fe200078e0a03 */
[----:B------:R-:W-:-:S04]  /*0230*/  @!P1 LOP3.LUT R3, RZ, R7, RZ, 0x33, !PT ;  /* 0x00000007ff039212 */ /* 0x000fc800078e33ff */
[----:B------:R-:W-:-:S05]  /*0240*/  IADD3 R0, PT, PT, -R3, RZ, RZ ;  /* 0x000000ff03007210 */ /* 0x000fca0007ffe1ff */
[----:B------:R-:W-:-:S04]  /*0250*/  IMAD R7, R7, R0, R22 ;  /* 0x0000000007077224 */ /* 0x000fc800078e0216 */
[----:B-1----:R-:W-:-:S05]  /*0260*/  IMAD.WIDE R4, R7, 0x4, R4 ;  /* 0x0000000407047825 */ /* 0x002fca00078e0204 */
[----:B0-----:R0:W5:Y:S01]  /*0270*/  LDG.E.CONSTANT R23, desc[UR8][R4.64] ;  /* 0x0000000804177981 */ /* 0x001162000c1e9900 */
[----:B--2---:R-:W-:Y:S02]  /*0280*/  ULOP3.LUT UP0, UR5, UR6, 0x3, URZ, 0xc0, !UPT ;  /* 0x0000000306057892 */ /* 0x004fe4000f80c0ff */
[----:B------:R-:W-:Y:S02]  /*0290*/  IMAD R21, R3, UR6, RZ ;  /* 0x0000000603157c24 */ /* 0x000fe4000f8e02ff */
[----:B------:R-:W-:-:S03]  /*02a0*/  IMAD R0, R7, UR6, RZ ;  /* 0x0000000607007c24 */ /* 0x000fc6000f8e02ff */
[----:B------:R-:W-:Y:S02]  /*02b0*/  SHF.R.S32.HI R2, RZ, 0x1f, R21 ;  /* 0x0000001fff027819 */ /* 0x000fe40000011415 */
[----:B------:R-:W-:Y:S01]  /*02c0*/  SHF.R.S32.HI R3, RZ, 0x1f, R0 ;  /* 0x0000001fff037819 */ /* 0x000fe20000011400 */
[----:B0-----:R-:W-:Y:S06]  /*02d0*/  BRA.U !UP0, `(.L_x_79) ;  /* 0x0000000508007547 */ /* 0x001fec000b800000 */
[----:B------:R-:W-:-:S09]  /*02e0*/  UISETP.GE.AND UP0, UPT, UR6, 0x1, UPT ;  /* 0x000000010600788c */ /* 0x000fd2000bf06270 */
[----:B------:R-:W-:Y:S05]  /*02f0*/  BRA.U !UP0, `(.L_x_80) ;  /* 0x0000000908407547 */ /* 0x000fea000b800000 */
[----:B------:R-:W-:Y:S01]  /*0300*/  UISETP.GE.U32.AND UP0, UPT, UR6, 0x4, UPT ;  /* 0x000000040600788c */ /* 0x000fe2000bf06070 */
[----:B------:R-:W0:Y:S01]  /*0310*/  LDCU.64 UR14, c[0x0][0x398] ;  /* 0x00007300ff0e77ac */ /* 0x000e220008000a00 */
[----:B------:R-:W1:Y:S01]  /*0320*/  LDCU.64 UR16, c[0x0][0x380] ;  /* 0x00007000ff1077ac */ /* 0x000e620008000a00 */
[----:B------:R-:W-:-:S06]  /*0330*/  UMOV UR4, URZ ;  /* 0x000000ff00047c82 */ /* 0x000fcc0008000000 */
[----:B------:R-:W-:Y:S05]  /*0340*/  BRA.U !UP0, `(.L_x_81) ;  /* 0x0000000108847547 */ /* 0x000fea000b800000 */
[----:B------:R-:W2:Y:S01]  /*0350*/  LDCU.64 UR10, c[0x0][0x398] ;  /* 0x00007300ff0a77ac */ /* 0x000ea20008000a00 */
[----:B------:R-:W3:Y:S01]  /*0360*/  LDCU.64 UR12, c[0x0][0x380] ;  /* 0x00007000ff0c77ac */ /* 0x000ee20008000a00 */
[----:B------:R-:W-:-:S04]  /*0370*/  ULOP3.LUT UR4, UR6, 0x7ffffffc, URZ, 0xc0, !UPT ;  /* 0x7ffffffc06047892 */ /* 0x000fc8000f8ec0ff */
[----:B------:R-:W-:Y:S01]  /*0380*/  UIADD3 UR6, UPT, UPT, -UR4, URZ, URZ ;  /* 0x000000ff04067290 */ /* 0x000fe2000fffe1ff */
[----:B--2---:R-:W-:-:S04]  /*0390*/  LEA R11, P0, R0, UR10, 0x2 ;  /* 0x0000000a000b7c11 */ /* 0x004fc8000f8010ff */
[----:B------:R-:W-:Y:S02]  /*03a0*/  IADD3 R11, P1, PT, R11, 0x8, RZ ;  /* 0x000000080b0b7810 */ /* 0x000fe40007f3e0ff */
[----:B------:R-:W-:Y:S02]  /*03b0*/  LEA.HI.X R12, R0, UR11, R3, 0x2, P0 ;  /* 0x0000000b000c7c11 */ /* 0x000fe400080f1403 */
[----:B---3--:R-:W-:-:S03]  /*03c0*/  LEA R9, P2, R21, UR12, 0x2 ;  /* 0x0000000c15097c11 */ /* 0x008fc6000f8410ff */
[----:B------:R-:W-:Y:S01]  /*03d0*/  IMAD.X R12, RZ, RZ, R12, P1 ;  /* 0x000000ffff0c7224 */ /* 0x000fe200008e060c */
[----:B------:R-:W-:-:S09]  /*03e0*/  LEA.HI.X R10, R21, UR13, R2, 0x2, P2 ;  /* 0x0000000d150a7c11 */ /* 0x000fd200090f1402 */
.L_x_82:
[----:B------:R-:W-:Y:S01]  /*03f0*/  MOV R6, R11 ;  /* 0x0000000b00067202 */ /* 0x000fe20000000f00 */
[----:B------:R-:W-:Y:S01]  /*0400*/  IMAD.MOV.U32 R7, RZ, RZ, R12 ;  /* 0x000000ffff077224 */ /* 0x000fe200078e000c */
[----:B------:R-:W-:Y:S01]  /*0410*/  MOV R4, R9 ;  /* 0x0000000900047202 */ /* 0x000fe20000000f00 */
[----:B------:R-:W-:-:S03]  /*0420*/  IMAD.MOV.U32 R5, RZ, RZ, R10 ;  /* 0x000000ffff057224 */ /* 0x000fc600078e000a */
[----:B------:R-:W2:Y:S04]  /*0430*/  LDG.E.CONSTANT R9, desc[UR8][R6.64+-0x8] ;  /* 0xfffff80806097981 */ /* 0x000ea8000c1e9900 */
[----:B------:R-:W2:Y:S04]  /*0440*/  LDG.E.CONSTANT R8, desc[UR8][R4.64] ;  /* 0x0000000804087981 */ /* 0x000ea8000c1e9900 */
[----:B------:R-:W3:Y:S04]  /*0450*/  LDG.E.CONSTANT R11, desc[UR8][R4.64+0x4] ;  /* 0x00000408040b7981 */ /* 0x000ee8000c1e9900 */
[----:B------:R-:W3:Y:S04]  /*0460*/  LDG.E.CONSTANT R10, desc[UR8][R6.64+-0x4] ;  /* 0xfffffc08060a7981 */ /* 0x000ee8000c1e9900 */
[----:B------:R-:W4:Y:S04]  /*0470*/  LDG.E.CONSTANT R13, desc[UR8][R4.64+0x8] ;  /* 0x00000808040d7981 */ /* 0x000f28000c1e9900 */
[----:B------:R-:W4:Y:S04]  /*0480*/  LDG.E.CONSTANT R12, desc[UR8][R6.64] ;  /* 0x00000008060c7981 */ /* 0x000f28000c1e9900 */
[----:B------:R-:W4:Y:S04]  /*0490*/  LDG.E.CONSTANT R15, desc[UR8][R4.64+0xc] ;  /* 0x00000c08040f7981 */ /* 0x000f28000c1e9900 */
[----:B------:R-:W4:Y:S01]  /*04a0*/  LDG.E.CONSTANT R14, desc[UR8][R6.64+0x4] ;  /* 0x00000408060e7981 */ /* 0x000f22000c1e9900 */
[----:B------:R-:W-:-:S04]  /*04b0*/  UIADD3 UR6, UPT, UPT, UR6, 0x4, URZ ;  /* 0x0000000406067890 */ /* 0x000fc8000fffe0ff */
[----:B------:R-:W-:Y:S01]  /*04c0*/  UISETP.NE.AND UP0, UPT, UR6, URZ, UPT ;  /* 0x000000ff0600728c */ /* 0x000fe2000bf05270 */
[----:B--2--5:R-:W-:Y:S01]  /*04d0*/  FFMA R8, R8, R9, R23 ;  /* 0x0000000908087223 */ /* 0x024fe20000000017 */
[----:B------:R-:W-:-:S03]  /*04e0*/  IADD3 R9, P1, PT, R4, 0x10, RZ ;  /* 0x0000001004097810 */ /* 0x000fc60007f3e0ff */
[----:B---3--:R-:W-:Y:S01]  /*04f0*/  FFMA R8, R11, R10, R8 ;  /* 0x0000000a0b087223 */ /* 0x008fe20000000008 */
[----:B------:R-:W-:Y:S01]  /*0500*/  IADD3 R11, P0, PT, R6, 0x10, RZ ;  /* 0x00000010060b7810 */ /* 0x000fe20007f1e0ff */
[----:B------:R-:W-:Y:S02]  /*0510*/  IMAD.X R10, RZ, RZ, R5, P1 ;  /* 0x000000ffff0a7224 */ /* 0x000fe400008e0605 */
[----:B----4-:R-:W-:Y:S01]  /*0520*/  FFMA R8, R13, R12, R8 ;  /* 0x0000000c0d087223 */ /* 0x010fe20000000008 */
[----:B------:R-:W-:-:S03]  /*0530*/  IADD3.X R12, PT, PT, RZ, R7, RZ, P0, !PT ;  /* 0x00000007ff0c7210 */ /* 0x000fc600007fe4ff */
[----:B------:R-:W-:Y:S01]  /*0540*/  FFMA R23, R15, R14, R8 ;  /* 0x0000000e0f177223 */ /* 0x000fe20000000008 */
[----:B------:R-:W-:Y:S06]  /*0550*/  BRA.U UP0, `(.L_x_82) ;  /* 0xfffffffd00a47547 */ /* 0x000fec000b83ffff */
.L_x_81:
[----:B------:R-:W-:Y:S01]  /*0560*/  IADD3 R7, P2, PT, R21, UR4, RZ ;  /* 0x0000000415077c10 */ /* 0x000fe2000ff5e0ff */
[----:B------:R-:W-:Y:S01]  /*0570*/  UIADD3 UR5, UPT, UPT, -UR5, URZ, URZ ;  /* 0x000000ff05057290 */ /* 0x000fe2000fffe1ff */
[----:B------:R-:W-:Y:S02]  /*0580*/  IADD3 R0, P0, PT, R0, UR4, RZ ;  /* 0x0000000400007c10 */ /* 0x000fe4000ff1e0ff */
[C---:B-1----:R-:W-:Y:S01]  /*0590*/  LEA R6, P3, R7.reuse, UR16, 0x2 ;  /* 0x0000001007067c11 */ /* 0x042fe2000f8610ff */
[----:B------:R-:W-:Y:S01]  /*05a0*/  IMAD.X R2, RZ, RZ, R2, P2 ;  /* 0x000000ffff027224 */ /* 0x000fe200010e0602 */
[----:B0-----:R-:W-:Y:S02]  /*05b0*/  LEA R8, P1, R0, UR14, 0x2 ;  /* 0x0000000e00087c11 */ /* 0x001fe4000f8210ff */
[----:B------:R-:W-:Y:S02]  /*05c0*/  IADD3.X R3, PT, PT, RZ, R3, RZ, P0, !PT ;  /* 0x00000003ff037210 */ /* 0x000fe400007fe4ff */
[----:B------:R-:W-:-:S02]  /*05d0*/  LEA.HI.X R7, R7, UR17, R2, 0x2, P3 ;  /* 0x0000001107077c11 */ /* 0x000fc400098f1402 */
[----:B------:R-:W-:-:S07]  /*05e0*/  LEA.HI.X R9, R0, UR15, R3, 0x2, P1 ;  /* 0x0000000f00097c11 */ /* 0x000fce00088f1403 */
.L_x_83:
[----:B------:R-:W-:Y:S01]  /*05f0*/  MOV R4, R8 ;  /* 0x0000000800047202 */ /* 0x000fe20000000f00 */
[----:B------:R-:W-:Y:S01]  /*0600*/  IMAD.MOV.U32 R3, RZ, RZ, R7 ;  /* 0x000000ffff037224 */ /* 0x000fe200078e0007 */
[----:B------:R-:W-:Y:S01]  /*0610*/  MOV R2, R6 ;  /* 0x0000000600027202 */ /* 0x000fe20000000f00 */
[----:B------:R-:W-:-:S04]  /*0620*/  IMAD.MOV.U32 R5, RZ, RZ, R9 ;  /* 0x000000ffff057224 */ /* 0x000fc800078e0009 */
[----:B------:R-:W2:Y:S04]  /*0630*/  LDG.E.CONSTANT R0, desc[UR8][R2.64] ;  /* 0x0000000802007981 */ /* 0x000ea8000c1e9900 */
[----:B------:R-:W2:Y:S01]  /*0640*/  LDG.E.CONSTANT R4, desc[UR8][R4.64] ;  /* 0x0000000804047981 */ /* 0x000ea2000c1e9900 */
[----:B------:R-:W-:Y:S01]  /*0650*/  UIADD3 UR5, UPT, UPT, UR5, 0x1, URZ ;  /* 0x0000000105057890 */ /* 0x000fe2000fffe0ff */
[----:B------:R-:W-:Y:S02]  /*0660*/  IADD3 R6, P1, PT, R6, 0x4, RZ ;  /* 0x0000000406067810 */ /* 0x000fe40007f3e0ff */
[----:B------:R-:W-:Y:S01]  /*0670*/  IADD3 R8, P0, PT, R8, 0x4, RZ ;  /* 0x0000000408087810 */ /* 0x000fe20007f1e0ff */
[----:B------:R-:W-:Y:S02]  /*0680*/  UISETP.NE.AND UP0, UPT, UR5, URZ, UPT ;  /* 0x000000ff0500728c */ /* 0x000fe4000bf05270 */
[----:B------:R-:W-:Y:S01]  /*0690*/  IMAD.X R7, RZ, RZ, R7, P1 ;  /* 0x000000ffff077224 */ /* 0x000fe200008e0607 */
[----:B------:R-:W-:Y:S01]  /*06a0*/  IADD3.X R9, PT, PT, RZ, R9, RZ, P0, !PT ;  /* 0x00000009ff097210 */ /* 0x000fe200007fe4ff */
[----:B--2--5:R-:W-:-:S05]  /*06b0*/  FFMA R23, R0, R4, R23 ;  /* 0x0000000400177223 */ /* 0x024fca0000000017 */
[----:B------:R-:W-:Y:S05]  /*06c0*/  BRA.U UP0, `(.L_x_83) ;  /* 0xfffffffd00c87547 */ /* 0x000fea000b83ffff */
[----:B------:R-:W-:Y:S05]  /*06d0*/  BRA `(.L_x_80) ;  /* 0x0000000400487947 */ /* 0x000fea0003800000 */
.L_x_79:
[----:B------:R-:W-:-:S04]  /*06e0*/  USHF.R.S32.HI UR4, URZ, 0x2, UR6 ;  /* 0x00000002ff047899 */ /* 0x000fc80008011406 */
[----:B------:R-:W-:-:S09]  /*06f0*/  UISETP.GE.AND UP0, UPT, UR4, 0x1, UPT ;  /* 0x000000010400788c */ /* 0x000fd2000bf06270 */
[----:B------:R-:W-:Y:S05]  /*0700*/  BRA.U !UP0, `(.L_x_80) ;  /* 0x00000005083c7547 */ /* 0x000fea000b800000 */
[----:B------:R-:W-:Y:S01]  /*0710*/  UISETP.GE.U32.AND UP1, UPT, UR4, 0x4, UPT ;  /* 0x000000040400788c */ /* 0x000fe2000bf26070 */
[----:B------:R-:W-:Y:S01]  /*0720*/  HFMA2 R20, -RZ, RZ, 0, 0 ;  /* 0x00000000ff147431 */ /* 0x000fe200000001ff */
[----:B------:R-:W-:-:S04]  /*0730*/  ULOP3.LUT UR5, UR4, 0x3, URZ, 0xc0, !UPT ;  /* 0x0000000304057892 */ /* 0x000fc8000f8ec0ff */
[----:B------:R-:W-:-:S03]  /*0740*/  UISETP.NE.AND UP0, UPT, UR5, URZ, UPT ;  /* 0x000000ff0500728c */ /* 0x000fc6000bf05270 */
[----:B------:R-:W-:Y:S08]  /*0750*/  BRA.U !UP1, `(.L_x_84) ;  /* 0x0000000109b07547 */ /* 0x000ff0000b800000 */
[----:B------:R-:W0:Y:S01]  /*0760*/  LDCU.64 UR6, c[0x0][0x380] ;  /* 0x00007000ff0677ac */ /* 0x000e220008000a00 */
[----:B------:R-:W1:Y:S01]  /*0770*/  LDCU.64 UR10, c[0x0][0x398] ;  /* 0x00007300ff0a77ac */ /* 0x000e620008000a00 */
[----:B------:R-:W-:-:S06]  /*0780*/  ULOP3.LUT UR4, UR4, 0x7ffffffc, URZ, 0xc0, !UPT ;  /* 0x7ffffffc04047892 */ /* 0x000fcc000f8ec0ff */
[----:B------:R-:W-:Y:S01]  /*0790*/  IMAD.U32 R20, RZ, RZ, UR4 ;  /* 0x00000004ff147e24 */ /* 0x000fe2000f8e00ff */
[C---:B0-----:R-:W-:Y:S01]  /*07a0*/  LEA R26, P0, R21.reuse, UR6, 0x2 ;  /* 0x00000006151a7c11 */ /* 0x041fe2000f8010ff */
[----:B------:R-:W-:Y:S01]  /*07b0*/  UIADD3 UR6, UPT, UPT, -UR4, URZ, URZ ;  /* 0x000000ff04067290 */ /* 0x000fe2000fffe1ff */
[----:B-1----:R-:W-:Y:S02]  /*07c0*/  LEA R24, P2, R0, UR10, 0x2 ;  /* 0x0000000a00187c11 */ /* 0x002fe4000f8410ff */
[----:B------:R-:W-:Y:S02]  /*07d0*/  LEA.HI.X R27, R21, UR7, R2, 0x2, P0 ;  /* 0x00000007151b7c11 */ /* 0x000fe400080f1402 */
[----:B------:R-:W-:Y:S02]  /*07e0*/  IADD3 R24, P1, PT, R24, 0x20, RZ ;  /* 0x0000002018187810 */ /* 0x000fe40007f3e0ff */
[----:B------:R-:W-:Y:S02]  /*07f0*/  LEA.HI.X R25, R0, UR11, R3, 0x2, P2 ;  /* 0x0000000b00197c11 */ /* 0x000fe400090f1403 */
[----:B------:R-:W-:-:S03]  /*0800*/  IADD3 R26, P0, PT, R26, 0x20, RZ ;  /* 0x000000201a1a7810 */ /* 0x000fc60007f1e0ff */
[----:B------:R-:W-:Y:S01]  /*0810*/  IMAD.X R25, RZ, RZ, R25, P1 ;  /* 0x000000ffff197224 */ /* 0x000fe200008e0619 */
[----:B------:R-:W-:-:S09]  /*0820*/  IADD3.X R27, PT, PT, RZ, R27, RZ, P0, !PT ;  /* 0x0000001bff1b7210 */ /* 0x000fd200007fe4ff */
.L_x_85:
[----:B------:R-:W2:Y:S04]  /*0830*/  LDG.E.128 R12, desc[UR8][R26.64+-0x20] ;  /* 0xffffe0081a0c7981 */ /* 0x000ea8000c1e1d00 */
[----:B------:R-:W2:Y:S04]  /*0840*/  LDG.E.128 R16, desc[UR8][R24.64+-0x20] ;  /* 0xffffe00818107981 */ /* 0x000ea8000c1e1d00 */
[----:B------:R-:W3:Y:S04]  /*0850*/  LDG.E.128 R4, desc[UR8][R26.64+-0x10] ;  /* 0xfffff0081a047981 */ /* 0x000ee8000c1e1d00 */
[----:B------:R-:W3:Y:S01]  /*0860*/  LDG.E.128 R8, desc[UR8][R24.64+-0x10] ;  /* 0xfffff00818087981 */ /* 0x000ee2000c1e1d00 */
[----:B--2--5:R-:W-:-:S04]  /*0870*/  FFMA R12, R12, R16, R23 ;  /* 0x000000100c0c7223 */ /* 0x024fc80000000017 */
[----:B------:R-:W-:-:S04]  /*0880*/  FFMA R13, R13, R17, R12 ;  /* 0x000000110d0d7223 */ /* 0x000fc8000000000c */
[----:B------:R-:W-:-:S04]  /*0890*/  FFMA R14, R14, R18, R13 ;  /* 0x000000120e0e7223 */ /* 0x000fc8000000000d */
[----:B------:R-:W-:Y:S02]  /*08a0*/  FFMA R19, R15, R19, R14 ;  /* 0x000000130f137223 */ /* 0x000fe4000000000e */
[----:B------:R-:W2:Y:S02]  /*08b0*/  LDG.E.128 R12, desc[UR8][R26.64] ;  /* 0x000000081a0c7981 */ /* 0x000ea4000c1e1d00 */
[----:B---3--:R-:W-:Y:S02]  /*08c0*/  FFMA R4, R4, R8, R19 ;  /* 0x0000000804047223 */ /* 0x008fe40000000013 */
[----:B------:R-:W2:Y:S02]  /*08d0*/  LDG.E.128 R16, desc[UR8][R24.64] ;  /* 0x0000000818107981 */ /* 0x000ea4000c1e1d00 */
[----:B------:R-:W-:-:S04]  /*08e0*/  FFMA R5, R5, R9, R4 ;  /* 0x0000000905057223 */ /* 0x000fc80000000004 */
[----:B------:R-:W-:-:S04]  /*08f0*/  FFMA R6, R6, R10, R5 ;  /* 0x0000000a06067223 */ /* 0x000fc80000000005 */
[----:B------:R-:W-:Y:S02]  /*0900*/  FFMA R23, R7, R11, R6 ;  /* 0x0000000b07177223 */ /* 0x000fe40000000006 */
[----:B------:R0:W3:Y:S04]  /*0910*/  LDG.E.128 R4, desc[UR8][R26.64+0x10] ;  /* 0x000010081a047981 */ /* 0x0000e8000c1e1d00 */
[----:B------:R1:W3:Y:S01]  /*0920*/  LDG.E.128 R8, desc[UR8][R24.64+0x10] ;  /* 0x0000100818087981 */ /* 0x0002e2000c1e1d00 */
[----:B------:R-:W-:-:S04]  /*0930*/  UIADD3 UR6, UPT, UPT, UR6, 0x4, URZ ;  /* 0x0000000406067890 */ /* 0x000fc8000fffe0ff */
[----:B------:R-:W-:Y:S01]  /*0940*/  UISETP.NE.AND UP1, UPT, UR6, URZ, UPT ;  /* 0x000000ff0600728c */ /* 0x000fe2000bf25270 */
[----:B0-----:R-:W-:Y:S02]  /*0950*/  IADD3 R26, P0, PT, R26, 0x40, RZ ;  /* 0x000000401a1a7810 */ /* 0x001fe40007f1e0ff */
[----:B-1----:R-:W-:Y:S02]  /*0960*/  IADD3 R24, P1, PT, R24, 0x40, RZ ;  /* 0x0000004018187810 */ /* 0x002fe40007f3e0ff */
[----:B------:R-:W-:-:S03]  /*0970*/  IADD3.X R27, PT, PT, RZ, R27, RZ, P0, !PT ;  /* 0x0000001bff1b7210 */ /* 0x000fc600007fe4ff */
[----:B------:R-:W-:Y:S02]  /*0980*/  IMAD.X R25, RZ, RZ, R25, P1 ;  /* 0x000000ffff197224 */ /* 0x000fe400008e0619 */
[----:B--2---:R-:W-:-:S04]  /*0990*/  FFMA R12, R12, R16, R23 ;  /* 0x000000100c0c7223 */ /* 0x004fc80000000017 */
[----:B------:R-:W-:-:S04]  /*09a0*/  FFMA R13, R13, R17, R12 ;  /* 0x000000110d0d7223 */ /* 0x000fc8000000000c */
[----:B------:R-:W-:-:S04]  /*09b0*/  FFMA R14, R14, R18, R13 ;  /* 0x000000120e0e7223 */ /* 0x000fc8000000000d */
[----:B------:R-:W-:-:S04]  /*09c0*/  FFMA R15, R15, R19, R14 ;  /* 0x000000130f0f7223 */ /* 0x000fc8000000000e */
[----:B---3--:R-:W-:-:S04]  /*09d0*/  FFMA R4, R4, R8, R15 ;  /* 0x0000000804047223 */ /* 0x008fc8000000000f */
[----:B------:R-:W-:-:S04]  /*09e0*/  FFMA R5, R5, R9, R4 ;  /* 0x0000000905057223 */ /* 0x000fc80000000004 */
[----:B------:R-:W-:-:S04]  /*09f0*/  FFMA R6, R6, R10, R5 ;  /* 0x0000000a06067223 */ /* 0x000fc80000000005 */
[----:B------:R-:W-:Y:S01]  /*0a00*/  FFMA R23, R7, R11, R6 ;  /* 0x0000000b07177223 */ /* 0x000fe20000000006 */
[----:B------:R-:W-:Y:S06]  /*0a10*/  BRA.U UP1, `(.L_x_85) ;  /* 0xfffffffd01847547 */ /* 0x000fec000b83ffff */
.L_x_84:
[----:B------:R-:W-:Y:S05]  /*0a20*/  BRA.U !UP0, `(.L_x_80) ;  /* 0x0000000108747547 */ /* 0x000fea000b800000 */
[----:B------:R-:W0:Y:S01]  /*0a30*/  LDCU.64 UR6, c[0x0][0x398] ;  /* 0x00007300ff0677ac */ /* 0x000e220008000a00 */
[C---:B------:R-:W-:Y:S01]  /*0a40*/  SHF.L.U64.HI R5, R0.reuse, 0x2, R3 ;  /* 0x0000000200057819 */ /* 0x040fe20000010203 */
[C---:B------:R-:W-:Y:S01]  /*0a50*/  IMAD.SHL.U32 R6, R21.reuse, 0x4, RZ ;  /* 0x0000000415067824 */ /* 0x040fe200078e00ff */
[----:B------:R-:W-:Y:S01]  /*0a60*/  SHF.L.U32 R4, R0, 0x2, RZ ;  /* 0x0000000200047819 */ /* 0x000fe200000006ff */
[----:B------:R-:W1:Y:S01]  /*0a70*/  LDCU.64 UR10, c[0x0][0x380] ;  /* 0x00007000ff0a77ac */ /* 0x000e620008000a00 */
[----:B------:R-:W-:-:S03]  /*0a80*/  SHF.L.U64.HI R7, R21, 0x2, R2 ;  /* 0x0000000215077819 */ /* 0x000fc60000010202 */
[----:B------:R-:W-:Y:S01]  /*0a90*/  IMAD.WIDE.U32 R2, R20, 0x10, R4 ;  /* 0x0000001014027825 */ /* 0x000fe200078e0004 */
[----:B------:R-:W-:-:S03]  /*0aa0*/  UIADD3 UR5, UPT, UPT, -UR5, URZ, URZ ;  /* 0x000000ff05057290 */ /* 0x000fc6000fffe1ff */
[----:B------:R-:W-:Y:S01]  /*0ab0*/  IMAD.WIDE.U32 R20, R20, 0x10, R6 ;  /* 0x0000001014147825 */ /* 0x000fe200078e0006 */
[----:B0-----:R-:W-:Y:S02]  /*0ac0*/  IADD3 R12, P0, PT, R2, UR6, RZ ;  /* 0x00000006020c7c10 */ /* 0x001fe4000ff1e0ff */
[----:B-1----:R-:W-:Y:S02]  /*0ad0*/  IADD3 R0, P1, PT, R20, UR10, RZ ;  /* 0x0000000a14007c10 */ /* 0x002fe4000ff3e0ff */
[----:B------:R-:W-:Y:S02]  /*0ae0*/  IADD3.X R13, PT, PT, R3, UR7, RZ, P0, !PT ;  /* 0x00000007030d7c10 */ /* 0x000fe400087fe4ff */
[----:B------:R-:W-:-:S09]  /*0af0*/  IADD3.X R3, PT, PT, R21, UR11, RZ, P1, !PT ;  /* 0x0000000b15037c10 */ /* 0x000fd20008ffe4ff */
.L_x_86:
[----:B------:R-:W-:Y:S01]  /*0b00*/  IMAD.MOV.U32 R8, RZ, RZ, R12 ;  /* 0x000000ffff087224 */ /* 0x000fe200078e000c */
[----:B------:R-:W-:Y:S02]  /*0b10*/  MOV R9, R13 ;  /* 0x0000000d00097202 */ /* 0x000fe40000000f00 */
[----:B------:R-:W-:-:S04]  /*0b20*/  MOV R2, R0 ;  /* 0x0000000000027202 */ /* 0x000fc80000000f00 */
[----:B------:R-:W2:Y:S04]  /*0b30*/  LDG.E.128 R8, desc[UR8][R8.64] ;  /* 0x0000000808087981 */ /* 0x000ea8000c1e1d00 */
[----:B------:R0:W2:Y:S01]  /*0b40*/  LDG.E.128 R4, desc[UR8][R2.64] ;  /* 0x0000000802047981 */ /* 0x0000a2000c1e1d00 */
[----:B------:R-:W-:-:S04]  /*0b50*/  UIADD3 UR5, UPT, UPT, UR5, 0x1, URZ ;  /* 0x0000000105057890 */ /* 0x000fc8000fffe0ff */
[----:B------:R-:W-:Y:S01]  /*0b60*/  UISETP.NE.AND UP0, UPT, UR5, URZ, UPT ;  /* 0x000000ff0500728c */ /* 0x000fe2000bf05270 */
[----:B------:R-:W-:Y:S02]  /*0b70*/  IADD3 R12, P0, PT, R12, 0x10, RZ ;  /* 0x000000100c0c7810 */ /* 0x000fe40007f1e0ff */
[----:B------:R-:W-:-:S03]  /*0b80*/  IADD3 R0, P1, PT, R0, 0x10, RZ ;  /* 0x0000001000007810 */ /* 0x000fc60007f3e0ff */
[----:B------:R-:W-:Y:S01]  /*0b90*/  IMAD.X R13, RZ, RZ, R13, P0 ;  /* 0x000000ffff0d7224 */ /* 0x000fe200000e060d */
[----:B0-----:R-:W-:Y:S01]  /*0ba0*/  IADD3.X R3, PT, PT, RZ, R3, RZ, P1, !PT ;  /* 0x00000003ff037210 */ /* 0x001fe20000ffe4ff */
[----:B--2--5:R-:W-:-:S04]  /*0bb0*/  FFMA R4, R4, R8, R23 ;  /* 0x0000000804047223 */ /* 0x024fc80000000017 */
[----:B------:R-:W-:-:S04]  /*0bc0*/  FFMA R5, R5, R9, R4 ;  /* 0x0000000905057223 */ /* 0x000fc80000000004 */
[----:B------:R-:W-:-:S04]  /*0bd0*/  FFMA R6, R6, R10, R5 ;  /* 0x0000000a06067223 */ /* 0x000fc80000000005 */
[----:B------:R-:W-:Y:S01]  /*0be0*/  FFMA R23, R7, R11, R6 ;  /* 0x0000000b07177223 */ /* 0x000fe20000000006 */
[----:B------:R-:W-:Y:S06]  /*0bf0*/  BRA.U UP0, `(.L_x_86) ;  /* 0xfffffffd00c07547 */ /* 0x000fec000b83ffff */
.L_x_80:
[----:B------:R-:W0:Y:S01]  /*0c00*/  LDC.64 R2, c[0x0][0x390] ;  /* 0x0000e400ff027b82 */ /* 0x000e220000000a00 */
[----:B------:R-:W1:Y:S07]  /*0c10*/  LDCU UR4, c[0x0][0x3b4] ;  /* 0x00007680ff0477ac */ /* 0x000e6e0008000800 */
[----:B------:R-:W2:Y:S01]  /*0c20*/  LDC.64 R4, c[0x0][0x388] ;  /* 0x0000e200ff047b82 */ /* 0x000ea20000000a00 */
[----:B0-----:R-:W-:-:S05]  /*0c30*/  IMAD.WIDE R2, R22, 0x4, R2 ;  /* 0x0000000416027825 */ /* 0x001fca00078e0202 */
[----:B------:R-:W3:Y:S02]  /*0c40*/  LDG.E R0, desc[UR8][R2.64] ;  /* 0x0000000802007981 */ /* 0x000ee4000c1e1900 */
[----:B---3-5:R-:W-:Y:S01]  /*0c50*/  FADD R7, R0, R23 ;  /* 0x0000001700077221 */ /* 0x028fe20000000000 */
[----:B--2---:R-:W-:-:S04]  /*0c60*/  IMAD.WIDE R22, R22, 0x4, R4 ;  /* 0x0000000416167825 */ /* 0x004fc800078e0204 */
[C---:B-1----:R-:W-:Y:S02]  /*0c70*/  FSETP.GE.AND P0, PT, R7.reuse, UR4, PT ;  /* 0x0000000407007c0b */ /* 0x042fe4000bf06000 */
[----:B------:R-:W-:-:S11]  /*0c80*/  FSET.BF.GE.AND R9, R7, UR4, PT ;  /* 0x0000000407097c0a */ /* 0x000fd6000b806000 */
[----:B------:R-:W0:Y:S02]  /*0c90*/  @P0 LDC R7, c[0x0][0x3b8] ;  /* 0x0000ee00ff070b82 */ /* 0x000e240000000800 */
[----:B0-----:R-:W-:Y:S04]  /*0ca0*/  STG.E desc[UR8][R2.64], R7 ;  /* 0x0000000702007986 */ /* 0x001fe8000c101908 */
[----:B------:R-:W-:Y:S01]  /*0cb0*/  STG.E desc[UR8][R22.64], R9 ;  /* 0x0000000916007986 */ /* 0x000fe2000c101908 */
[----:B------:R-:W-:Y:S05]  /*0cc0*/  EXIT ;  /* 0x000000000000794d */ /* 0x000fea0003800000 */
.L_x_87:
        /* <DEDUP_REMOVED lines=11> */
.L_x_193:


//--------------------- .text._Z37conv2d_if_smem5x5_tiled_kernel_constwPKfPfS1_iiiiiiiffi --------------------------
	.section	.text._Z37conv2d_if_smem5x5_tiled_kernel_constwPKfPfS1_iiiiiiiffi,"ax",@progbits
	.align	128
        .global         _Z37conv2d_if_smem5x5_tiled_kernel_constwPKfPfS1_iiiiiiiffi
        .type           _Z37conv2d_if_smem5x5_tiled_kernel_constwPKfPfS1_iiiiiiiffi,@function
        .size           _Z37conv2d_if_smem5x5_tiled_kernel_constwPKfPfS1_iiiiiiiffi,(.L_x_194 - _Z37conv2d_if_smem5x5_tiled_kernel_constwPKfPfS1_iiiiiiiffi)
        .other          _Z37conv2d_if_smem5x5_tiled_kernel_constwPKfPfS1_iiiiiiiffi,@"STO_CUDA_ENTRY STV_DEFAULT"
_Z37conv2d_if_smem5x5_tiled_kernel_constwPKfPfS1_iiiiiiiffi:
.text._Z37conv2d_if_smem5x5_tiled_kernel_constwPKfPfS1_iiiiiiiffi:
        /* <DEDUP_REMOVED lines=49> */
[----:B------:R-:W-:Y:S01]  /*0310*/  IMAD.HI.U32 R8, R9, R11, R8 ;  /* 0x0000000b09087227 */ /* 0x000fe200078e0008 */
[----:B------:R-:W-:-:S05]  /*0320*/  MOV R9, R2 ;  /* 0x0000000200097202 */ /* 0x000fca0000000f00 */
        /* <DEDUP_REMOVED lines=10> */
[----:B------:R-:W-:-:S05]  /*03d0*/  @P0 IADD3 R8, PT, PT, R8, 0x1, RZ ;  /* 0x0000000108080810 */ /* 0x000fca0007ffe0ff */
[----:B------:R-:W-:-:S05]  /*03e0*/  IMAD.MOV.U32 R0, RZ, RZ, R8 ;  /* 0x000000ffff007224 */ /* 0x000fca00078e0008 */
[----:B------:R-:W-:Y:S02]  /*03f0*/  @!P2 IADD3 R0, PT, PT, -R0, RZ, RZ ;  /* 0x000000ff0000a210 */ /* 0x000fe40007ffe1ff */
[----:B------:R-:W-:-:S04]  /*0400*/  @!P1 LOP3.LUT R0, RZ, R3, RZ, 0x33, !PT ;  /* 0x00000003ff009212 */ /* 0x000fc800078e33ff */
[----:B0-----:R-:W-:-:S13]  /*0410*/  ISETP.GE.AND P0, PT, R0, UR4, PT ;  /* 0x0000000400007c0c */ /* 0x001fda000bf06270 */
[----:B------:R-:W-:Y:S05]  /*0420*/  @P0 EXIT ;  /* 0x000000000000094d */ /* 0x000fea0003800000 */
[----:B------:R-:W0:Y:S01]  /*0430*/  LDC R2, c[0x0][0x3bc] ;  /* 0x0000ef00ff027b82 */ /* 0x000e220000000800 */
[----:B------:R-:W1:Y:S07]  /*0440*/  LDCU.64 UR8, c[0x0][0x358] ;  /* 0x00006b00ff0877ac */ /* 0x000e6e0008000a00 */
[----:B------:R-:W2:Y:S01]  /*0450*/  LDC.64 R8, c[0x0][0x120] ;  /* 0x00004800ff087b82 */ /* 0x000ea20000000a00 */
[----:B------:R-:W-:Y:S01]  /*0460*/  IABS R17, R5 ;  /* 0x0000000500117213 */ /* 0x000fe20000000000 */
[----:B------:R-:W3:Y:S01]  /*0470*/  LDCU UR4, c[0x0][0x39c] ;  /* 0x00007380ff0477ac */ /* 0x000ee20008000800 */
[----:B0-----:R-:W-:Y:S01]  /*0480*/  ISETP.NE.AND P0, PT, R2, 0x1, PT ;  /* 0x000000010200780c */ /* 0x001fe20003f05270 */
[----:B------:R-:W-:-:S04]  /*0490*/  IMAD.MOV R2, RZ, RZ, -R0 ;  /* 0x000000ffff027224 */ /* 0x000fc800078e0a00 */
[----:B------:R-:W-:-:S08]  /*04a0*/  IMAD R3, R3, R2, R6 ;  /* 0x0000000203037224 */ /* 0x000fd000078e0206 */
[----:B--2---:R-:W-:-:S04]  /*04b0*/  @!P0 IADD3 R12, P1, PT, R8, 0x258, RZ ;  /* 0x00000258080c8810 */ /* 0x004fc80007f3e0ff */
[----:B------:R-:W-:-:S03]  /*04c0*/  @!P0 IADD3.X R13, PT, PT, RZ, R9, RZ, P1, !PT ;  /* 0x00000009ff0d8210 */ /* 0x000fc60000ffe4ff */
[----:B------:R-:W-:-:S05]  /*04d0*/  @!P0 IMAD.WIDE R12, R3, 0x4, R12 ;  /* 0x00000004030c8825 */ /* 0x000fca00078e020c */
[----:B-1----:R0:W5:Y:S01]  /*04e0*/  @!P0 LDG.E.CONSTANT R2, desc[UR8][R12.64] ;  /* 0x000000080c028981 */ /* 0x002162000c1e9900 */
[----:B------:R-:W1:Y:S01]  /*04f0*/  I2F.RP R11, R17 ;  /* 0x00000011000b7306 */ /* 0x000e620000209400 */
[----:B------:R-:W-:-:S05]  /*0500*/  @P0 IADD3 R14, P1, PT, R8, 0x27f0, RZ ;  /* 0x000027f0080e0810 */ /* 0x000fca0007f3e0ff */
[----:B------:R-:W-:Y:S01]  /*0510*/  @P0 IMAD.X R15, RZ, RZ, R9, P1 ;  /* 0x000000ffff0f0224 */ /* 0x000fe200008e0609 */
[----:B------:R-:W-:Y:S01]  /*0520*/  IADD3 R6, PT, PT, -R6, RZ, RZ ;  /* 0x000000ff06067210 */ /* 0x000fe20007ffe1ff */
[----:B------:R-:W-:Y:S01]  /*0530*/  @P0 IMAD.WIDE R14, R3, 0x4, R14 ;  /* 0x00000004030e0825 */ /* 0x000fe200078e020e */
[----:B-1----:R-:W1:Y:S02]  /*0540*/  MUFU.RCP R11, R11 ;  /* 0x0000000b000b7308 */ /* 0x002e640000001000 */
[----:B-1----:R-:W-:-:S06]  /*0550*/  IADD3 R8, PT, PT, R11, 0xffffffe, RZ ;  /* 0x0ffffffe0b087810 */ /* 0x002fcc0007ffe0ff */
[----:B------:R1:W2:Y:S01]  /*0560*/  F2I.FTZ.U32.TRUNC.NTZ R9, R8 ;  /* 0x0000000800097305 */ /* 0x0002a2000021f000 */
[----:B0-----:R-:W-:Y:S01]  /*0570*/  IMAD R12, R4, R6, R7 ;  /* 0x00000006040c7224 */ /* 0x001fe200078e0207 */
[----:B------:R-:W-:Y:S01]  /*0580*/  IABS R6, R5 ;  /* 0x0000000500067213 */ /* 0x000fe20000000000 */
[----:B-1----:R-:W-:Y:S02]  /*0590*/  IMAD.MOV.U32 R8, RZ, RZ, RZ ;  /* 0x000000ffff087224 */ /* 0x002fe400078e00ff */
[----:B--2---:R-:W-:-:S04]  /*05a0*/  IMAD.MOV R16, RZ, RZ, -R9 ;  /* 0x000000ffff107224 */ /* 0x004fc800078e0a09 */
[----:B------:R-:W-:Y:S01]  /*05b0*/  IMAD R7, R16, R17, RZ ;  /* 0x0000001110077224 */ /* 0x000fe200078e02ff */
[----:B------:R-:W-:-:S03]  /*05c0*/  IABS R4, R12 ;  /* 0x0000000c00047213 */ /* 0x000fc60000000000 */
[----:B------:R-:W-:Y:S01]  /*05d0*/  IMAD.HI.U32 R9, R9, R7, R8 ;  /* 0x0000000709097227 */ /* 0x000fe200078e0008 */
[----:B------:R-:W-:-:S05]  /*05e0*/  IADD3 R6, PT, PT, RZ, -R6, RZ ;  /* 0x80000006ff067210 */ /* 0x000fca0007ffe0ff */
[----:B------:R-:W-:-:S04]  /*05f0*/  IMAD.HI.U32 R9, R9, R4, RZ ;  /* 0x0000000409097227 */ /* 0x000fc800078e00ff */
[----:B------:R-:W-:-:S05]  /*0600*/  IMAD R4, R9, R6, R4 ;  /* 0x0000000609047224 */ /* 0x000fca00078e0204 */
[----:B------:R-:W-:-:S13]  /*0610*/  ISETP.GT.U32.AND P1, PT, R17, R4, PT ;  /* 0x000000041100720c */ /* 0x000fda0003f24070 */
[----:B------:R-:W-:Y:S01]  /*0620*/  @!P1 IMAD.IADD R4, R4, 0x1, -R17 ;  /* 0x0000000104049824 */ /* 0x000fe200078e0a11 */
[----:B------:R-:W-:Y:S02]  /*0630*/  @!P1 IADD3 R9, PT, PT, R9, 0x1, RZ ;  /* 0x0000000109099810 */ /* 0x000fe40007ffe0ff */
[----:B------:R-:W-:Y:S01]  /*0640*/  ISETP.NE.AND P1, PT, R5, RZ, PT ;  /* 0x000000ff0500720c */ /* 0x000fe20003f25270 */
[----:B---3--:R-:W-:Y:S01]  /*0650*/  UISETP.GE.AND UP0, UPT, UR4, 0x1, UPT ;  /* 0x000000010400788c */ /* 0x008fe2000bf06270 */
[----:B------:R0:W5:Y:S01]  /*0660*/  @P0 LDG.E.CONSTANT R2, desc[UR8][R14.64] ;  /* 0x000000080e020981 */ /* 0x000162000c1e9900 */
[----:B------:R-:W-:Y:S02]  /*0670*/  ISETP.GE.U32.AND P0, PT, R4, R17, PT ;  /* 0x000000110400720c */ /* 0x000fe40003f06070 */
[----:B------:R-:W-:-:S04]  /*0680*/  LOP3.LUT R4, R12, R5, RZ, 0x3c, !PT ;  /* 0x000000050c047212 */ /* 0x000fc800078e3cff */
[----:B------:R-:W-:Y:S02]  /*0690*/  ISETP.GE.AND P2, PT, R4, RZ, PT ;  /* 0x000000ff0400720c */ /* 0x000fe40003f46270 */
[----:B------:R-:W1:Y:S05]  /*06a0*/  S2R R4, SR_TID.X ;  /* 0x0000000000047919 */ /* 0x000e6a0000002100 */
[----:B------:R-:W-:-:S06]  /*06b0*/  @P0 VIADD R9, R9, 0x1 ;  /* 0x0000000109090836 */ /* 0x000fcc0000000000 */
[----:B------:R-:W-:Y:S02]  /*06c0*/  @!P2 IADD3 R9, PT, PT, -R9, RZ, RZ ;  /* 0x000000ff0909a210 */ /* 0x000fe40007ffe1ff */
[----:B------:R-:W-:-:S04]  /*06d0*/  @!P1 LOP3.LUT R9, RZ, R5, RZ, 0x33, !PT ;  /* 0x00000005ff099212 */ /* 0x000fc800078e33ff */
[----:B------:R-:W-:Y:S01]  /*06e0*/  SHF.L.U32 R7, R9, 0x4, RZ ;  /* 0x0000000409077819 */ /* 0x000fe200000006ff */
[----:B------:R-:W-:-:S04]  /*06f0*/  IMAD.MOV R6, RZ, RZ, -R9 ;  /* 0x000000ffff067224 */ /* 0x000fc800078e0a09 */
[----:B------:R-:W-:Y:S01]  /*0700*/  IMAD R5, R5, R6, R12 ;  /* 0x0000000605057224 */ /* 0x000fe200078e020c */
[----:B0-----:R-:W-:Y:S06]  /*0710*/  BRA.U !UP0, `(.L_x_88) ;  /* 0x0000001d08447547 */ /* 0x001fec000b800000 */
[----:B------:R-:W0:Y:S01]  /*0720*/  LDC R9, c[0x0][0x360] ;  /* 0x0000d800ff097b82 */ /* 0x000e220000000800 */
[----:B-1----:R-:W-:Y:S01]  /*0730*/  LOP3.LUT R8, R4, 0xffff, RZ, 0xc0, !PT ;  /* 0x0000ffff04087812 */ /* 0x002fe200078ec0ff */
[----:B------:R-:W1:Y:S04]  /*0740*/  LDCU UR4, c[0x0][0x3a8] ;  /* 0x00007500ff0477ac */ /* 0x000e680008000800 */
[----:B------:R-:W-:Y:S01]  /*0750*/  IMAD R14, R8, 0xccd, RZ ;  /* 0x00000ccd080e7824 */ /* 0x000fe200078e02ff */
[----:B------:R-:W2:Y:S01]  /*0760*/  LDCU UR7, c[0x0][0x3a4] ;  /* 0x00007480ff0777ac */ /* 0x000ea20008000800 */
[----:B------:R-:W3:Y:S01]  /*0770*/  S2UR UR5, SR_CgaCtaId ;  /* 0x00000000000579c3 */ /* 0x000ee20000008800 */
[----:B0-----:R-:W0:Y:S01]  /*0780*/  I2F.U32.RP R11, R9 ;  /* 0x00000009000b7306 */ /* 0x001e220000209000 */
[C---:B------:R-:W-:Y:S01]  /*0790*/  IMAD.IADD R6, R9.reuse, 0x1, R4 ;  /* 0x0000000109067824 */ /* 0x040fe200078e0204 */
[----:B------:R-:W-:-:S04]  /*07a0*/  ISETP.NE.U32.AND P5, PT, R9, RZ, PT ;  /* 0x000000ff0900720c */ /* 0x000fc80003fa5070 */
[C---:B------:R-:W-:Y:S02]  /*07b0*/  ISETP.GE.U32.AND P0, PT, R6.reuse, 0x190, PT ;  /* 0x000001900600780c */ /* 0x040fe40003f06070 */
[----:B------:R-:W-:Y:S01]  /*07c0*/  VIMNMX.U32 R8, PT, PT, R6, 0x190, !PT ;  /* 0x0000019006087848 */ /* 0x000fe20007fe0000 */
[----:B0-----:R-:W0:Y:S02]  /*07d0*/  MUFU.RCP R11, R11 ;  /* 0x0000000b000b7308 */ /* 0x001e240000001000 */
[----:B0-----:R-:W-:Y:S01]  /*07e0*/  VIADD R12, R11, 0xffffffe ;  /* 0x0ffffffe0b0c7836 */ /* 0x001fe20000000000 */
[----:B------:R-:W-:-:S05]  /*07f0*/  SEL R11, RZ, 0x1, P0 ;  /* 0x00000001ff0b7807 */ /* 0x000fca0000000000 */
[----:B------:R0:W4:Y:S01]  /*0800*/  F2I.FTZ.U32.TRUNC.NTZ R13, R12 ;  /* 0x0000000c000d7305 */ /* 0x000122000021f000 */
[----:B------:R-:W-:Y:S01]  /*0810*/  IADD3 R18, PT, PT, R8, -R6, -R11 ;  /* 0x8000000608127210 */ /* 0x000fe20007ffe80b */
[----:B------:R-:W-:Y:S02]  /*0820*/  IMAD.IADD R8, R6, 0x1, R9 ;  /* 0x0000000106087824 */ /* 0x000fe400078e0209 */
[----:B0-----:R-:W-:Y:S01]  /*0830*/  HFMA2 R12, -RZ, RZ, 0, 0 ;  /* 0x00000000ff0c7431 */ /* 0x001fe200000001ff */
[----:B----4-:R-:W-:-:S05]  /*0840*/  IADD3 R16, PT, PT, RZ, -R13, RZ ;  /* 0x8000000dff107210 */ /* 0x010fca0007ffe0ff */
[----:B------:R-:W-:Y:S01]  /*0850*/  IMAD R15, R16, R9, RZ ;  /* 0x00000009100f7224 */ /* 0x000fe200078e02ff */
[----:B------:R-:W-:-:S03]  /*0860*/  LOP3.LUT R16, R4, 0xf, RZ, 0xc0, !PT ;  /* 0x0000000f04107812 */ /* 0x000fc600078ec0ff */
[----:B------:R-:W-:Y:S01]  /*0870*/  IMAD.HI.U32 R13, R13, R15, R12 ;  /* 0x0000000f0d0d7227 */ /* 0x000fe200078e000c */
[----:B------:R-:W-:Y:S02]  /*0880*/  SHF.R.U32.HI R12, RZ, 0x10, R14 ;  /* 0x00000010ff0c7819 */ /* 0x000fe4000001160e */
[----:B------:R-:W-:Y:S02]  /*0890*/  LOP3.LUT R15, R6, 0xffff, RZ, 0xc0, !PT ;  /* 0x0000ffff060f7812 */ /* 0x000fe400078ec0ff */
[----:B------:R-:W-:Y:S01]  /*08a0*/  PRMT R19, R12, 0x9910, RZ ;  /* 0x000099100c137816 */ /* 0x000fe200000000ff */
[----:B------:R-:W-:-:S04]  /*08b0*/  IMAD.HI.U32 R14, R13, R18, RZ ;  /* 0x000000120d0e7227 */ /* 0x000fc800078e00ff */
[----:B------:R-:W-:Y:S01]  /*08c0*/  IMAD R17, R15, 0xcccd, RZ ;  /* 0x0000cccd0f117824 */ /* 0x000fe200078e02ff */
[----:B------:R-:W-:Y:S01]  /*08d0*/  MOV R15, R19 ;  /* 0x00000013000f7202 */ /* 0x000fe20000000f00 */
[----:B------:R-:W-:Y:S01]  /*08e0*/  IMAD R13, R5, 0x10, R16 ;  /* 0x00000010050d7824 */ /* 0x000fe200078e0210 */
[----:B------:R-:W-:Y:S02]  /*08f0*/  LOP3.LUT R19, R8, 0xffff, RZ, 0xc0, !PT ;  /* 0x0000ffff08137812 */ /* 0x000fe400078ec0ff */
[----:B------:R-:W-:Y:S01]  /*0900*/  SHF.R.U32.HI R16, RZ, 0x14, R17 ;  /* 0x00000014ff107819 */ /* 0x000fe20000011611 */
[----:B------:R-:W-:Y:S01]  /*0910*/  IMAD R15, R15, 0x14, RZ ;  /* 0x000000140f0f7824 */ /* 0x000fe200078e02ff */
[----:B------:R-:W-:Y:S01]  /*0920*/  ISETP.GE.AND P1, PT, R13, R10, PT ;  /* 0x0000000a0d00720c */ /* 0x000fe20003f26270 */
[----:B------:R-:W-:Y:S01]  /*0930*/  IMAD R10, R19, 0xcccd, RZ ;  /* 0x0000cccd130a7824 */ /* 0x000fe200078e02ff */
[----:B------:R-:W-:Y:S01]  /*0940*/  PRMT R17, R16, 0x9910, RZ ;  /* 0x0000991010117816 */ /* 0x000fe200000000ff */
[----:B------:R-:W-:Y:S01]  /*0950*/  IMAD.MOV R13, RZ, RZ, -R15 ;  /* 0x000000ffff0d7224 */ /* 0x000fe200078e0a0f */
[----:B------:R-:W-:-:S02]  /*0960*/  IADD3 R20, PT, PT, -R14, RZ, RZ ;  /* 0x000000ff0e147210 */ /* 0x000fc40007ffe1ff */
[----:B------:R-:W-:Y:S02]  /*0970*/  MOV R15, R17 ;  /* 0x00000011000f7202 */ /* 0x000fe40000000f00 */
[----:B------:R-:W-:Y:S01]  /*0980*/  SHF.R.U32.HI R10, RZ, 0x14, R10 ;  /* 0x00000014ff0a7819 */ /* 0x000fe2000001160a */
[----:B------:R-:W-:Y:S01]  /*0990*/  IMAD R18, R9, R20, R18 ;  /* 0x0000001409127224 */ /* 0x000fe200078e0212 */
[----:B------:R-:W-:Y:S01]  /*09a0*/  PRMT R13, R13, 0x7710, RZ ;  /* 0x000077100d0d7816 */ /* 0x000fe200000000ff */
[----:B------:R-:W-:Y:S01]  /*09b0*/  IMAD R15, R15, 0x14, RZ ;  /* 0x000000140f0f7824 */ /* 0x000fe200078e02ff */
[----:B------:R-:W-:Y:S02]  /*09c0*/  PRMT R17, R10, 0x9910, RZ ;  /* 0x000099100a117816 */ /* 0x000fe400000000ff */
[----:B------:R-:W-:Y:S01]  /*09d0*/  ISETP.GE.U32.AND P2, PT, R18, R9, PT ;  /* 0x000000091200720c */ /* 0x000fe20003f46070 */
[----:B------:R-:W-:Y:S01]  /*09e0*/  IMAD.MOV R19, RZ, RZ, -R15 ;  /* 0x000000ffff137224 */ /* 0x000fe200078e0a0f */
[----:B------:R-:W-:Y:S01]  /*09f0*/  SHF.R.U32.HI R20, RZ, 0x4, R4 ;  /* 0x00000004ff147819 */ /* 0x000fe20000011604 */
[----:B------:R-:W-:-:S02]  /*0a00*/  IMAD R15, R17, 0x14, RZ ;  /* 0x00000014110f7824 */ /* 0x000fc400078e02ff */
[----:B------:R-:W-:Y:S01]  /*0a10*/  IMAD.IADD R13, R13, 0x1, R4 ;  /* 0x000000010d0d7824 */ /* 0x000fe200078e0204 */
[----:B------:R-:W-:Y:S01]  /*0a20*/  PRMT R17, R19, 0x7710, RZ ;  /* 0x0000771013117816 */ /* 0x000fe200000000ff */
[----:B------:R-:W-:Y:S01]  /*0a30*/  IMAD.MOV R19, RZ, RZ, -R15 ;  /* 0x000000ffff137224 */ /* 0x000fe200078e0a0f */
[----:B------:R-:W-:Y:S02]  /*0a40*/  IADD3 R20, PT, PT, R7, R20, RZ ;  /* 0x0000001407147210 */ /* 0x000fe40007ffe0ff */
[----:B------:R-:W-:Y:S02]  /*0a50*/  IADD3 R15, PT, PT, R6, R17, RZ ;  /* 0x00000011060f7210 */ /* 0x000fe40007ffe0ff */
[----:B------:R-:W-:Y:S01]  /*0a60*/  PRMT R17, R19, 0x7710, RZ ;  /* 0x0000771013117816 */ /* 0x000fe200000000ff */
[----:B------:R-:W-:Y:S01]  /*0a70*/  @P2 IMAD.IADD R18, R18, 0x1, -R9 ;  /* 0x0000000112122824 */ /* 0x000fe200078e0a09 */
[----:B------:R-:W-:Y:S01]  /*0a80*/  LOP3.LUT R15, R15, 0xffff, RZ, 0xc0, !PT ;  /* 0x0000ffff0f0f7812 */ /* 0x000fe200078ec0ff */
[----:B------:R-:W-:Y:S01]  /*0a90*/  @P2 VIADD R14, R14, 0x1 ;  /* 0x000000010e0e2836 */ /* 0x000fe20000000000 */
[----:B------:R-:W-:-:S02]  /*0aa0*/  IADD3 R17, PT, PT, R8, R17, RZ ;  /* 0x0000001108117210 */ /* 0x000fc40007ffe0ff */
[----:B------:R-:W-:Y:S02]  /*0ab0*/  ISETP.GE.U32.AND P4, PT, R18, R9, PT ;  /* 0x000000091200720c */ /* 0x000fe40003f86070 */
[----:B------:R-:W-:Y:S02]  /*0ac0*/  LOP3.LUT R13, R13, 0xffff, RZ, 0xc0, !PT ;  /* 0x0000ffff0d0d7812 */ /* 0x000fe400078ec0ff */
[----:B------:R-:W-:Y:S02]  /*0ad0*/  LEA R18, R5, R15, 0x4 ;  /* 0x0000000f05127211 */ /* 0x000fe400078e20ff */
[----:B------:R-:W-:Y:S02]  /*0ae0*/  LOP3.LUT R17, R17, 0xffff, RZ, 0xc0, !PT ;  /* 0x0000ffff11117812 */ /* 0x000fe400078ec0ff */
[C---:B------:R-:W-:Y:S01]  /*0af0*/  LEA R21, R5.reuse, R13, 0x4 ;  /* 0x0000000d05157211 */ /* 0x040fe200078e20ff */
[----:B------:R-:W-:Y:S01]  /*0b00*/  IMAD R13, R12, 0x14, R13 ;  /* 0x000000140c0d7824 */ /* 0x000fe200078e020d */
[----:B-1----:R-:W-:Y:S01]  /*0b10*/  ISETP.GE.AND P3, PT, R18, UR4, PT ;  /* 0x0000000412007c0c */ /* 0x002fe2000bf66270 */
[----:B------:R-:W-:Y:S01]  /*0b20*/  IMAD R18, R5, 0x10, R17 ;  /* 0x0000001005127824 */ /* 0x000fe200078e0211 */
[----:B------:R-:W-:Y:S01]  /*0b30*/  ISETP.GE.AND P0, PT, R21, UR4, PT ;  /* 0x0000000415007c0c */ /* 0x000fe2000bf06270 */
[C---:B------:R-:W-:Y:S01]  /*0b40*/  IMAD.IADD R12, R7.reuse, 0x1, R12 ;  /* 0x00000001070c7824 */ /* 0x040fe200078e020c */
[----:B------:R-:W-:Y:S01]  /*0b50*/  ISETP.GE.OR P1, PT, R20, UR6, P1 ;  /* 0x0000000614007c0c */ /* 0x000fe20008f26670 */
[----:B------:R-:W-:Y:S01]  /*0b60*/  @P4 VIADD R14, R14, 0x1 ;  /* 0x000000010e0e4836 */ /* 0x000fe20000000000 */
[----:B------:R-:W-:Y:S01]  /*0b70*/  ISETP.GE.AND P2, PT, R18, UR4, PT ;  /* 0x0000000412007c0c */ /* 0x000fe2000bf46270 */
[----:B------:R-:W-:Y:S01]  /*0b80*/  UMOV UR4, 0x400 ;  /* 0x0000040000047882 */ /* 0x000fe20000000000 */
[----:B--2---:R-:W-:Y:S01]  /*0b90*/  ISETP.LT.AND P0, PT, R12, UR7, !P0 ;  /* 0x000000070c007c0c */ /* 0x004fe2000c701270 */
[----:B------:R-:W-:Y:S01]  /*0ba0*/  IMAD R12, R16, 0x14, R15 ;  /* 0x00000014100c7824 */ /* 0x000fe200078e020f */
[----:B---3--:R-:W-:Y:S01]  /*0bb0*/  ULEA UR4, UR5, UR4, 0x18 ;  /* 0x0000000405047291 */ /* 0x008fe2000f8ec0ff */
[C---:B------:R-:W-:Y:S01]  /*0bc0*/  IADD3 R16, PT, PT, R7.reuse, R16, RZ ;  /* 0x0000001007107210 */ /* 0x040fe20007ffe0ff */
[----:B------:R-:W-:Y:S01]  /*0bd0*/  IMAD R17, R10, 0x14, R17 ;  /* 0x000000140a117824 */ /* 0x000fe200078e0211 */
[----:B------:R-:W-:-:S02]  /*0be0*/  IADD3 R15, PT, PT, R7, R10, RZ ;  /* 0x0000000a070f7210 */ /* 0x000fc40007ffe0ff */
[----:B------:R-:W-:Y:S02]  /*0bf0*/  @!P5 LOP3.LUT R14, RZ, R9, RZ, 0x33, !PT ;  /* 0x00000009ff0ed212 */ /* 0x000fe400078e33ff */
[----:B------:R-:W-:Y:S02]  /*0c00*/  ISETP.LT.AND P3, PT, R16, UR7, !P3 ;  /* 0x0000000710007c0c */ /* 0x000fe4000df61270 */
[----:B------:R-:W-:Y:S02]  /*0c10*/  ISETP.LT.AND P2, PT, R15, UR7, !P2 ;  /* 0x000000070f007c0c */ /* 0x000fe4000d741270 */
[----:B------:R-:W-:Y:S02]  /*0c20*/  ISETP.GT.U32.OR P1, PT, R4, 0xff, P1 ;  /* 0x000000ff0400780c */ /* 0x000fe40000f24470 */
[----:B------:R-:W-:Y:S02]  /*0c30*/  IADD3 R10, PT, PT, R11, R14, RZ ;  /* 0x0000000e0b0a7210 */ /* 0x000fe40007ffe0ff */
[----:B------:R-:W-:-:S02]  /*0c40*/  LEA R11, R13, UR4, 0x2 ;  /* 0x000000040d0b7c11 */ /* 0x000fc4000f8e10ff */
[----:B------:R-:W-:Y:S02]  /*0c50*/  LEA R12, R12, UR4, 0x2 ;  /* 0x000000040c0c7c11 */ /* 0x000fe4000f8e10ff */
[----:B------:R-:W-:Y:S01]  /*0c60*/  LEA R13, R17, UR4, 0x2 ;  /* 0x00000004110d7c11 */ /* 0x000fe2000f8e10ff */
[----:B------:R-:W-:-:S06]  /*0c70*/  UMOV UR4, URZ ;  /* 0x000000ff00047c82 */ /* 0x000fcc0008000000 */
.L_x_103:
[----:B------:R-:W-:Y:S01]  /*0c80*/  ISETP.GT.U32.AND P4, PT, R4, 0x18f, PT ;  /* 0x0000018f0400780c */ /* 0x000fe20003f84070 */
[----:B------:R-:W0:Y:S01]  /*0c90*/  LDCU UR7, c[0x0][0x3a8] ;  /* 0x00007500ff0777ac */ /* 0x000e220008000800 */
[----:B------:R-:W-:Y:S01]  /*0ca0*/  BSSY.RECONVERGENT B1, `(.L_x_89) ;  /* 0x00000c7000017945 */ /* 0x000fe20003800200 */
[----:B------:R-:W1:Y:S10]  /*0cb0*/  LDCU UR10, c[0x0][0x3a4] ;  /* 0x00007480ff0a77ac */ /* 0x000e740008000800 */
[----:B--234-:R-:W-:Y:S05]  /*0cc0*/  @P4 BRA `(.L_x_90) ;  /* 0x0000000c00104947 */ /* 0x01cfea0003800000 */
[----:B------:R-:W2:Y:S01]  /*0cd0*/  LDC R17, c[0x0][0x39c] ;  /* 0x0000e700ff117b82 */ /* 0x000ea20000000800 */
[----:B------:R-:W-:Y:S01]  /*0ce0*/  LOP3.LUT R18, R10, 0x3, RZ, 0xc0, !PT ;  /* 0x000000030a127812 */ /* 0x000fe200078ec0ff */
[----:B------:R-:W-:Y:S01]  /*0cf0*/  BSSY.RECONVERGENT B0, `(.L_x_91) ;  /* 0x0000051000007945 */ /* 0x000fe20003800200 */
[----:B------:R-:W-:Y:S02]  /*0d00*/  IMAD.MOV.U32 R26, RZ, RZ, R4 ;  /* 0x000000ffff1a7224 */ /* 0x000fe400078e0004 */
[----:B------:R-:W-:Y:S01]  /*0d10*/  ISETP.NE.AND P4, PT, R18, 0x3, PT ;  /* 0x000000031200780c */ /* 0x000fe20003f85270 */
[----:B--2---:R-:W-:-:S12]  /*0d20*/  IMAD R17, R0, R17, UR4 ;  /* 0x0000000400117e24 */ /* 0x004fd8000f8e0211 */
[----:B------:R-:W-:Y:S05]  /*0d30*/  @!P4 BRA `(.L_x_92) ;  /* 0x000000040030c947 */ /* 0x000fea0003800000 */
[----:B------:R-:W-:Y:S01]  /*0d40*/  BSSY.RECONVERGENT B2, `(.L_x_93) ;  /* 0x0000015000027945 */ /* 0x000fe20003800200 */
[----:B------:R-:W-:-:S03]  /*0d50*/  HFMA2 R14, -RZ, RZ, 0, 0 ;  /* 0x00000000ff0e7431 */ /* 0x000fc600000001ff */
[----:B------:R-:W-:Y:S05]  /*0d60*/  @!P0 BRA `(.L_x_94) ;  /* 0x0000000000488947 */ /* 0x000fea0003800000 */
[----:B------:R-:W-:Y:S01]  /*0d70*/  LOP3.LUT R14, R4, 0xffff, RZ, 0xc0, !PT ;  /* 0x0000ffff040e7812 */ /* 0x000fe200078ec0ff */
[----:B------:R-:W2:Y:S04]  /*0d80*/  LDCU UR5, c[0x0][0x3a4] ;  /* 0x00007480ff0577ac */ /* 0x000ea80008000800 */
[----:B------:R-:W-:Y:S01]  /*0d90*/  IMAD R14, R14, 0xccd, RZ ;  /* 0x00000ccd0e0e7824 */ /* 0x000fe200078e02ff */
[----:B------:R-:W3:Y:S04]  /*0da0*/  LDCU UR6, c[0x0][0x3a8] ;  /* 0x00007500ff0677ac */ /* 0x000ee80008000800 */
[----:B------:R-:W-:-:S04]  /*0db0*/  SHF.R.U32.HI R16, RZ, 0x10, R14 ;  /* 0x00000010ff107819 */ /* 0x000fc8000001160e */
[----:B------:R-:W-:Y:S01]  /*0dc0*/  PRMT R14, R16, 0x9910, RZ ;  /* 0x00009910100e7816 */ /* 0x000fe200000000ff */
[----:B------:R-:W-:-:S04]  /*0dd0*/  IMAD.IADD R16, R7, 0x1, R16 ;  /* 0x0000000107107824 */ /* 0x000fc800078e0210 */
[----:B------:R-:W-:Y:S02]  /*0de0*/  IMAD R14, R14, 0x14, RZ ;  /* 0x000000140e0e7824 */ /* 0x000fe400078e02ff */
[----:B--2---:R-:W-:Y:S02]  /*0df0*/  IMAD R16, R17, UR5, R16 ;  /* 0x0000000511107c24 */ /* 0x004fe4000f8e0210 */
[----:B------:R-:W-:Y:S02]  /*0e00*/  IMAD.MOV R19, RZ, RZ, -R14 ;  /* 0x000000ffff137224 */ /* 0x000fe400078e0a0e */
[----:B------:R-:W2:Y:S03]  /*0e10*/  LDC.64 R14, c[0x0][0x380] ;  /* 0x0000e000ff0e7b82 */ /* 0x000ea60000000a00 */
[----:B------:R-:W-:-:S04]  /*0e20*/  PRMT R19, R19, 0x7710, RZ ;  /* 0x0000771013137816 */ /* 0x000fc800000000ff */
[----:B------:R-:W-:-:S04]  /*0e30*/  IADD3 R19, PT, PT, R19, R4, RZ ;  /* 0x0000000413137210 */ /* 0x000fc80007ffe0ff */
[----:B------:R-:W-:-:S04]  /*0e40*/  LOP3.LUT R20, R19, 0xffff, RZ, 0xc0, !PT ;  /* 0x0000ffff13147812 */ /* 0x000fc800078ec0ff */
[----:B------:R-:W-:-:S05]  /*0e50*/  LEA R19, R5, R20, 0x4 ;  /* 0x0000001405137211 */ /* 0x000fca00078e20ff */
[----:B---3--:R-:W-:-:S04]  /*0e60*/  IMAD R19, R16, UR6, R19 ;  /* 0x0000000610137c24 */ /* 0x008fc8000f8e0213 */
[----:B--2---:R-:W-:-:S06]  /*0e70*/  IMAD.WIDE R14, R19, 0x4, R14 ;  /* 0x00000004130e7825 */ /* 0x004fcc00078e020e */
[----:B------:R2:W5:Y:S02]  /*0e80*/  LDG.E.CONSTANT R14, desc[UR8][R14.64] ;  /* 0x000000080e0e7981 */ /* 0x000564000c1e9900 */
.L_x_94:
[----:B01----:R-:W-:Y:S05]  /*0e90*/  BSYNC.RECONVERGENT B2 ;  /* 0x0000000000027941 */ /* 0x003fea0003800200 */
.L_x_93:
[----:B-----5:R3:W-:Y:S01]  /*0ea0*/  STS [R11], R14 ;  /* 0x0000000e0b007388 */ /* 0x0207e20000000800 */
[----:B------:R-:W-:Y:S01]  /*0eb0*/  ISETP.NE.AND P4, PT, R18, RZ, PT ;  /* 0x000000ff1200720c */ /* 0x000fe20003f85270 */
[----:B------:R-:W-:-:S12]  /*0ec0*/  IMAD.MOV.U32 R26, RZ, RZ, R6 ;  /* 0x000000ffff1a7224 */ /* 0x000fd800078e0006 */
[----:B---3--:R-:W-:Y:S05]  /*0ed0*/  @!P4 BRA `(.L_x_92) ;  /* 0x0000000000c8c947 */ /* 0x008fea0003800000 */
[----:B------:R-:W-:Y:S01]  /*0ee0*/  BSSY.RECONVERGENT B2, `(.L_x_95) ;  /* 0x0000015000027945 */ /* 0x000fe20003800200 */
[----:B--2---:R-:W-:-:S03]  /*0ef0*/  MOV R15, RZ ;  /* 0x000000ff000f7202 */ /* 0x004fc60000000f00 */
[----:B------:R-:W-:Y:S05]  /*0f00*/  @!P3 BRA `(.L_x_96) ;  /* 0x000000000048b947 */ /* 0x000fea0003800000 */
[----:B------:R-:W-:Y:S01]  /*0f10*/  LOP3.LUT R14, R6, 0xffff, RZ, 0xc0, !PT ;  /* 0x0000ffff060e7812 */ /* 0x000fe200078ec0ff */
[----:B------:R-:W0:Y:S04]  /*0f20*/  LDCU UR5, c[0x0][0x3a4] ;  /* 0x00007480ff0577ac */ /* 0x000e280008000800 */
[----:B------:R-:W-:Y:S01]  /*0f30*/  IMAD R14, R14, 0xcccd, RZ ;  /* 0x0000cccd0e0e7824 */ /* 0x000fe200078e02ff */
[----:B------:R-:W1:Y:S04]  /*0f40*/  LDCU UR6, c[0x0][0x3a8] ;  /* 0x00007500ff0677ac */ /* 0x000e680008000800 */
[----:B------:R-:W-:-:S04]  /*0f50*/  SHF.R.U32.HI R16, RZ, 0x14, R14 ;  /* 0x00000014ff107819 */ /* 0x000fc8000001160e */
[----:B------:R-:W-:Y:S01]  /*0f60*/  PRMT R14, R16, 0x9910, RZ ;  /* 0x00009910100e7816 */ /* 0x000fe200000000ff */
[----:B------:R-:W-:-:S04]  /*0f70*/  IMAD.IADD R16, R7, 0x1, R16 ;  /* 0x0000000107107824 */ /* 0x000fc800078e0210 */
[----:B------:R-:W-:Y:S02]  /*0f80*/  IMAD R14, R14, 0x14, RZ ;  /* 0x000000140e0e7824 */ /* 0x000fe400078e02ff */
[----:B0-----:R-:W-:Y:S02]  /*0f90*/  IMAD R16, R17, UR5, R16 ;  /* 0x0000000511107c24 */ /* 0x001fe4000f8e0210 */
[----:B------:R-:W-:Y:S02]  /*0fa0*/  IMAD.MOV R19, RZ, RZ, -R14 ;  /* 0x000000ffff137224 */ /* 0x000fe400078e0a0e */
[----:B------:R-:W0:Y:S03]  /*0fb0*/  LDC.64 R14, c[0x0][0x380] ;  /* 0x0000e000ff0e7b82 */ /* 0x000e260000000a00 */
[----:B------:R-:W-:-:S04]  /*0fc0*/  PRMT R19, R19, 0x7710, RZ ;  /* 0x0000771013137816 */ /* 0x000fc800000000ff */
[----:B------:R-:W-:-:S04]  /*0fd0*/  IADD3 R19, PT, PT, R6, R19, RZ ;  /* 0x0000001306137210 */ /* 0x000fc80007ffe0ff */
[----:B------:R-:W-:-:S04]  /*0fe0*/  LOP3.LUT R20, R19, 0xffff, RZ, 0xc0, !PT ;  /* 0x0000ffff13147812 */ /* 0x000fc800078ec0ff */
[----:B------:R-:W-:-:S05]  /*0ff0*/  LEA R19, R5, R20, 0x4 ;  /* 0x0000001405137211 */ /* 0x000fca00078e20ff */
[----:B-1----:R-:W-:-:S04]  /*1000*/  IMAD R19, R16, UR6, R19 ;  /* 0x0000000610137c24 */ /* 0x002fc8000f8e0213 */
[----:B0-----:R-:W-:-:S06]  /*1010*/  IMAD.WIDE R14, R19, 0x4, R14 ;  /* 0x00000004130e7825 */ /* 0x001fcc00078e020e */
[----:B------:R0:W5:Y:S02]  /*1020*/  LDG.E.CONSTANT R15, desc[UR8][R14.64] ;  /* 0x000000080e0f7981 */ /* 0x000164000c1e9900 */
.L_x_96:
[----:B------:R-:W-:Y:S05]  /*1030*/  BSYNC.RECONVERGENT B2 ;  /* 0x0000000000027941 */ /* 0x000fea0003800200 */
.L_x_95:
[----:B-----5:R3:W-:Y:S01]  /*1040*/  STS [R12], R15 ;  /* 0x0000000f0c007388 */ /* 0x0207e20000000800 */
[----:B------:R-:W-:Y:S01]  /*1050*/  ISETP.NE.AND P4, PT, R18, 0x1, PT ;  /* 0x000000011200780c */ /* 0x000fe20003f85270 */
[----:B------:R-:W-:-:S12]  /*1060*/  IMAD.MOV.U32 R26, RZ, RZ, R8 ;  /* 0x000000ffff1a7224 */ /* 0x000fd800078e0008 */
[----:B---3--:R-:W-:Y:S05]  /*1070*/  @!P4 BRA `(.L_x_92) ;  /* 0x000000000060c947 */ /* 0x008fea0003800000 */
[----:B------:R-:W-:Y:S01]  /*1080*/  BSSY.RECONVERGENT B2, `(.L_x_97) ;  /* 0x0000015000027945 */ /* 0x000fe20003800200 */
[----:B0-----:R-:W-:-:S03]  /*1090*/  HFMA2 R14, -RZ, RZ, 0, 0 ;  /* 0x00000000ff0e7431 */ /* 0x001fc600000001ff */
        /* <DEDUP_REMOVED lines=8> */
[----:B------:R-:W-:-:S04]  /*1120*/  IMAD R14, R14, 0x14, RZ ;  /* 0x000000140e0e7824 */ /* 0x000fc800078e02ff */
[----:B------:R-:W-:Y:S02]  /*1130*/  IMAD.MOV R19, RZ, RZ, -R14 ;  /* 0x000000ffff137224 */ /* 0x000fe400078e0a0e */
[----:B------:R-:W2:Y:S03]  /*1140*/  LDC.64 R14, c[0x0][0x380] ;  /* 0x0000e000ff0e7b82 */ /* 0x000ea60000000a00 */
[----:B------:R-:W-:-:S04]  /*1150*/  PRMT R19, R19, 0x7710, RZ ;  /* 0x0000771013137816 */ /* 0x000fc800000000ff */
[----:B------:R-:W-:-:S04]  /*1160*/  IADD3 R19, PT, PT, R8, R19, RZ ;  /* 0x0000001308137210 */ /* 0x000fc80007ffe0ff */
[----:B------:R-:W-:-:S04]  /*1170*/  LOP3.LUT R16, R19, 0xffff, RZ, 0xc0, !PT ;  /* 0x0000ffff13107812 */ /* 0x000fc800078ec0ff */
[----:B------:R-:W-:Y:S01]  /*1180*/  LEA R19, R5, R16, 0x4 ;  /* 0x0000001005137211 */ /* 0x000fe200078e20ff */
[----:B0-----:R-:W-:-:S04]  /*1190*/  IMAD R16, R17, UR5, R18 ;  /* 0x0000000511107c24 */ /* 0x001fc8000f8e0212 */
[----:B-1----:R-:W-:-:S04]  /*11a0*/  IMAD R19, R16, UR6, R19 ;  /* 0x0000000610137c24 */ /* 0x002fc8000f8e0213 */
[----:B--2---:R-:W-:-:S06]  /*11b0*/  IMAD.WIDE R14, R19, 0x4, R14 ;  /* 0x00000004130e7825 */ /* 0x004fcc00078e020e */
[----:B------:R0:W5:Y:S02]  /*11c0*/  LDG.E.CONSTANT R14, desc[UR8][R14.64] ;  /* 0x000000080e0e7981 */ /* 0x000164000c1e9900 */
.L_x_98:
[----:B------:R-:W-:Y:S05]  /*11d0*/  BSYNC.RECONVERGENT B2 ;  /* 0x0000000000027941 */ /* 0x000fea0003800200 */
.L_x_97:
[----:B-----5:R3:W-:Y:S01]  /*11e0*/  STS [R13], R14 ;  /* 0x0000000e0d007388 */ /* 0x0207e20000000800 */
[----:B------:R-:W-:-:S07]  /*11f0*/  IMAD.IADD R26, R8, 0x1, R9 ;  /* 0x00000001081a7824 */ /* 0x000fce00078e0209 */
.L_x_92:
[----:B01----:R-:W-:Y:S05]  /*1200*/  BSYNC.RECONVERGENT B0 ;  /* 0x0000000000007941 */ /* 0x003fea0003800200 */
.L_x_91:
[----:B------:R-:W-:-:S13]  /*1210*/  ISETP.GE.U32.AND P4, PT, R10, 0x3, PT ;  /* 0x000000030a00780c */ /* 0x000fda0003f86070 */
[----:B------:R-:W-:Y:S05]  /*1220*/  @!P4 BRA `(.L_x_90) ;  /* 0x0000000400b8c947 */ /* 0x000fea0003800000 */
[C---:B------:R-:W-:Y:S01]  /*1230*/  PRMT R18, R9.reuse, 0x9910, RZ ;  /* 0x0000991009127816 */ /* 0x040fe200000000ff */
[C---:B------:R-:W-:Y:S01]  /*1240*/  IMAD.IADD R22, R26.reuse, 0x1, R9 ;  /* 0x000000011a167824 */ /* 0x040fe200078e0209 */
[----:B------:R-:W-:Y:S02]  /*1250*/  LEA R16, R9, R26, 0x1 ;  /* 0x0000001a09107211 */ /* 0x000fe400078e08ff */
[----:B------:R-:W-:Y:S01]  /*1260*/  PRMT R20, R26, 0x7610, R20 ;  /* 0x000076101a147816 */ /* 0x000fe20000000014 */
[----:B------:R-:W-:-:S07]  /*1270*/  IMAD R24, R18, 0x3, R26 ;  /* 0x0000000312187824 */ /* 0x000fce00078e021a */
.L_x_99:
[----:B---3--:R-:W-:-:S05]  /*1280*/  LOP3.LUT R14, R16, 0xffff, RZ, 0xc0, !PT ;  /* 0x0000ffff100e7812 */ /* 0x008fca00078ec0ff */
[----:B------:R-:W-:-:S05]  /*1290*/  IMAD R14, R14, 0xcccd, RZ ;  /* 0x0000cccd0e0e7824 */ /* 0x000fca00078e02ff */
[----:B------:R-:W-:-:S04]  /*12a0*/  SHF.R.U32.HI R14, RZ, 0x14, R14 ;  /* 0x00000014ff0e7819 */ /* 0x000fc8000001160e */
[----:B------:R-:W-:-:S05]  /*12b0*/  PRMT R14, R14, 0x9910, RZ ;  /* 0x000099100e0e7816 */ /* 0x000fca00000000ff */
[----:B------:R-:W-:-:S05]  /*12c0*/  IMAD R14, R14, 0x14, RZ ;  /* 0x000000140e0e7824 */ /* 0x000fca00078e02ff */
[----:B--2---:R-:W-:Y:S01]  /*12d0*/  IADD3 R15, PT, PT, RZ, -R14, RZ ;  /* 0x8000000eff0f7210 */ /* 0x004fe20007ffe0ff */
[----:B------:R-:W-:-:S03]  /*12e0*/  IMAD R14, R9, 0x2, R20 ;  /* 0x00000002090e7824 */ /* 0x000fc600078e0214 */
[----:B------:R-:W-:Y:S02]  /*12f0*/  PRMT R15, R15, 0x7710, RZ ;  /* 0x000077100f0f7816 */ /* 0x000fe400000000ff */
[----:B------:R-:W-:Y:S02]  /*1300*/  LOP3.LUT R14, R14, 0xffff, RZ, 0xc0, !PT ;  /* 0x0000ffff0e0e7812 */ /* 0x000fe400078ec0ff */
[----:B----4-:R-:W-:-:S03]  /*1310*/  IADD3 R28, PT, PT, R15, R16, RZ ;  /* 0x000000100f1c7210 */ /* 0x010fc60007ffe0ff */
[----:B------:R-:W-:Y:S01]  /*1320*/  IMAD R14, R14, 0xcccd, RZ ;  /* 0x0000cccd0e0e7824 */ /* 0x000fe200078e02ff */
[----:B------:R-:W-:-:S04]  /*1330*/  LOP3.LUT R28, R28, 0xffff, RZ, 0xc0, !PT ;  /* 0x0000ffff1c1c7812 */ /* 0x000fc800078ec0ff */
[----:B------:R-:W-:Y:S01]  /*1340*/  SHF.R.U32.HI R19, RZ, 0x14, R14 ;  /* 0x00000014ff137819 */ /* 0x000fe2000001160e */
[----:B------:R-:W-:-:S03]  /*1350*/  IMAD R23, R5, 0x10, R28 ;  /* 0x0000001005177824 */ /* 0x000fc600078e021c */
[----:B------:R-:W-:Y:S02]  /*1360*/  IADD3 R21, PT, PT, R7, R19, RZ ;  /* 0x0000001307157210 */ /* 0x000fe40007ffe0ff */
[----:B------:R-:W-:-:S04]  /*1370*/  ISETP.GE.AND P4, PT, R23, UR7, PT ;  /* 0x0000000717007c0c */ /* 0x000fc8000bf86270 */
[----:B------:R-:W-:-:S13]  /*1380*/  ISETP.GE.OR P4, PT, R21, UR10, P4 ;  /* 0x0000000a15007c0c */ /* 0x000fda000a786670 */
[----:B------:R-:W-:Y:S01]  /*1390*/  @!P4 IMAD R21, R17, UR10, R21 ;  /* 0x0000000a1115cc24 */ /* 0x000fe2000f8e0215 */
[----:B------:R-:W0:Y:S03]  /*13a0*/  @!P4 LDC.64 R14, c[0x0][0x380] ;  /* 0x0000e000ff0ecb82 */ /* 0x000e260000000a00 */
[----:B------:R-:W-:Y:S01]  /*13b0*/  @!P4 IMAD R21, R21, UR7, R23 ;  /* 0x000000071515cc24 */ /* 0x000fe2000f8e0217 */
[----:B------:R-:W-:-:S05]  /*13c0*/  LOP3.LUT R23, R22, 0xffff, RZ, 0xc0, !PT ;  /* 0x0000ffff16177812 */ /* 0x000fca00078ec0ff */
[----:B------:R-:W-:-:S05]  /*13d0*/  IMAD R23, R23, 0xcccd, RZ ;  /* 0x0000cccd17177824 */ /* 0x000fca00078e02ff */
[----:B------:R-:W-:-:S04]  /*13e0*/  SHF.R.U32.HI R23, RZ, 0x14, R23 ;  /* 0x00000014ff177819 */ /* 0x000fc80000011617 */
[----:B------:R-:W-:-:S05]  /*13f0*/  PRMT R25, R23, 0x9910, RZ ;  /* 0x0000991017197816 */ /* 0x000fca00000000ff */
[----:B------:R-:W-:Y:S02]  /*1400*/  IMAD R25, R25, 0x14, RZ ;  /* 0x0000001419197824 */ /* 0x000fe400078e02ff */
[----:B0-----:R-:W-:-:S03]  /*1410*/  @!P4 IMAD.WIDE R14, R21, 0x4, R14 ;  /* 0x00000004150ec825 */ /* 0x001fc600078e020e */
[----:B------:R-:W-:Y:S01]  /*1420*/  IADD3 R25, PT, PT, RZ, -R25, RZ ;  /* 0x80000019ff197210 */ /* 0x000fe20007ffe0ff */
[----:B------:R-:W-:-:S03]  /*1430*/  IMAD.MOV.U32 R21, RZ, RZ, RZ ;  /* 0x000000ffff157224 */ /* 0x000fc600078e00ff */
[----:B------:R-:W-:-:S03]  /*1440*/  PRMT R25, R25, 0x7710, RZ ;  /* 0x0000771019197816 */ /* 0x000fc600000000ff */
[----:B------:R0:W2:Y:S01]  /*1450*/  @!P4 LDG.E.CONSTANT R21, desc[UR8][R14.64] ;  /* 0x000000080e15c981 */ /* 0x0000a2000c1e9900 */
[----:B------:R-:W-:Y:S02]  /*1460*/  IMAD R19, R19, 0x14, R28 ;  /* 0x0000001413137824 */ /* 0x000fe400078e021c */
[----:B------:R-:W-:-:S05]  /*1470*/  IMAD.IADD R25, R25, 0x1, R22 ;  /* 0x0000000119197824 */ /* 0x000fca00078e0216 */
[----:B------:R-:W-:Y:S01]  /*1480*/  LOP3.LUT R25, R25, 0xffff, RZ, 0xc0, !PT ;  /* 0x0000ffff19197812 */ /* 0x000fe200078ec0ff */
[----:B0-----:R-:W-:-:S03]  /*1490*/  IMAD.IADD R14, R7, 0x1, R23 ;  /* 0x00000001070e7824 */ /* 0x001fc600078e0217 */
[----:B------:R-:W-:Y:S01]  /*14a0*/  LEA R27, R5, R25, 0x4 ;  /* 0x00000019051b7211 */ /* 0x000fe200078e20ff */
[----:B------:R-:W-:-:S03]  /*14b0*/  IMAD R23, R23, 0x14, R25 ;  /* 0x0000001417177824 */ /* 0x000fc600078e0219 */
[----:B------:R-:W-:-:S04]  /*14c0*/  ISETP.GE.AND P4, PT, R27, UR7, PT ;  /* 0x000000071b007c0c */ /* 0x000fc8000bf86270 */
[----:B------:R-:W-:-:S13]  /*14d0*/  ISETP.GE.OR P4, PT, R14, UR10, P4 ;  /* 0x0000000a0e007c0c */ /* 0x000fda000a786670 */
[----:B------:R-:W-:-:S04]  /*14e0*/  @!P4 IMAD R14, R17, UR10, R14 ;  /* 0x0000000a110ecc24 */ /* 0x000fc8000f8e020e */
[----:B------:R-:W-:Y:S01]  /*14f0*/  @!P4 IMAD R25, R14, UR7, R27 ;  /* 0x000000070e19cc24 */ /* 0x000fe2000f8e021b */
[----:B------:R-:W-:Y:S01]  /*1500*/  LOP3.LUT R27, R20, 0xffff, RZ, 0xc0, !PT ;  /* 0x0000ffff141b7812 */ /* 0x000fe200078ec0ff */
[----:B------:R-:W0:Y:S04]  /*1510*/  @!P4 LDC.64 R14, c[0x0][0x380] ;  /* 0x0000e000ff0ecb82 */ /* 0x000e280000000a00 */
[----:B------:R-:W-:-:S05]  /*1520*/  IMAD R27, R27, 0xcccd, RZ ;  /* 0x0000cccd1b1b7824 */ /* 0x000fca00078e02ff */
[----:B------:R-:W-:Y:S02]  /*1530*/  SHF.R.U32.HI R28, RZ, 0x14, R27 ;  /* 0x00000014ff1c7819 */ /* 0x000fe4000001161b */
[----:B------:R-:W-:Y:S02]  /*1540*/  PRMT R27, R20, 0x9910, RZ ;  /* 0x00009910141b7816 */ /* 0x000fe400000000ff */
[----:B------:R-:W-:-:S05]  /*1550*/  PRMT R29, R28, 0x9910, RZ ;  /* 0x000099101c1d7816 */ /* 0x000fca00000000ff */
[----:B------:R-:W-:-:S05]  /*1560*/  IMAD R27, R29, -0x14, R27 ;  /* 0xffffffec1d1b7824 */ /* 0x000fca00078e021b */
[----:B------:R-:W-:Y:S01]  /*1570*/  LOP3.LUT R27, R27, 0xffff, RZ, 0xc0, !PT ;  /* 0x0000ffff1b1b7812 */ /* 0x000fe200078ec0ff */
[----:B0-----:R-:W-:Y:S01]  /*1580*/  @!P4 IMAD.WIDE R14, R25, 0x4, R14 ;  /* 0x00000004190ec825 */ /* 0x001fe200078e020e */
[----:B------:R-:W-:-:S03]  /*1590*/  MOV R25, RZ ;  /* 0x000000ff00197202 */ /* 0x000fc60000000f00 */
[----:B------:R-:W-:-:S03]  /*15a0*/  IMAD R29, R5, 0x10, R27 ;  /* 0x00000010051d7824 */ /* 0x000fc600078e021b */
[----:B------:R0:W3:Y:S02]  /*15b0*/  @!P4 LDG.E.CONSTANT R25, desc[UR8][R14.64] ;  /* 0x000000080e19c981 */ /* 0x0000e4000c1e9900 */
[----:B------:R-:W-:Y:S02]  /*15c0*/  ISETP.GE.AND P4, PT, R29, UR7, PT ;  /* 0x000000071d007c0c */ /* 0x000fe4000bf86270 */
[----:B0-----:R-:W-:-:S04]  /*15d0*/  IADD3 R14, PT, PT, R7, R28, RZ ;  /* 0x0000001c070e7210 */ /* 0x001fc80007ffe0ff */
[----:B------:R-:W-:-:S13]  /*15e0*/  ISETP.GE.OR P4, PT, R14, UR10, P4 ;  /* 0x0000000a0e007c0c */ /* 0x000fda000a786670 */
[----:B------:R-:W-:-:S04]  /*15f0*/  @!P4 IMAD R14, R17, UR10, R14 ;  /* 0x0000000a110ecc24 */ /* 0x000fc8000f8e020e */
[----:B------:R-:W-:Y:S02]  /*1600*/  @!P4 IMAD R29, R14, UR7, R29 ;  /* 0x000000070e1dcc24 */ /* 0x000fe4000f8e021d */
[----:B------:R-:W0:Y:S02]  /*1610*/  @!P4 LDC.64 R14, c[0x0][0x380] ;  /* 0x0000e000ff0ecb82 */ /* 0x000e240000000a00 */
[----:B0-----:R-:W-:-:S04]  /*1620*/  @!P4 IMAD.WIDE R14, R29, 0x4, R14 ;  /* 0x000000041d0ec825 */ /* 0x001fc800078e020e */
[----:B------:R-:W-:-:S06]  /*1630*/  IMAD.MOV.U32 R29, RZ, RZ, RZ ;  /* 0x000000ffff1d7224 */ /* 0x000fcc00078e00ff */
[----:B------:R0:W4:Y:S01]  /*1640*/  @!P4 LDG.E.CONSTANT R29, desc[UR8][R14.64] ;  /* 0x000000080e1dc981 */ /* 0x000122000c1e9900 */
[----:B------:R-:W1:Y:S01]  /*1650*/  S2UR UR6, SR_CgaCtaId ;  /* 0x00000000000679c3 */ /* 0x000e620000008800 */
[----:B------:R-:W-:Y:S01]  /*1660*/  UMOV UR5, 0x400 ;  /* 0x0000040000057882 */ /* 0x000fe20000000000 */
[----:B------:R-:W-:Y:S01]  /*1670*/  IMAD R27, R28, 0x14, R27 ;  /* 0x000000141c1b7824 */ /* 0x000fe200078e021b */
[----:B-1----:R-:W-:-:S06]  /*1680*/  ULEA UR5, UR6, UR5, 0x18 ;  /* 0x0000000506057291 */ /* 0x002fcc000f8ec0ff */
[----:B------:R-:W-:Y:S02]  /*1690*/  LEA R28, R27, UR5, 0x2 ;  /* 0x000000051b1c7c11 */ /* 0x000fe4000f8e10ff */
[----:B------:R-:W-:Y:S02]  /*16a0*/  LOP3.LUT R27, R24, 0xffff, RZ, 0xc0, !PT ;  /* 0x0000ffff181b7812 */ /* 0x000fe400078ec0ff */
[----:B0-----:R-:W-:Y:S02]  /*16b0*/  LEA R14, R23, UR5, 0x2 ;  /* 0x00000005170e7c11 */ /* 0x001fe4000f8e10ff */
[----:B------:R-:W-:Y:S01]  /*16c0*/  LEA R19, R19, UR5, 0x2 ;  /* 0x0000000513137c11 */ /* 0x000fe2000f8e10ff */
[----:B------:R-:W-:-:S05]  /*16d0*/  IMAD R27, R27, 0xcccd, RZ ;  /* 0x0000cccd1b1b7824 */ /* 0x000fca00078e02ff */
[----:B------:R-:W-:-:S04]  /*16e0*/  SHF.R.U32.HI R27, RZ, 0x14, R27 ;  /* 0x00000014ff1b7819 */ /* 0x000fc8000001161b */
[----:B------:R-:W-:-:S05]  /*16f0*/  PRMT R15, R27, 0x9910, RZ ;  /* 0x000099101b0f7816 */ /* 0x000fca00000000ff */
[----:B------:R-:W-:-:S05]  /*1700*/  IMAD R15, R15, 0x14, RZ ;  /* 0x000000140f0f7824 */ /* 0x000fca00078e02ff */
[----:B------:R-:W-:Y:S01]  /*1710*/  IADD3 R23, PT, PT, RZ, -R15, RZ ;  /* 0x8000000fff177210 */ /* 0x000fe20007ffe0ff */
[----:B------:R-:W-:-:S03]  /*1720*/  IMAD R15, R18, 0x3, R20 ;  /* 0x00000003120f7824 */ /* 0x000fc600078e0214 */
[----:B------:R-:W-:Y:S02]  /*1730*/  PRMT R23, R23, 0x7710, RZ ;  /* 0x0000771017177816 */ /* 0x000fe400000000ff */
[----:B------:R-:W-:-:S05]  /*1740*/  LOP3.LUT R15, R15, 0xffff, RZ, 0xc0, !PT ;  /* 0x0000ffff0f0f7812 */ /* 0x000fca00078ec0ff */
[----:B------:R-:W-:Y:S01]  /*1750*/  IMAD R15, R15, 0xcccd, RZ ;  /* 0x0000cccd0f0f7824 */ /* 0x000fe200078e02ff */
[----:B----4-:R0:W-:Y:S04]  /*1760*/  STS [R28], R29 ;  /* 0x0000001d1c007388 */ /* 0x0101e80000000800 */
[----:B---3--:R1:W-:Y:S01]  /*1770*/  STS [R14], R25 ;  /* 0x000000190e007388 */ /* 0x0083e20000000800 */
[----:B------:R-:W-:-:S03]  /*1780*/  IADD3 R26, PT, PT, R9, R26, R9 ;  /* 0x0000001a091a7210 */ /* 0x000fc60007ffe009 */
[----:B--2---:R4:W-:Y:S01]  /*1790*/  STS [R19], R21 ;  /* 0x0000001513007388 */ /* 0x0049e20000000800 */
[----:B0-----:R-:W-:Y:S01]  /*17a0*/  IMAD.IADD R28, R23, 0x1, R24 ;  /* 0x00000001171c7824 */ /* 0x001fe200078e0218 */
[----:B------:R-:W-:-:S04]  /*17b0*/  SHF.R.U32.HI R23, RZ, 0x14, R15 ;  /* 0x00000014ff177819 */ /* 0x000fc8000001160f */
[----:B------:R-:W-:Y:S01]  /*17c0*/  LOP3.LUT R28, R28, 0xffff, RZ, 0xc0, !PT ;  /* 0x0000ffff1c1c7812 */ /* 0x000fe200078ec0ff */
[----:B-1----:R-:W-:-:S03]  /*17d0*/  IMAD.IADD R25, R7, 0x1, R23 ;  /* 0x0000000107197824 */ /* 0x002fc600078e0217 */
[----:B------:R-:W-:-:S04]  /*17e0*/  LEA R27, R5, R28, 0x4 ;  /* 0x0000001c051b7211 */ /* 0x000fc800078e20ff */
[----:B------:R-:W-:-:S04]  /*17f0*/  ISETP.GE.AND P4, PT, R27, UR7, PT ;  /* 0x000000071b007c0c */ /* 0x000fc8000bf86270 */
[----:B------:R-:W-:-:S13]  /*1800*/  ISETP.GE.OR P4, PT, R25, UR10, P4 ;  /* 0x0000000a19007c0c */ /* 0x000fda000a786670 */
[----:B------:R-:W0:Y:S01]  /*1810*/  @!P4 LDC.64 R14, c[0x0][0x380] ;  /* 0x0000e000ff0ecb82 */ /* 0x000e220000000a00 */
[----:B------:R-:W-:-:S04]  /*1820*/  @!P4 IMAD R25, R17, UR10, R25 ;  /* 0x0000000a1119cc24 */ /* 0x000fc8000f8e0219 */
[----:B------:R-:W-:-:S04]  /*1830*/  @!P4 IMAD R25, R25, UR7, R27 ;  /* 0x000000071919cc24 */ /* 0x000fc8000f8e021b */
[----:B0-----:R-:W-:-:S04]  /*1840*/  @!P4 IMAD.WIDE R14, R25, 0x4, R14 ;  /* 0x00000004190ec825 */ /* 0x001fc800078e020e */
[----:B------:R-:W-:-:S06]  /*1850*/  HFMA2 R25, -RZ, RZ, 0, 0 ;  /* 0x00000000ff197431 */ /* 0x000fcc00000001ff */
[----:B------:R-:W2:Y:S01]  /*1860*/  @!P4 LDG.E.CONSTANT R25, desc[UR8][R14.64] ;  /* 0x000000080e19c981 */ /* 0x000ea2000c1e9900 */
[----:B------:R-:W-:Y:S01]  /*1870*/  IMAD R23, R23, 0x14, R28 ;  /* 0x0000001417177824 */ /* 0x000fe200078e021c */
[C---:B------:R-:W-:Y:S01]  /*1880*/  IADD3 R26, PT, PT, R9.reuse, R26, R9 ;  /* 0x0000001a091a7210 */ /* 0x040fe20007ffe009 */
[C---:B------:R-:W-:Y:S01]  /*1890*/  IMAD R16, R9.reuse, 0x4, R16 ;  /* 0x0000000409107824 */ /* 0x040fe200078e0210 */
[C---:B------:R-:W-:Y:S01]  /*18a0*/  LEA R20, R9.reuse, R20, 0x2 ;  /* 0x0000001409147211 */ /* 0x040fe200078e10ff */
[----:B------:R-:W-:Y:S01]  /*18b0*/  IMAD R24, R9, 0x4, R24 ;  /* 0x0000000409187824 */ /* 0x000fe200078e0218 */
[----:B------:R-:W-:Y:S02]  /*18c0*/  LEA R28, R23, UR5, 0x2 ;  /* 0x00000005171c7c11 */ /* 0x000fe4000f8e10ff */
[----:B------:R-:W-:Y:S02]  /*18d0*/  ISETP.GE.U32.AND P4, PT, R26, 0x190, PT ;  /* 0x000001901a00780c */ /* 0x000fe40003f86070 */
[----:B------:R-:W-:Y:S01]  /*18e0*/  LEA R22, R9, R22, 0x2 ;  /* 0x0000001609167211 */ /* 0x000fe200078e10ff */
[----:B--2---:R4:W-:Y:S10]  /*18f0*/  STS [R28], R25 ;  /* 0x000000191c007388 */ /* 0x0049f40000000800 */
[----:B------:R-:W-:Y:S05]  /*1900*/  @!P4 BRA `(.L_x_99) ;  /* 0xfffffff8005cc947 */ /* 0x000fea000383ffff */
.L_x_90:
[----:B01----:R-:W-:Y:S05]  /*1910*/  BSYNC.RECONVERGENT B1 ;  /* 0x0000000000017941 */ /* 0x003fea0003800200 */
.L_x_89:
[----:B------:R-:W-:Y:S06]  /*1920*/  BAR.SYNC.DEFER_BLOCKING 0x0 ;  /* 0x0000000000007b1d */ /* 0x000fec0000010000 */
[----:B------:R-:W-:Y:S04]  /*1930*/  BSSY.RECONVERGENT B0, `(.L_x_100) ;  /* 0x00000aa000007945 */ /* 0x000fe80003800200 */
[----:B------:R-:W-:Y:S05]  /*1940*/  @P1 BRA `(.L_x_101) ;  /* 0x0000000800a01947 */ /* 0x000fea0003800000 */
[----:B------:R-:W0:Y:S01]  /*1950*/  S2UR UR6, SR_CgaCtaId ;  /* 0x00000000000679c3 */ /* 0x000e220000008800 */
[----:B------:R-:W1:Y:S01]  /*1960*/  LDCU UR7, c[0x0][0x3bc] ;  /* 0x00007780ff0777ac */ /* 0x000e620008000800 */
[----:B--2---:R-:W-:Y:S02]  /*1970*/  SHF.R.U32.HI R15, RZ, 0x4, R4 ;  /* 0x00000004ff0f7819 */ /* 0x004fe40000011604 */
[----:B------:R-:W-:Y:S01]  /*1980*/  LOP3.LUT R16, R4, 0xf, RZ, 0xc0, !PT ;  /* 0x0000000f04107812 */ /* 0x000fe200078ec0ff */
[----:B------:R-:W-:-:S03]  /*1990*/  UMOV UR5, 0x400 ;  /* 0x0000040000057882 */ /* 0x000fc60000000000 */
[----:B---3--:R-:W2:Y:S01]  /*19a0*/  LDC R14, c[0x0][0x39c] ;  /* 0x0000e700ff0e7b82 */ /* 0x008ea20000000800 */
[----:B------:R-:W-:Y:S01]  /*19b0*/  IMAD R16, R15, 0x14, R16 ;  /* 0x000000140f107824 */ /* 0x000fe200078e0210 */
[----:B-1----:R-:W-:Y:S02]  /*19c0*/  UISETP.NE.AND UP0, UPT, UR7, 0x1, UPT ;  /* 0x000000010700788c */ /* 0x002fe4000bf05270 */
[----:B0-----:R-:W-:Y:S01]  /*19d0*/  ULEA UR5, UR6, UR5, 0x18 ;  /* 0x0000000506057291 */ /* 0x001fe2000f8ec0ff */
[----:B--2---:R-:W-:-:S05]  /*19e0*/  IMAD R15, R3, R14, UR4 ;  /* 0x00000004030f7e24 */ /* 0x004fca000f8e020e */
[----:B------:R-:W-:Y:S01]  /*19f0*/  LEA R14, R16, UR5, 0x2 ;  /* 0x00000005100e7c11 */ /* 0x000fe2000f8e10ff */
[----:B------:R-:W-:Y:S06]  /*1a00*/  BRA.U UP0, `(.L_x_102) ;  /* 0x0000000500387547 */ /* 0x000fec000b800000 */
[----:B------:R-:W0:Y:S01]  /*1a10*/  LDS R27, [R14] ;  /* 0x000000000e1b7984 */ /* 0x000e220000000800 */
[----:B------:R-:W-:-:S03]  /*1a20*/  IMAD R15, R15, 0x19, RZ ;  /* 0x000000190f0f7824 */ /* 0x000fc600078e02ff */
[----:B------:R-:W1:Y:S01]  /*1a30*/  LDS R18, [R14+0x4] ;  /* 0x000004000e127984 */ /* 0x000e620000000800 */
[----:B------:R-:W-:-:S03]  /*1a40*/  IMAD.SHL.U32 R15, R15, 0x4, RZ ;  /* 0x000000040f0f7824 */ /* 0x000fc600078e00ff */
[----:B------:R-:W2:Y:S01]  /*1a50*/  LDS R16, [R14+0x8] ;  /* 0x000008000e107984 */ /* 0x000ea20000000800 */
[----:B------:R-:W0:Y:S03]  /*1a60*/  LDC R20, c[0x3][R15] ;  /* 0x00c000000f147b82 */ /* 0x000e260000000800 */
[----:B------:R-:W3:Y:S04]  /*1a70*/  LDS R23, [R14+0xc] ;  /* 0x00000c000e177984 */ /* 0x000ee80000000800 */
[----:B----4-:R-:W4:Y:S01]  /*1a80*/  LDS R21, [R14+0x10] ;  /* 0x000010000e157984 */ /* 0x010f220000000800 */
[----:B------:R-:W1:Y:S03]  /*1a90*/  LDC R22, c[0x3][R15+0x4] ;  /* 0x00c001000f167b82 */ /* 0x000e660000000800 */
[----:B------:R-:W4:Y:S04]  /*1aa0*/  LDS R17, [R14+0x50] ;  /* 0x000050000e117984 */ /* 0x000f280000000800 */
[----:B------:R-:W4:Y:S01]  /*1ab0*/  LDS R19, [R14+0x54] ;  /* 0x000054000e137984 */ /* 0x000f220000000800 */
[----:B------:R-:W2:Y:S08]  /*1ac0*/  LDC R25, c[0x3][R15+0x8] ;  /* 0x00c002000f197b82 */ /* 0x000eb00000000800 */
[----:B------:R-:W3:Y:S01]  /*1ad0*/  LDC R28, c[0x3][R15+0xc] ;  /* 0x00c003000f1c7b82 */ /* 0x000ee20000000800 */
[----:B0----5:R-:W-:-:S07]  /*1ae0*/  FFMA R27, R27, R20, R2 ;  /* 0x000000141b1b7223 */ /* 0x021fce0000000002 */
[----:B------:R-:W4:Y:S01]  /*1af0*/  LDC R26, c[0x3][R15+0x10] ;  /* 0x00c004000f1a7b82 */ /* 0x000f220000000800 */
[----:B------:R-:W0:Y:S01]  /*1b00*/  LDS R20, [R14+0x58] ;  /* 0x000058000e147984 */ /* 0x000e220000000800 */
[----:B-1----:R-:W-:-:S03]  /*1b10*/  FFMA R27, R18, R22, R27 ;  /* 0x00000016121b7223 */ /* 0x002fc6000000001b */
[----:B------:R-:W1:Y:S03]  /*1b20*/  LDS R18, [R14+0x5c] ;  /* 0x00005c000e127984 */ /* 0x000e660000000800 */
[----:B------:R-:W0:Y:S01]  /*1b30*/  LDC R24, c[0x3][R15+0x14] ;  /* 0x00c005000f187b82 */ /* 0x000e220000000800 */
[----:B--2---:R-:W-:Y:S02]  /*1b40*/  FFMA R2, R16, R25, R27 ;  /* 0x0000001910027223 */ /* 0x004fe4000000001b */
[----:B------:R-:W2:Y:S05]  /*1b50*/  LDS R16, [R14+0x60] ;  /* 0x000060000e107984 */ /* 0x000eaa0000000800 */
[----:B------:R-:W1:Y:S01]  /*1b60*/  LDC R22, c[0x3][R15+0x18] ;  /* 0x00c006000f167b82 */ /* 0x000e620000000800 */
[----:B---3--:R-:W-:-:S02]  /*1b70*/  FFMA R28, R23, R28, R2 ;  /* 0x0000001c171c7223 */ /* 0x008fc40000000002 */
[----:B------:R-:W3:Y:S05]  /*1b80*/  LDS R2, [R14+0xa0] ;  /* 0x0000a0000e027984 */ /* 0x000eea0000000800 */
[----:B------:R-:W2:Y:S01]  /*1b90*/  LDC R25, c[0x3][R15+0x1c] ;  /* 0x00c007000f197b82 */ /* 0x000ea20000000800 */
[----:B----4-:R-:W-:-:S07]  /*1ba0*/  FFMA R26, R21, R26, R28 ;  /* 0x0000001a151a7223 */ /* 0x010fce000000001c */
[----:B------:R-:W4:Y:S01]  /*1bb0*/  LDC R21, c[0x3][R15+0x20] ;  /* 0x00c008000f157b82 */ /* 0x000f220000000800 */
[----:B0-----:R-:W-:Y:S02]  /*1bc0*/  FFMA R24, R17, R24, R26 ;  /* 0x0000001811187223 */ /* 0x001fe4000000001a */
[----:B------:R-:W0:Y:S05]  /*1bd0*/  LDS R17, [R14+0xa4] ;  /* 0x0000a4000e117984 */ /* 0x000e2a0000000800 */
[----:B------:R-:W3:Y:S01]  /*1be0*/  LDC R23, c[0x3][R15+0x24] ;  /* 0x00c009000f177b82 */ /* 0x000ee20000000800 */
[----:B-1----:R-:W-:Y:S02]  /*1bf0*/  FFMA R29, R19, R22, R24 ;  /* 0x00000016131d7223 */ /* 0x002fe40000000018 */
[----:B------:R-:W1:Y:S05]  /*1c00*/  LDS R19, [R14+0xa8] ;  /* 0x0000a8000e137984 */ /* 0x000e6a0000000800 */
[----:B------:R-:W0:Y:S01]  /*1c10*/  LDC R27, c[0x3][R15+0x28] ;  /* 0x00c00a000f1b7b82 */ /* 0x000e220000000800 */
[----:B--2---:R-:W-:-:S02]  /*1c20*/  FFMA R25, R20, R25, R29 ;  /* 0x0000001914197223 */ /* 0x004fc4000000001d */
[----:B------:R-:W2:Y:S05]  /*1c30*/  LDS R20, [R14+0xac] ;  /* 0x0000ac000e147984 */ /* 0x000eaa0000000800 */
[----:B------:R-:W1:Y:S01]  /*1c40*/  LDC R22, c[0x3][R15+0x2c] ;  /* 0x00c00b000f167b82 */ /* 0x000e620000000800 */
[----:B----4-:R-:W-:Y:S02]  /*1c50*/  FFMA R21, R18, R21, R25 ;  /* 0x0000001512157223 */ /* 0x010fe40000000019 */
[----:B------:R-:W4:Y:S05]  /*1c60*/  LDS R18, [R14+0xb0] ;  /* 0x0000b0000e127984 */ /* 0x000f2a0000000800 */
[----:B------:R-:W2:Y:S01]  /*1c70*/  LDC R24, c[0x3][R15+0x30] ;  /* 0x00c00c000f187b82 */ /* 0x000ea20000000800 */
[----:B---3--:R-:W-:-:S02]  /*1c80*/  FFMA R21, R16, R23, R21 ;  /* 0x0000001710157223 */ /* 0x008fc40000000015 */
[----:B------:R-:W3:Y:S02]  /*1c90*/  LDS R16, [R14+0xf0] ;  /* 0x0000f0000e107984 */ /* 0x000ee40000000800 */
[----:B0-----:R-:W-:-:S03]  /*1ca0*/  FFMA R26, R2, R27, R21 ;  /* 0x0000001b021a7223 */ /* 0x001fc60000000015 */
[----:B------:R-:W4:Y:S01]  /*1cb0*/  LDC R23, c[0x3][R15+0x38] ;  /* 0x00c00e000f177b82 */ /* 0x000f220000000800 */
[----:B------:R-:W0:Y:S04]  /*1cc0*/  LDS R2, [R14+0xf4] ;  /* 0x0000f4000e027984 */ /* 0x000e280000000800 */
[----:B------:R-:W0:Y:S01]  /*1cd0*/  LDS R21, [R14+0xf8] ;  /* 0x0000f8000e157984 */ /* 0x000e220000000800 */
[----:B-1----:R-:W-:Y:S02]  /*1ce0*/  FFMA R22, R17, R22, R26 ;  /* 0x0000001611167223 */ /* 0x002fe4000000001a */
[----:B------:R-:W1:Y:S02]  /*1cf0*/  LDC R27, c[0x3][R15+0x34] ;  /* 0x00c00d000f1b7b82 */ /* 0x000e640000000800 */
[----:B--2---:R-:W-:-:S06]  /*1d00*/  FFMA R29, R19, R24, R22 ;  /* 0x00000018131d7223 */ /* 0x004fcc0000000016 */
[----:B------:R-:W3:Y:S01]  /*1d10*/  LDC R17, c[0x3][R15+0x3c] ;  /* 0x00c00f000f117b82 */ /* 0x000ee20000000800 */
[----:B------:R-:W2:Y:S07]  /*1d20*/  LDS R19, [R14+0xfc] ;  /* 0x0000fc000e137984 */ /* 0x000eae0000000800 */
[----:B------:R-:W0:Y:S08]  /*1d30*/  LDC R25, c[0x3][R15+0x40] ;  /* 0x00c010000f197b82 */ /* 0x000e300000000800 */
[----:B------:R-:W2:Y:S01]  /*1d40*/  LDC R22, c[0x3][R15+0x44] ;  /* 0x00c011000f167b82 */ /* 0x000ea20000000800 */
[----:B-1----:R-:W-:-:S02]  /*1d50*/  FFMA R27, R20, R27, R29 ;  /* 0x0000001b141b7223 */ /* 0x002fc4000000001d */
[----:B------:R-:W1:Y:S02]  /*1d60*/  LDS R20, [R14+0x100] ;  /* 0x000100000e147984 */ /* 0x000e640000000800 */
[----:B----4-:R-:W-:Y:S02]  /*1d70*/  FFMA R23, R18, R23, R27 ;  /* 0x0000001712177223 */ /* 0x010fe4000000001b */
[----:B------:R-:W4:Y:S01]  /*1d80*/  LDS R18, [R14+0x140] ;  /* 0x000140000e127984 */ /* 0x000f220000000800 */
[----:B------:R-:W1:Y:S01]  /*1d90*/  LDC R24, c[0x3][R15+0x48] ;  /* 0x00c012000f187b82 */ /* 0x000e620000000800 */
[----:B---3--:R-:W-:Y:S02]  /*1da0*/  FFMA R23, R16, R17, R23 ;  /* 0x0000001110177223 */ /* 0x008fe40000000017 */
[----:B------:R-:W3:Y:S04]  /*1db0*/  LDS R17, [R14+0x144] ;  /* 0x000144000e117984 */ /* 0x000ee80000000800 */
[----:B------:R-:W3:Y:S01]  /*1dc0*/  LDS R16, [R14+0x148] ;  /* 0x000148000e107984 */ /* 0x000ee20000000800 */
[----:B0-----:R-:W-:-:S02]  /*1dd0*/  FFMA R26, R2, R25, R23 ;  /* 0x00000019021a7223 */ /* 0x001fc40000000017 */
[----:B------:R-:W0:Y:S01]  /*1de0*/  LDC R23, c[0x3][R15+0x4c] ;  /* 0x00c013000f177b82 */ /* 0x000e220000000800 */
[----:B------:R-:W3:Y:S01]  /*1df0*/  LDS R2, [R14+0x14c] ;  /* 0x00014c000e027984 */ /* 0x000ee20000000800 */
[----:B--2---:R-:W-:-:S03]  /*1e00*/  FFMA R26, R21, R22, R26 ;  /* 0x00000016151a7223 */ /* 0x004fc6000000001a */
[----:B------:R-:W2:Y:S03]  /*1e10*/  LDS R21, [R14+0x150] ;  /* 0x000150000e157984 */ /* 0x000ea60000000800 */
[----:B------:R-:W4:Y:S01]  /*1e20*/  LDC R25, c[0x3][R15+0x50] ;  /* 0x00c014000f197b82 */ /* 0x000f220000000800 */
[----:B-1----:R-:W-:-:S07]  /*1e30*/  FFMA R27, R19, R24, R26 ;  /* 0x00000018131b7223 */ /* 0x002fce000000001a */
[----:B------:R-:W3:Y:S08]  /*1e40*/  LDC R22, c[0x3][R15+0x54] ;  /* 0x00c015000f167b82 */ /* 0x000ef00000000800 */
[----:B------:R-:W1:Y:S01]  /*1e50*/  LDC R26, c[0x3][R15+0x58] ;  /* 0x00c016000f1a7b82 */ /* 0x000e620000000800 */
[----:B0-----:R-:W-:-:S07]  /*1e60*/  FFMA R23, R20, R23, R27 ;  /* 0x0000001714177223 */ /* 0x001fce000000001b */
[----:B------:R-:W0:Y:S01]  /*1e70*/  LDC R19, c[0x3][R15+0x5c] ;  /* 0x00c017000f137b82 */ /* 0x000e220000000800 */
[----:B----4-:R-:W-:-:S07]  /*1e80*/  FFMA R18, R18, R25, R23 ;  /* 0x0000001912127223 */ /* 0x010fce0000000017 */
[----:B------:R-:W2:Y:S01]  /*1e90*/  LDC R24, c[0x3][R15+0x60] ;  /* 0x00c018000f187b82 */ /* 0x000ea20000000800 */
[----:B---3--:R-:W-:-:S04]  /*1ea0*/  FFMA R17, R17, R22, R18 ;  /* 0x0000001611117223 */ /* 0x008fc80000000012 */
[----:B-1----:R-:W-:-:S04]  /*1eb0*/  FFMA R17, R16, R26, R17 ;  /* 0x0000001a10117223 */ /* 0x002fc80000000011 */
[----:B0-----:R-:W-:-:S04]  /*1ec0*/  FFMA R2, R2, R19, R17 ;  /* 0x0000001302027223 */ /* 0x001fc80000000011 */
[----:B--2---:R-:W-:Y:S01]  /*1ed0*/  FFMA R2, R21, R24, R2 ;  /* 0x0000001815027223 */ /* 0x004fe20000000002 */
[----:B------:R-:W-:Y:S06]  /*1ee0*/  BRA `(.L_x_101) ;  /* 0x0000000400387947 */ /* 0x000fec0003800000 */
.L_x_102:
[----:B------:R-:W0:Y:S01]  /*1ef0*/  LDS R29, [R14] ;  /* 0x000000000e1d7984 */ /* 0x000e220000000800 */
[----:B------:R-:W-:Y:S02]  /*1f00*/  IMAD R16, R15, 0x19, RZ ;  /* 0x000000190f107824 */ /* 0x000fe400078e02ff */
[----:B------:R-:W-:Y:S01]  /*1f10*/  HFMA2 R15, -RZ, RZ, 0, 3.719329833984375e-05 ;  /* 0x00000270ff0f7431 */ /* 0x000fe200000001ff */
[----:B------:R-:W1:Y:S04]  /*1f20*/  LDS R18, [R14+0x4] ;  /* 0x000004000e127984 */ /* 0x000e680000000800 */
[----:B----4-:R-:W2:Y:S01]  /*1f30*/  LDS R25, [R14+0x8] ;  /* 0x000008000e197984 */ /* 0x010ea20000000800 */
[----:B------:R-:W-:-:S03]  /*1f40*/  IMAD R15, R16, 0x4, R15 ;  /* 0x00000004100f7824 */ /* 0x000fc600078e020f */
[----:B------:R-:W3:Y:S01]  /*1f50*/  LDS R23, [R14+0xc] ;  /* 0x00000c000e177984 */ /* 0x000ee20000000800 */
[----:B------:R-:W0:Y:S03]  /*1f60*/  LDC R27, c[0x3][R15] ;  /* 0x00c000000f1b7b82 */ /* 0x000e260000000800 */
[----:B------:R-:W4:Y:S04]  /*1f70*/  LDS R21, [R14+0x10] ;  /* 0x000010000e157984 */ /* 0x000f280000000800 */
[----:B------:R-:W4:Y:S01]  /*1f80*/  LDS R17, [R14+0x50] ;  /* 0x000050000e117984 */ /* 0x000f220000000800 */
[----:B------:R-:W1:Y:S03]  /*1f90*/  LDC R20, c[0x3][R15+0x4] ;  /* 0x00c001000f147b82 */ /* 0x000e660000000800 */
[----:B------:R-:W4:Y:S05]  /*1fa0*/  LDS R19, [R14+0x54] ;  /* 0x000054000e137984 */ /* 0x000f2a0000000800 */
[----:B------:R-:W2:Y:S08]  /*1fb0*/  LDC R16, c[0x3][R15+0x8] ;  /* 0x00c002000f107b82 */ /* 0x000eb00000000800 */
[----:B------:R-:W3:Y:S01]  /*1fc0*/  LDC R28, c[0x3][R15+0xc] ;  /* 0x00c003000f1c7b82 */ /* 0x000ee20000000800 */
[----:B0----5:R-:W-:-:S07]  /*1fd0*/  FFMA R27, R29, R27, R2 ;  /* 0x0000001b1d1b7223 */ /* 0x021fce0000000002 */
[----:B------:R-:W4:Y:S01]  /*1fe0*/  LDC R26, c[0x3][R15+0x10] ;  /* 0x00c004000f1a7b82 */ /* 0x000f220000000800 */
[----:B-1----:R-:W-:Y:S02]  /*1ff0*/  FFMA R18, R18, R20, R27 ;  /* 0x0000001412127223 */ /* 0x002fe4000000001b */
[----:B------:R-:W0:Y:S05]  /*2000*/  LDS R20, [R14+0x58] ;  /* 0x000058000e147984 */ /* 0x000e2a0000000800 */
[----:B------:R-:W1:Y:S01]  /*2010*/  LDC R24, c[0x3][R15+0x14] ;  /* 0x00c005000f187b82 */ /* 0x000e620000000800 */
[----:B--2---:R-:W-:Y:S02]  /*2020*/  FFMA R2, R25, R16, R18 ;  /* 0x0000001019027223 */ /* 0x004fe40000000012 */
[----:B------:R-:W2:Y:S04]  /*2030*/  LDS R18, [R14+0x5c] ;  /* 0x00005c000e127984 */ /* 0x000ea80000000800 */
[----:B------:R-:W2:Y:S01]  /*2040*/  LDS R16, [R14+0x60] ;  /* 0x000060000e107984 */ /* 0x000ea20000000800 */
[----:B------:R-:W0:Y:S01]  /*2050*/  LDC R22, c[0x3][R15+0x18] ;  /* 0x00c006000f167b82 */ /* 0x000e220000000800 */
[----:B---3--:R-:W-:-:S02]  /*2060*/  FFMA R28, R23, R28, R2 ;  /* 0x0000001c171c7223 */ /* 0x008fc40000000002 */
[----:B------:R-:W3:Y:S05]  /*2070*/  LDS R2, [R14+0xa0] ;  /* 0x0000a0000e027984 */ /* 0x000eea0000000800 */
[----:B------:R-:W2:Y:S01]  /*2080*/  LDC R25, c[0x3][R15+0x1c] ;  /* 0x00c007000f197b82 */ /* 0x000ea20000000800 */
[----:B----4-:R-:W-:-:S07]  /*2090*/  FFMA R26, R21, R26, R28 ;  /* 0x0000001a151a7223 */ /* 0x010fce000000001c */
[----:B------:R-:W4:Y:S01]  /*20a0*/  LDC R21, c[0x3][R15+0x20] ;  /* 0x00c008000f157b82 */ /* 0x000f220000000800 */
[----:B-1----:R-:W-:Y:S02]  /*20b0*/  FFMA R24, R17, R24, R26 ;  /* 0x0000001811187223 */ /* 0x002fe4000000001a */
[----:B------:R-:W1:Y:S05]  /*20c0*/  LDS R17, [R14+0xa4] ;  /* 0x0000a4000e117984 */ /* 0x000e6a0000000800 */
[----:B------:R-:W3:Y:S01]  /*20d0*/  LDC R23, c[0x3][R15+0x24] ;  /* 0x00c009000f177b82 */ /* 0x000ee20000000800 */
[----:B0-----:R-:W-:Y:S02]  /*20e0*/  FFMA R29, R19, R22, R24 ;  /* 0x00000016131d7223 */ /* 0x001fe40000000018 */
[----:B------:R-:W0:Y:S05]  /*20f0*/  LDS R19, [R14+0xa8] ;  /* 0x0000a8000e137984 */ /* 0x000e2a0000000800 */
[----:B------:R-:W1:Y:S01]  /*2100*/  LDC R27, c[0x3][R15+0x28] ;  /* 0x00c00a000f1b7b82 */ /* 0x000e620000000800 */
[----:B--2---:R-:W-:-:S02]  /*2110*/  FFMA R25, R20, R25, R29 ;  /* 0x0000001914197223 */ /* 0x004fc4000000001d */
[----:B------:R-:W2:Y:S05]  /*2120*/  LDS R20, [R14+0xac] ;  /* 0x0000ac000e147984 */ /* 0x000eaa0000000800 */
[----:B------:R-:W0:Y:S01]  /*2130*/  LDC R22, c[0x3][R15+0x2c] ;  /* 0x00c00b000f167b82 */ /* 0x000e220000000800 */
[----:B----4-:R-:W-:Y:S02]  /*2140*/  FFMA R21, R18, R21, R25 ;  /* 0x0000001512157223 */ /* 0x010fe40000000019 */
[----:B------:R-:W4:Y:S05]  /*2150*/  LDS R18, [R14+0xb0] ;  /* 0x0000b0000e127984 */ /* 0x000f2a0000000800 */
[----:B------:R-:W2:Y:S01]  /*2160*/  LDC R24, c[0x3][R15+0x30] ;  /* 0x00c00c000f187b82 */ /* 0x000ea20000000800 */
[----:B---3--:R-:W-:-:S02]  /*2170*/  FFMA R21, R16, R23, R21 ;  /* 0x0000001710157223 */ /* 0x008fc40000000015 */
[----:B------:R-:W3:Y:S02]  /*2180*/  LDS R16, [R14+0xf0] ;  /* 0x0000f0000e107984 */ /* 0x000ee40000000800 */
[----:B-1----:R-:W-:-:S03]  /*2190*/  FFMA R26, R2, R27, R21 ;  /* 0x0000001b021a7223 */ /* 0x002fc60000000015 */
[----:B------:R-:W4:Y:S01]  /*21a0*/  LDC R23, c[0x3][R15+0x38] ;  /* 0x00c00e000f177b82 */ /* 0x000f220000000800 */
[----:B------:R-:W1:Y:S04]  /*21b0*/  LDS R2, [R14+0xf4] ;  /* 0x0000f4000e027984 */ /* 0x000e680000000800 */
[----:B------:R-:W1:Y:S01]  /*21c0*/  LDS R21, [R14+0xf8] ;  /* 0x0000f8000e157984 */ /* 0x000e620000000800 */
[----:B0-----:R-:W-:Y:S02]  /*21d0*/  FFMA R22, R17, R22, R26 ;  /* 0x0000001611167223 */ /* 0x001fe4000000001a */
[----:B------:R-:W0:Y:S02]  /*21e0*/  LDC R27, c[0x3][R15+0x34] ;  /* 0x00c00d000f1b7b82 */ /* 0x000e240000000800 */
[----:B--2---:R-:W-:-:S06]  /*21f0*/  FFMA R29, R19, R24, R22 ;  /* 0x00000018131d7223 */ /* 0x004fcc0000000016 */
[----:B------:R-:W3:Y:S01]  /*2200*/  LDC R17, c[0x3][R15+0x3c] ;  /* 0x00c00f000f117b82 */ /* 0x000ee20000000800 */
[----:B------:R-:W2:Y:S07]  /*2210*/  LDS R19, [R14+0xfc] ;  /* 0x0000fc000e137984 */ /* 0x000eae0000000800 */
[----:B------:R-:W1:Y:S08]  /*2220*/  LDC R25, c[0x3][R15+0x40] ;  /* 0x00c010000f197b82 */ /* 0x000e700000000800 */
[----:B------:R-:W2:Y:S01]  /*2230*/  LDC R22, c[0x3][R15+0x44] ;  /* 0x00c011000f167b82 */ /* 0x000ea20000000800 */
[----:B0-----:R-:W-:-:S02]  /*2240*/  FFMA R27, R20, R27, R29 ;  /* 0x0000001b141b7223 */ /* 0x001fc4000000001d */
[----:B------:R-:W0:Y:S02]  /*2250*/  LDS R20, [R14+0x100] ;  /* 0x000100000e147984 */ /* 0x000e240000000800 */
[----:B----4-:R-:W-:Y:S02]  /*2260*/  FFMA R23, R18, R23, R27 ;  /* 0x0000001712177223 */ /* 0x010fe4000000001b */
[----:B------:R-:W4:Y:S01]  /*2270*/  LDS R18, [R14+0x140] ;  /* 0x000140000e127984 */ /* 0x000f220000000800 */
[----:B------:R-:W0:Y:S01]  /*2280*/  LDC R24, c[0x3][R15+0x48] ;  /* 0x00c012000f187b82 */ /* 0x000e220000000800 */
[----:B---3--:R-:W-:Y:S02]  /*2290*/  FFMA R23, R16, R17, R23 ;  /* 0x0000001110177223 */ /* 0x008fe40000000017 */
[----:B------:R-:W3:Y:S04]  /*22a0*/  LDS R17, [R14+0x144] ;  /* 0x000144000e117984 */ /* 0x000ee80000000800 */
[----:B------:R-:W3:Y:S01]  /*22b0*/  LDS R16, [R14+0x148] ;  /* 0x000148000e107984 */ /* 0x000ee20000000800 */
[----:B-1----:R-:W-:-:S02]  /*22c0*/  FFMA R26, R2, R25, R23 ;  /* 0x00000019021a7223 */ /* 0x002fc40000000017 */
[----:B------:R-:W1:Y:S01]  /*22d0*/  LDC R23, c[0x3][R15+0x4c] ;  /* 0x00c013000f177b82 */ /* 0x000e620000000800 */
[----:B------:R-:W3:Y:S01]  /*22e0*/  LDS R2, [R14+0x14c] ;  /* 0x00014c000e027984 */ /* 0x000ee20000000800 */
[----:B--2---:R-:W-:-:S03]  /*22f0*/  FFMA R26, R21, R22, R26 ;  /* 0x00000016151a7223 */ /* 0x004fc6000000001a */
[----:B------:R-:W2:Y:S03]  /*2300*/  LDS R21, [R14+0x150] ;  /* 0x000150000e157984 */ /* 0x000ea60000000800 */
[----:B------:R-:W4:Y:S01]  /*2310*/  LDC R25, c[0x3][R15+0x50] ;  /* 0x00c014000f197b82 */ /* 0x000f220000000800 */
[----:B0-----:R-:W-:-:S07]  /*2320*/  FFMA R27, R19, R24, R26 ;  /* 0x00000018131b7223 */ /* 0x001fce000000001a */
[----:B------:R-:W3:Y:S08]  /*2330*/  LDC R22, c[0x3][R15+0x54] ;  /* 0x00c015000f167b82 */ /* 0x000ef00000000800 */
[----:B------:R-:W0:Y:S01]  /*2340*/  LDC R26, c[0x3][R15+0x58] ;  /* 0x00c016000f1a7b82 */ /* 0x000e220000000800 */
[----:B-1----:R-:W-:-:S07]  /*2350*/  FFMA R23, R20, R23, R27 ;  /* 0x0000001714177223 */ /* 0x002fce000000001b */
[----:B------:R-:W1:Y:S01]  /*2360*/  LDC R19, c[0x3][R15+0x5c] ;  /* 0x00c017000f137b82 */ /* 0x000e620000000800 */
[----:B----4-:R-:W-:-:S07]  /*2370*/  FFMA R18, R18, R25, R23 ;  /* 0x0000001912127223 */ /* 0x010fce0000000017 */
[----:B------:R-:W2:Y:S01]  /*2380*/  LDC R24, c[0x3][R15+0x60] ;  /* 0x00c018000f187b82 */ /* 0x000ea20000000800 */
[----:B---3--:R-:W-:-:S04]  /*2390*/  FFMA R17, R17, R22, R18 ;  /* 0x0000001611117223 */ /* 0x008fc80000000012 */
[----:B0-----:R-:W-:-:S04]  /*23a0*/  FFMA R17, R16, R26, R17 ;  /* 0x0000001a10117223 */ /* 0x001fc80000000011 */
[----:B-1----:R-:W-:-:S04]  /*23b0*/  FFMA R2, R2, R19, R17 ;  /* 0x0000001302027223 */ /* 0x002fc80000000011 */
[----:B--2---:R-:W-:-:S07]  /*23c0*/  FFMA R2, R21, R24, R2 ;  /* 0x0000001815027223 */ /* 0x004fce0000000002 */
.L_x_101:
[----:B------:R-:W-:Y:S05]  /*23d0*/  BSYNC.RECONVERGENT B0 ;  /* 0x0000000000007941 */ /* 0x000fea0003800200 */
.L_x_100:
[----:B------:R-:W0:Y:S01]  /*23e0*/  LDCU UR5, c[0x0][0x39c] ;  /* 0x00007380ff0577ac */ /* 0x000e220008000800 */
[----:B------:R-:W-:-:S04]  /*23f0*/  UIADD3 UR4, UPT, UPT, UR4, 0x1, URZ ;  /* 0x0000000104047890 */ /* 0x000fc8000fffe0ff */
[----:B0-----:R-:W-:Y:S01]  /*2400*/  UISETP.NE.AND UP0, UPT, UR4, UR5, UPT ;  /* 0x000000050400728c */ /* 0x001fe2000bf05270 */
[----:B------:R-:W-:Y:S08]  /*2410*/  BAR.SYNC.DEFER_BLOCKING 0x0 ;  /* 0x0000000000007b1d */ /* 0x000ff00000010000 */
[----:B------:R-:W-:Y:S05]  /*2420*/  BRA.U UP0, `(.L_x_103) ;  /* 0xffffffe900147547 */ /* 0x000fea000b83ffff */
.L_x_88:
[----:B------:R-:W0:Y:S01]  /*2430*/  LDCU UR5, c[0x0][0x3b0] ;  /* 0x00007600ff0577ac */ /* 0x000e220008000800 */
[C---:B-1----:R-:W-:Y:S02]  /*2440*/  LOP3.LUT R6, R4.reuse, 0xf, RZ, 0xc0, !PT ;  /* 0x0000000f04067812 */ /* 0x042fe400078ec0ff */
[----:B------:R-:W-:Y:S01]  /*2450*/  LEA.HI R7, R4, R7, RZ, 0x1c ;  /* 0x0000000704077211 */ /* 0x000fe200078fe0ff */
[----:B------:R-:W1:Y:S01]  /*2460*/  LDCU UR6, c[0x0][0x3ac] ;  /* 0x00007580ff0677ac */ /* 0x000e620008000800 */
[----:B------:R-:W-:-:S04]  /*2470*/  LEA R9, R5, R6, 0x4 ;  /* 0x0000000605097211 */ /* 0x000fc800078e20ff */
[----:B0-----:R-:W-:-:S04]  /*2480*/  ISETP.GE.AND P0, PT, R9, UR5, PT ;  /* 0x0000000509007c0c */ /* 0x001fc8000bf06270 */
[----:B-1----:R-:W-:-:S04]  /*2490*/  ISETP.GE.OR P0, PT, R7, UR6, P0 ;  /* 0x0000000607007c0c */ /* 0x002fc80008706670 */
[----:B------:R-:W-:-:S13]  /*24a0*/  ISETP.GT.U32.OR P0, PT, R4, 0xff, P0 ;  /* 0x000000ff0400780c */ /* 0x000fda0000704470 */
[----:B------:R-:W-:Y:S05]  /*24b0*/  @P0 EXIT ;  /* 0x000000000000094d */ /* 0x000fea0003800000 */
[----:B------:R-:W0:Y:S01]  /*24c0*/  LDCU UR4, c[0x0][0x3a0] ;  /* 0x00007400ff0477ac */ /* 0x000e220008000800 */
[----:B------:R-:W1:Y:S01]  /*24d0*/  LDC.64 R4, c[0x0][0x390] ;  /* 0x0000e400ff047b82 */ /* 0x000e620000000a00 */
[----:B0-----:R-:W-:Y:S01]  /*24e0*/  IMAD R0, R0, UR4, R3 ;  /* 0x0000000400007c24 */ /* 0x001fe2000f8e0203 */
[----:B------:R-:W0:Y:S03]  /*24f0*/  LDCU UR4, c[0x0][0x3b4] ;  /* 0x00007680ff0477ac */ /* 0x000e260008000800 */
[----:B------:R-:W-:-:S04]  /*2500*/  IMAD R0, R0, UR6, R7 ;  /* 0x0000000600007c24 */ /* 0x000fc8000f8e0207 */
[----:B------:R-:W-:-:S04]  /*2510*/  IMAD R7, R0, UR5, R9 ;  /* 0x0000000500077c24 */ /* 0x000fc8000f8e0209 */
[----:B-1----:R-:W-:-:S05]  /*2520*/  IMAD.WIDE R4, R7, 0x4, R4 ;  /* 0x0000000407047825 */ /* 0x002fca00078e0204 */
[----:B------:R-:W2:Y:S02]  /*2530*/  LDG.E R3, desc[UR8][R4.64] ;  /* 0x0000000804037981 */ /* 0x000ea4000c1e1900 */
[----:B--2--5:R-:W-:Y:S02]  /*2540*/  FADD R9, R3, R2 ;  /* 0x0000000203097221 */ /* 0x024fe40000000000 */
[----:B------:R-:W1:Y:S03]  /*2550*/  LDC.64 R2, c[0x0][0x388] ;  /* 0x0000e200ff027b82 */ /* 0x000e660000000a00 */
[C---:B0-----:R-:W-:Y:S02]  /*2560*/  FSETP.GE.AND P0, PT, R9.reuse, UR4, PT ;  /* 0x0000000409007c0b */ /* 0x041fe4000bf06000 */
[----:B------:R-:W-:-:S11]  /*2570*/  FSET.BF.GE.AND R11, R9, UR4, PT ;  /* 0x00000004090b7c0a */ /* 0x000fd6000b806000 */
[----:B------:R-:W0:Y:S01]  /*2580*/  @P0 LDC R9, c[0x0][0x3b8] ;  /* 0x0000ee00ff090b82 */ /* 0x000e220000000800 */
[----:B-1----:R-:W-:Y:S01]  /*2590*/  IMAD.WIDE R2, R7, 0x4, R2 ;  /* 0x0000000407027825 */ /* 0x002fe200078e0202 */
[----:B0-----:R-:W-:Y:S04]  /*25a0*/  STG.E desc[UR8][R4.64], R9 ;  /* 0x0000000904007986 */ /* 0x001fe8000c101908 */
[----:B------:R-:W-:Y:S01]  /*25b0*/  STG.E desc[UR8][R2.64], R11 ;  /* 0x0000000b02007986 */ /* 0x000fe2000c101908 */
[----:B------:R-:W-:Y:S05]  /*25c0*/  EXIT ;  /* 0x000000000000794d */ /* 0x000fea0003800000 */
.L_x_104:
        /* <DEDUP_REMOVED lines=11> */
.L_x_194:


//--------------------- .text._Z16conv2d_if_kernelPKfPfS1_S0_S0_iiiiiiiiff --------------------------
	.section	.text._Z16conv2d_if_kernelPKfPfS1_S0_S0_iiiiiiiiff,"ax",@progbits
	.align	128
        .global         _Z16conv2d_if_kernelPKfPfS1_S0_S0_iiiiiiiiff
        .type           _Z16conv2d_if_kernelPKfPfS1_S0_S0_iiiiiiiiff,@function
        .size           _Z16conv2d_if_kernelPKfPfS1_S0_S0_iiiiiiiiff,(.L_x_195 - _Z16conv2d_if_kernelPKfPfS1_S0_S0_iiiiiiiiff)
        .other          _Z16conv2d_if_kernelPKfPfS1_S0_S0_iiiiiiiiff,@"STO_CUDA_ENTRY STV_DEFAULT"
_Z16conv2d_if_kernelPKfPfS1_S0_S0_iiiiiiiiff:
.text._Z16conv2d_if_kernelPKfPfS1_S0_S0_iiiiiiiiff:
        /* <DEDUP_REMOVED lines=8> */
[----:B--2---:R-:W-:-:S04]  /*0080*/  IMAD R0, R2, UR4, RZ ;  /* 0x0000000402007c24 */ /* 0x004fc8000f8e02ff */
[----:B------:R-:W-:Y:S02]  /*0090*/  IMAD R0, R0, R3, RZ ;  /* 0x0000000300007224 */ /* 0x000fe400078e02ff */
[----:B0-----:R-:W-:-:S05]  /*00a0*/  IMAD R21, R21, UR5, R4 ;  /* 0x0000000515157c24 */ /* 0x001fca000f8e0204 */
[----:B------:R-:W-:-:S13]  /*00b0*/  ISETP.GE.AND P0, PT, R21, R0, PT ;  /* 0x000000001500720c */ /* 0x000fda0003f06270 */
[----:B------:R-:W-:Y:S05]  /*00c0*/  @P0 EXIT ;  /* 0x000000000000094d */ /* 0x000fea0003800000 */
[C---:B------:R-:W-:Y:S01]  /*00d0*/  IMAD R6, R2.reuse, UR6, RZ ;  /* 0x0000000602067c24 */ /* 0x040fe2000f8e02ff */
[----:B------:R-:W-:Y:S01]  /*00e0*/  IABS R10, R21 ;  /* 0x00000015000a7213 */ /* 0x000fe20000000000 */
[-C--:B------:R-:W-:Y:S01]  /*00f0*/  IMAD R8, R2, R3.reuse, RZ ;  /* 0x0000000302087224 */ /* 0x080fe200078e02ff */
[----:B------:R-:W-:Y:S01]  /*0100*/  ISETP.GE.AND P2, PT, R21, RZ, PT ;  /* 0x000000ff1500720c */ /* 0x000fe20003f46270 */
[----:B------:R-:W-:Y:S01]  /*0110*/  IMAD R6, R6, R3, RZ ;  /* 0x0000000306067224 */ /* 0x000fe200078e02ff */
[----:B------:R-:W0:Y:S02]  /*0120*/  LDCU.64 UR6, c[0x0][0x358] ;  /* 0x00006b00ff0677ac */ /* 0x000e240008000a00 */
[----:B------:R-:W-:Y:S02]  /*0130*/  IABS R7, R8 ;  /* 0x0000000800077213 */ /* 0x000fe40000000000 */
[-C--:B------:R-:W-:Y:S01]  /*0140*/  IABS R12, R6.reuse ;  /* 0x00000006000c7213 */ /* 0x080fe20000000000 */
[----:B------:R-:W1:Y:S01]  /*0150*/  LDCU UR4, c[0x0][0x3ac] ;  /* 0x00007580ff0477ac */ /* 0x000e620008000800 */
[----:B------:R-:W2:Y:S08]  /*0160*/  I2F.RP R9, R7 ;  /* 0x0000000700097306 */ /* 0x000eb00000209400 */
[----:B------:R-:W3:Y:S08]  /*0170*/  I2F.RP R0, R12 ;  /* 0x0000000c00007306 */ /* 0x000ef00000209400 */
[----:B--2---:R-:W-:Y:S08]  /*0180*/  MUFU.RCP R9, R9 ;  /* 0x0000000900097308 */ /* 0x004ff00000001000 */
[----:B---3--:R-:W2:Y:S02]  /*0190*/  MUFU.RCP R0, R0 ;  /* 0x0000000000007308 */ /* 0x008ea40000001000 */
[----:B--2---:R-:W-:Y:S01]  /*01a0*/  VIADD R4, R0, 0xffffffe ;  /* 0x0ffffffe00047836 */ /* 0x004fe20000000000 */
[----:B------:R-:W-:-:S05]  /*01b0*/  IABS R0, R6 ;  /* 0x0000000600007213 */ /* 0x000fca0000000000 */
[----:B------:R2:W3:Y:S01]  /*01c0*/  F2I.FTZ.U32.TRUNC.NTZ R5, R4 ;  /* 0x0000000400057305 */ /* 0x0004e2000021f000 */
[----:B------:R-:W-:Y:S02]  /*01d0*/  IMAD.MOV R15, RZ, RZ, -R0 ;  /* 0x000000ffff0f7224 */ /* 0x000fe400078e0a00 */
[----:B--2---:R-:W-:Y:S02]  /*01e0*/  HFMA2 R4, -RZ, RZ, 0, 0 ;  /* 0x00000000ff047431 */ /* 0x004fe400000001ff */
[----:B---3--:R-:W-:-:S04]  /*01f0*/  IMAD.MOV R11, RZ, RZ, -R5 ;  /* 0x000000ffff0b7224 */ /* 0x008fc800078e0a05 */
[----:B------:R-:W-:-:S04]  /*0200*/  IMAD R11, R11, R12, RZ ;  /* 0x0000000c0b0b7224 */ /* 0x000fc800078e02ff */
[----:B------:R-:W-:-:S04]  /*0210*/  IMAD.HI.U32 R5, R5, R11, R4 ;  /* 0x0000000b05057227 */ /* 0x000fc800078e0004 */
[----:B------:R-:W-:Y:S02]  /*0220*/  VIADD R4, R9, 0xffffffe ;  /* 0x0ffffffe09047836 */ /* 0x000fe40000000000 */
[----:B------:R-:W-:Y:S02]  /*0230*/  IMAD.HI.U32 R13, R5, R10, RZ ;  /* 0x0000000a050d7227 */ /* 0x000fe400078e00ff */
[----:B------:R2:W3:Y:S02]  /*0240*/  F2I.FTZ.U32.TRUNC.NTZ R5, R4 ;  /* 0x0000000400057305 */ /* 0x0004e4000021f000 */
[----:B------:R-:W-:-:S05]  /*0250*/  IMAD R15, R13, R15, R10 ;  /* 0x0000000f0d0f7224 */ /* 0x000fca00078e020a */
[----:B------:R-:W-:Y:S02]  /*0260*/  ISETP.GT.U32.AND P0, PT, R12, R15, PT ;  /* 0x0000000f0c00720c */ /* 0x000fe40003f04070 */
[----:B--2---:R-:W-:-:S05]  /*0270*/  IABS R4, R8 ;  /* 0x0000000800047213 */ /* 0x004fca0000000000 */
[----:B------:R-:W-:Y:S02]  /*0280*/  IMAD.MOV R17, RZ, RZ, -R4 ;  /* 0x000000ffff117224 */ /* 0x000fe400078e0a04 */
[----:B---3--:R-:W-:Y:S02]  /*0290*/  IMAD.MOV R14, RZ, RZ, -R5 ;  /* 0x000000ffff0e7224 */ /* 0x008fe400078e0a05 */
[----:B------:R-:W-:Y:S02]  /*02a0*/  IMAD.MOV.U32 R4, RZ, RZ, RZ ;  /* 0x000000ffff047224 */ /* 0x000fe400078e00ff */
[----:B------:R-:W-:Y:S01]  /*02b0*/  @!P0 IADD3 R15, PT, PT, R15, -R12, RZ ;  /* 0x8000000c0f0f8210 */ /* 0x000fe20007ffe0ff */
[----:B------:R-:W-:-:S03]  /*02c0*/  IMAD R11, R14, R7, RZ ;  /* 0x000000070e0b7224 */ /* 0x000fc600078e02ff */
[----:B------:R-:W-:Y:S01]  /*02d0*/  ISETP.GT.U32.AND P1, PT, R12, R15, PT ;  /* 0x0000000f0c00720c */ /* 0x000fe20003f24070 */
[----:B------:R-:W-:Y:S02]  /*02e0*/  IMAD.IADD R0, R15, 0x1, -R12 ;  /* 0x000000010f007824 */ /* 0x000fe400078e0a0c */
[----:B------:R-:W-:-:S03]  /*02f0*/  IMAD.HI.U32 R11, R5, R11, R4 ;  /* 0x0000000b050b7227 */ /* 0x000fc600078e0004 */
[----:B------:R-:W-:Y:S02]  /*0300*/  SEL R9, R0, R15, !P1 ;  /* 0x0000000f00097207 */ /* 0x000fe40004800000 */
[----:B------:R-:W-:Y:S02]  /*0310*/  ISETP.NE.AND P1, PT, R6, RZ, PT ;  /* 0x000000ff0600720c */ /* 0x000fe40003f25270 */
[----:B------:R-:W-:Y:S02]  /*0320*/  LOP3.LUT R0, RZ, R6, RZ, 0x33, !PT ;  /* 0x00000006ff007212 */ /* 0x000fe400078e33ff */
[----:B------:R-:W-:-:S04]  /*0330*/  @!P2 IADD3 R9, PT, PT, -R9, RZ, RZ ;  /* 0x000000ff0909a210 */ /* 0x000fc80007ffe1ff */
[----:B------:R-:W-:-:S04]  /*0340*/  SEL R9, R0, R9, !P1 ;  /* 0x0000000900097207 */ /* 0x000fc80004800000 */
[----:B------:R-:W-:Y:S02]  /*0350*/  IABS R14, R9 ;  /* 0x00000009000e7213 */ /* 0x000fe40000000000 */
[----:B------:R-:W-:Y:S02]  /*0360*/  LOP3.LUT R9, R9, R8, RZ, 0x3c, !PT ;  /* 0x0000000809097212 */ /* 0x000fe400078e3cff */
[----:B------:R-:W-:Y:S02]  /*0370*/  MOV R4, R14 ;  /* 0x0000000e00047202 */ /* 0x000fe40000000f00 */
[----:B------:R-:W-:-:S03]  /*0380*/  ISETP.GE.AND P5, PT, R9, RZ, PT ;  /* 0x000000ff0900720c */ /* 0x000fc60003fa6270 */
[----:B------:R-:W-:-:S04]  /*0390*/  IMAD.HI.U32 R14, R11, R4, RZ ;  /* 0x000000040b0e7227 */ /* 0x000fc800078e00ff */
[----:B------:R-:W-:-:S05]  /*03a0*/  IMAD R4, R14, R17, R4 ;  /* 0x000000110e047224 */ /* 0x000fca00078e0204 */
[----:B------:R-:W-:-:S13]  /*03b0*/  ISETP.GT.U32.AND P4, PT, R7, R4, PT ;  /* 0x000000040700720c */ /* 0x000fda0003f84070 */
[----:B------:R-:W-:Y:S02]  /*03c0*/  @!P4 IMAD.IADD R4, R4, 0x1, -R7 ;  /* 0x000000010404c824 */ /* 0x000fe400078e0a07 */
[----:B------:R-:W-:-:S03]  /*03d0*/  @!P4 VIADD R14, R14, 0x1 ;  /* 0x000000010e0ec836 */ /* 0x000fc60000000000 */
[----:B------:R-:W-:Y:S02]  /*03e0*/  ISETP.GE.U32.AND P3, PT, R4, R7, PT ;  /* 0x000000070400720c */ /* 0x000fe40003f66070 */
[----:B------:R-:W2:Y:S11]  /*03f0*/  LDC.64 R4, c[0x0][0x3a0] ;  /* 0x0000e800ff047b82 */ /* 0x000eb60000000a00 */
[----:B------:R-:W-:-:S02]  /*0400*/  @P3 IADD3 R14, PT, PT, R14, 0x1, RZ ;  /* 0x000000010e0e3810 */ /* 0x000fc40007ffe0ff */
[----:B------:R-:W-:-:S03]  /*0410*/  ISETP.NE.AND P3, PT, R8, RZ, PT ;  /* 0x000000ff0800720c */ /* 0x000fc60003f65270 */
[----:B------:R-:W-:Y:S01]  /*0420*/  IMAD.MOV.U32 R9, RZ, RZ, R14 ;  /* 0x000000ffff097224 */ /* 0x000fe200078e000e */
[----:B------:R-:W-:-:S03]  /*0430*/  LOP3.LUT R14, RZ, R8, RZ, 0x33, !PT ;  /* 0x00000008ff0e7212 */ /* 0x000fc600078e33ff */
[----:B------:R-:W-:-:S05]  /*0440*/  @!P5 IMAD.MOV R9, RZ, RZ, -R9 ;  /* 0x000000ffff09d224 */ /* 0x000fca00078e0a09 */
[----:B------:R-:W-:Y:S02]  /*0450*/  SEL R20, R14, R9, !P3 ;  /* 0x000000090e147207 */ /* 0x000fe40005800000 */
[----:B------:R-:W-:Y:S01]  /*0460*/  IABS R9, R3 ;  /* 0x0000000300097213 */ /* 0x000fe20000000000 */
[----:B------:R-:W-:-:S03]  /*0470*/  IMAD.HI.U32 R11, R11, R10, RZ ;  /* 0x0000000a0b0b7227 */ /* 0x000fc600078e00ff */
[----:B------:R-:W3:Y:S01]  /*0480*/  I2F.RP R18, R9 ;  /* 0x0000000900127306 */ /* 0x000ee20000209400 */
[----:B------:R-:W-:Y:S02]  /*0490*/  IMAD R16, R11, R17, R10 ;  /* 0x000000110b107224 */ /* 0x000fe400078e020a */
[----:B--2---:R-:W-:-:S03]  /*04a0*/  IMAD.WIDE R4, R20, 0x4, R4 ;  /* 0x0000000414047825 */ /* 0x004fc600078e0204 */
[----:B------:R-:W-:Y:S02]  /*04b0*/  ISETP.GT.U32.AND P4, PT, R7, R16, PT ;  /* 0x000000100700720c */ /* 0x000fe40003f84070 */
[----:B0-----:R0:W5:Y:S01]  /*04c0*/  LDG.E.CONSTANT R8, desc[UR6][R4.64] ;  /* 0x0000000604087981 */ /* 0x001162000c1e9900 */
[----:B-1----:R-:W-:Y:S01]  /*04d0*/  UISETP.GE.AND UP0, UPT, UR4, 0x1, UPT ;  /* 0x000000010400788c */ /* 0x002fe2000bf06270 */
[----:B---3--:R-:W1:Y:S09]  /*04e0*/  MUFU.RCP R18, R18 ;  /* 0x0000001200127308 */ /* 0x008e720000001000 */
[----:B------:R-:W-:-:S04]  /*04f0*/  @!P4 IADD3 R16, PT, PT, R16, -R7, RZ ;  /* 0x800000071010c210 */ /* 0x000fc80007ffe0ff */
[----:B------:R-:W-:Y:S01]  /*0500*/  ISETP.GT.U32.AND P4, PT, R7, R16, PT ;  /* 0x000000100700720c */ /* 0x000fe20003f84070 */
[----:B-1----:R-:W-:-:S04]  /*0510*/  VIADD R11, R18, 0xffffffe ;  /* 0x0ffffffe120b7836 */ /* 0x002fc80000000000 */
[----:B0-----:R-:W0:Y:S08]  /*0520*/  F2I.FTZ.U32.TRUNC.NTZ R5, R11 ;  /* 0x0000000b00057305 */ /* 0x001e30000021f000 */
[----:B------:R-:W-:-:S04]  /*0530*/  @!P4 IADD3 R16, PT, PT, R16, -R7, RZ ;  /* 0x800000071010c210 */ /* 0x000fc80007ffe0ff */
[----:B------:R-:W-:-:S04]  /*0540*/  @!P2 IADD3 R16, PT, PT, -R16, RZ, RZ ;  /* 0x000000ff1010a210 */ /* 0x000fc80007ffe1ff */
[----:B------:R-:W-:-:S04]  /*0550*/  SEL R14, R14, R16, !P3 ;  /* 0x000000100e0e7207 */ /* 0x000fc80005800000 */
[----:B------:R-:W-:Y:S01]  /*0560*/  IABS R16, R14 ;  /* 0x0000000e00107213 */ /* 0x000fe20000000000 */
[----:B0-----:R-:W-:Y:S01]  /*0570*/  IMAD.MOV R4, RZ, RZ, -R5 ;  /* 0x000000ffff047224 */ /* 0x001fe200078e0a05 */
[----:B------:R-:W-:-:S03]  /*0580*/  LOP3.LUT R14, R14, R3, RZ, 0x3c, !PT ;  /* 0x000000030e0e7212 */ /* 0x000fc600078e3cff */
[----:B------:R-:W-:Y:S02]  /*0590*/  IMAD R7, R4, R9, RZ ;  /* 0x0000000904077224 */ /* 0x000fe400078e02ff */
[----:B------:R-:W-:-:S04]  /*05a0*/  IMAD.MOV.U32 R4, RZ, RZ, RZ ;  /* 0x000000ffff047224 */ /* 0x000fc800078e00ff */
[----:B------:R-:W-:-:S06]  /*05b0*/  IMAD.HI.U32 R5, R5, R7, R4 ;  /* 0x0000000705057227 */ /* 0x000fcc00078e0004 */
[----:B------:R-:W-:-:S04]  /*05c0*/  IMAD.HI.U32 R4, R5, R10, RZ ;  /* 0x0000000a05047227 */ /* 0x000fc800078e00ff */
[----:B------:R-:W-:Y:S01]  /*05d0*/  IMAD.HI.U32 R5, R5, R16, RZ ;  /* 0x0000001005057227 */ /* 0x000fe200078e00ff */
[----:B------:R-:W-:-:S03]  /*05e0*/  IADD3 R7, PT, PT, -R4, RZ, RZ ;  /* 0x000000ff04077210 */ /* 0x000fc60007ffe1ff */
[----:B------:R-:W-:Y:S02]  /*05f0*/  IMAD.MOV R4, RZ, RZ, -R5 ;  /* 0x000000ffff047224 */ /* 0x000fe400078e0a05 */
[C---:B------:R-:W-:Y:S02]  /*0600*/  IMAD R10, R9.reuse, R7, R10 ;  /* 0x00000007090a7224 */ /* 0x040fe400078e020a */
[----:B------:R-:W-:-:S03]  /*0610*/  IMAD R4, R9, R4, R16 ;  /* 0x0000000409047224 */ /* 0x000fc600078e0210 */
[C---:B------:R-:W-:Y:S02]  /*0620*/  ISETP.GT.U32.AND P4, PT, R9.reuse, R10, PT ;  /* 0x0000000a0900720c */ /* 0x040fe40003f84070 */
[----:B------:R-:W-:-:S11]  /*0630*/  ISETP.GT.U32.AND P3, PT, R9, R4, PT ;  /* 0x000000040900720c */ /* 0x000fd60003f64070 */
[-C--:B------:R-:W-:Y:S02]  /*0640*/  @!P4 IADD3 R10, PT, PT, R10, -R9.reuse, RZ ;  /* 0x800000090a0ac210 */ /* 0x080fe40007ffe0ff */
[----:B------:R-:W-:Y:S01]  /*0650*/  @!P3 IMAD.IADD R4, R4, 0x1, -R9 ;  /* 0x000000010404b824 */ /* 0x000fe200078e0a09 */
[----:B------:R-:W-:Y:S02]  /*0660*/  ISETP.GE.AND P4, PT, R14, RZ, PT ;  /* 0x000000ff0e00720c */ /* 0x000fe40003f86270 */
[----:B------:R-:W-:Y:S02]  /*0670*/  ISETP.GT.U32.AND P6, PT, R9, R10, PT ;  /* 0x0000000a0900720c */ /* 0x000fe40003fc4070 */
[----:B------:R-:W-:Y:S02]  /*0680*/  ISETP.GE.U32.AND P5, PT, R4, R9, PT ;  /* 0x000000090400720c */ /* 0x000fe40003fa6070 */
[----:B------:R-:W-:Y:S02]  /*0690*/  @!P3 IADD3 R5, PT, PT, R5, 0x1, RZ ;  /* 0x000000010505b810 */ /* 0x000fe40007ffe0ff */
[----:B------:R-:W-:-:S02]  /*06a0*/  ISETP.NE.AND P3, PT, R3, RZ, PT ;  /* 0x000000ff0300720c */ /* 0x000fc40003f65270 */
[----:B------:R-:W-:-:S05]  /*06b0*/  LOP3.LUT R4, RZ, R3, RZ, 0x33, !PT ;  /* 0x00000003ff047212 */ /* 0x000fca00078e33ff */
[----:B------:R-:W-:Y:S02]  /*06c0*/  @!P6 IMAD.IADD R10, R10, 0x1, -R9 ;  /* 0x000000010a0ae824 */ /* 0x000fe400078e0a09 */
[----:B------:R-:W-:Y:S02]  /*06d0*/  @P5 IADD3 R5, PT, PT, R5, 0x1, RZ ;  /* 0x0000000105055810 */ /* 0x000fe40007ffe0ff */
[----:B------:R-:W-:Y:S02]  /*06e0*/  @!P2 IMAD.MOV R10, RZ, RZ, -R10 ;  /* 0x000000ffff0aa224 */ /* 0x000fe400078e0a0a */
[----:B------:R-:W-:-:S03]  /*06f0*/  @!P4 IADD3 R5, PT, PT, -R5, RZ, RZ ;  /* 0x000000ff0505c210 */ /* 0x000fc60007ffe1ff */
[C---:B------:R-:W-:Y:S02]  /*0700*/  SEL R9, R4.reuse, R10, !P3 ;  /* 0x0000000a04097207 */ /* 0x040fe40005800000 */
[----:B------:R-:W-:Y:S01]  /*0710*/  SEL R7, R4, R5, !P3 ;  /* 0x0000000504077207 */ /* 0x000fe20005800000 */
[----:B------:R-:W-:Y:S06]  /*0720*/  BRA.U !UP0, `(.L_x_105) ;  /* 0x0000000d08a87547 */ /* 0x000fec000b800000 */
[----:B------:R-:W0:Y:S01]  /*0730*/  LDC R4, c[0x0][0x3b4] ;  /* 0x0000ed00ff047b82 */ /* 0x000e220000000800 */
[----:B------:R-:W-:Y:S01]  /*0740*/  ISETP.GE.U32.AND P2, PT, R15, R12, PT ;  /* 0x0000000c0f00720c */ /* 0x000fe20003f46070 */
[----:B------:R-:W-:Y:S01]  /*0750*/  @!P0 VIADD R13, R13, 0x1 ;  /* 0x000000010d0d8836 */ /* 0x000fe20000000000 */
[----:B------:R-:W-:Y:S01]  /*0760*/  LOP3.LUT R6, R21, R6, RZ, 0x3c, !PT ;  /* 0x0000000615067212 */ /* 0x000fe200078e3cff */
[----:B------:R-:W-:-:S03]  /*0770*/  UMOV UR4, URZ ;  /* 0x000000ff00047c82 */ /* 0x000fc60008000000 */
[----:B------:R-:W-:Y:S01]  /*0780*/  ISETP.GE.AND P3, PT, R6, RZ, PT ;  /* 0x000000ff0600720c */ /* 0x000fe20003f66270 */
[----:B------:R-:W0:Y:S06]  /*0790*/  LDC.64 R10, c[0x0][0x3b8] ;  /* 0x0000ee00ff0a7b82 */ /* 0x000e2c0000000a00 */
[----:B------:R-:W-:-:S06]  /*07a0*/  @P2 IADD3 R13, PT, PT, R13, 0x1, RZ ;  /* 0x000000010d0d2810 */ /* 0x000fcc0007ffe0ff */
[----:B------:R-:W-:Y:S01]  /*07b0*/  @!P3 IMAD.MOV R13, RZ, RZ, -R13 ;  /* 0x000000ffff0db224 */ /* 0x000fe200078e0a0d */
[C---:B0-----:R-:W-:Y:S01]  /*07c0*/  IADD3 R5, PT, PT, -R11.reuse, 0x1, R4 ;  /* 0x000000010b057810 */ /* 0x041fe20007ffe104 */
[C---:B------:R-:W-:Y:S02]  /*07d0*/  IMAD R6, R10.reuse, R4, RZ ;  /* 0x000000040a067224 */ /* 0x040fe400078e02ff */
[----:B------:R-:W-:Y:S01]  /*07e0*/  IMAD R4, R11, R11, RZ ;  /* 0x0000000b0b047224 */ /* 0x000fe200078e02ff */
[----:B------:R-:W-:Y:S02]  /*07f0*/  ISETP.NE.AND P0, PT, R5, R2, PT ;  /* 0x000000020500720c */ /* 0x000fe40003f05270 */
[----:B------:R-:W-:Y:S02]  /*0800*/  IADD3 R2, PT, PT, R10, 0x1, -R11 ;  /* 0x000000010a027810 */ /* 0x000fe40007ffe80b */
[----:B------:R-:W-:Y:S02]  /*0810*/  ISETP.EQ.AND P0, PT, R11, 0x5, !P0 ;  /* 0x000000050b00780c */ /* 0x000fe40004702270 */
[----:B------:R-:W-:-:S02]  /*0820*/  SEL R5, R0, R13, !P1 ;  /* 0x0000000d00057207 */ /* 0x000fc40004800000 */
[----:B------:R-:W-:Y:S02]  /*0830*/  ISETP.EQ.AND P0, PT, R2, R3, P0 ;  /* 0x000000030200720c */ /* 0x000fe40000702270 */
[C---:B------:R-:W-:Y:S02]  /*0840*/  LOP3.LUT R3, R11.reuse, 0x3, RZ, 0xc0, !PT ;  /* 0x000000030b037812 */ /* 0x040fe400078ec0ff */
[----:B------:R-:W-:-:S09]  /*0850*/  LOP3.LUT R2, R11, 0x7ffffffc, RZ, 0xc0, !PT ;  /* 0x7ffffffc0b027812 */ /* 0x000fd200078ec0ff */
.L_x_115:
[----:B------:R-:W-:Y:S05]  /*0860*/  @!P0 BRA `(.L_x_106) ;  /* 0x00000004006c8947 */ /* 0x000fea0003800000 */
[----:B------:R-:W0:Y:S08]  /*0870*/  LDC R13, c[0x0][0x3ac] ;  /* 0x0000eb00ff0d7b82 */ /* 0x000e300000000800 */
[----:B------:R-:W1:Y:S08]  /*0880*/  LDC R17, c[0x0][0x3b8] ;  /* 0x0000ee00ff117b82 */ /* 0x000e700000000800 */
[----:B------:R-:W2:Y:S08]  /*0890*/  LDC.64 R10, c[0x0][0x398] ;  /* 0x0000e600ff0a7b82 */ /* 0x000eb00000000a00 */
[----:B------:R-:W3:Y:S01]  /*08a0*/  LDC.64 R14, c[0x0][0x380] ;  /* 0x0000e000ff0e7b82 */ /* 0x000ee20000000a00 */
[----:B0-----:R-:W-:-:S02]  /*08b0*/  IMAD R0, R5, R13, UR4 ;  /* 0x0000000405007e24 */ /* 0x001fc4000f8e020d */
[----:B------:R-:W-:Y:S02]  /*08c0*/  IMAD R13, R20, R13, UR4 ;  /* 0x00000004140d7e24 */ /* 0x000fe4000f8e020d */
[----:B------:R-:W-:Y:S02]  /*08d0*/  IMAD R0, R6, R0, R9 ;  /* 0x0000000006007224 */ /* 0x000fe400078e0209 */
[----:B------:R-:W-:Y:S02]  /*08e0*/  IMAD R19, R4, R13, RZ ;  /* 0x0000000d04137224 */ /* 0x000fe400078e02ff */
[----:B-1----:R-:W-:Y:S02]  /*08f0*/  IMAD R13, R7, R17, R0 ;  /* 0x00000011070d7224 */ /* 0x002fe400078e0200 */
[----:B--2---:R-:W-:-:S05]  /*0900*/  IMAD.WIDE R10, R19, 0x4, R10 ;  /* 0x00000004130a7825 */ /* 0x004fca00078e020a */
[----:B------:R-:W2:Y:S01]  /*0910*/  LDG.E.CONSTANT R24, desc[UR6][R10.64] ;  /* 0x000000060a187981 */ /* 0x000ea2000c1e9900 */
[----:B---3--:R-:W-:-:S03]  /*0920*/  IMAD.WIDE R14, R13, 0x4, R14 ;  /* 0x000000040d0e7825 */ /* 0x008fc600078e020e */
[----:B------:R-:W3:Y:S04]  /*0930*/  LDG.E.CONSTANT R16, desc[UR6][R10.64+0x4] ;  /* 0x000004060a107981 */ /* 0x000ee8000c1e9900 */
[----:B------:R-:W2:Y:S04]  /*0940*/  LDG.E.CONSTANT R23, desc[UR6][R14.64] ;  /* 0x000000060e177981 */ /* 0x000ea8000c1e9900 */
[----:B------:R-:W3:Y:S04]  /*0950*/  LDG.E.CONSTANT R25, desc[UR6][R14.64+0x4] ;  /* 0x000004060e197981 */ /* 0x000ee8000c1e9900 */
[----:B------:R-:W4:Y:S04]  /*0960*/  LDG.E.CONSTANT R18, desc[UR6][R10.64+0x8] ;  /* 0x000008060a127981 */ /* 0x000f28000c1e9900 */
[----:B------:R-:W4:Y:S04]  /*0970*/  LDG.E.CONSTANT R27, desc[UR6][R14.64+0x8] ;  /* 0x000008060e1b7981 */ /* 0x000f28000c1e9900 */
[----:B------:R-:W4:Y:S04]  /*0980*/  LDG.E.CONSTANT R22, desc[UR6][R10.64+0xc] ;  /* 0x00000c060a167981 */ /* 0x000f28000c1e9900 */
[----:B------:R-:W4:Y:S01]  /*0990*/  LDG.E.CONSTANT R29, desc[UR6][R14.64+0xc] ;  /* 0x00000c060e1d7981 */ /* 0x000f22000c1e9900 */
[----:B------:R-:W-:-:S03]  /*09a0*/  IMAD.WIDE R12, R17, 0x4, R14 ;  /* 0x00000004110c7825 */ /* 0x000fc600078e020e */
[----:B------:R-:W4:Y:S04]  /*09b0*/  LDG.E.CONSTANT R0, desc[UR6][R10.64+0x10] ;  /* 0x000010060a007981 */ /* 0x000f28000c1e9900 */
[----:B------:R-:W4:Y:S01]  /*09c0*/  LDG.E.CONSTANT R19, desc[UR6][R14.64+0x10] ;  /* 0x000010060e137981 */ /* 0x000f22000c1e9900 */
[----:B--2--5:R-:W-:-:S03]  /*09d0*/  FFMA R24, R23, R24, R8 ;  /* 0x0000001817187223 */ /* 0x024fc60000000008 */
[----:B------:R-:W2:Y:S04]  /*09e0*/  LDG.E.CONSTANT R8, desc[UR6][R10.64+0x14] ;  /* 0x000014060a087981 */ /* 0x000ea8000c1e9900 */
[----:B------:R-:W2:Y:S01]  /*09f0*/  LDG.E.CONSTANT R23, desc[UR6][R12.64] ;  /* 0x000000060c177981 */ /* 0x000ea2000c1e9900 */
[----:B---3--:R-:W-:-:S03]  /*0a00*/  FFMA R24, R25, R16, R24 ;  /* 0x0000001019187223 */ /* 0x008fc60000000018 */
[----:B------:R-:W3:Y:S04]  /*0a10*/  LDG.E.CONSTANT R16, desc[UR6][R10.64+0x18] ;  /* 0x000018060a107981 */ /* 0x000ee8000c1e9900 */
[----:B------:R-:W3:Y:S01]  /*0a20*/  LDG.E.CONSTANT R25, desc[UR6][R12.64+0x4] ;  /* 0x000004060c197981 */ /* 0x000ee2000c1e9900 */
[----:B----4-:R-:W-:-:S03]  /*0a30*/  FFMA R24, R27, R18, R24 ;  /* 0x000000121b187223 */ /* 0x010fc60000000018 */
[----:B------:R-:W4:Y:S04]  /*0a40*/  LDG.E.CONSTANT R18, desc[UR6][R10.64+0x1c] ;  /* 0x00001c060a127981 */ /* 0x000f28000c1e9900 */
[----:B------:R-:W4:Y:S01]  /*0a50*/  LDG.E.CONSTANT R27, desc[UR6][R12.64+0x8] ;  /* 0x000008060c1b7981 */ /* 0x000f22000c1e9900 */
[----:B------:R-:W-:-:S03]  /*0a60*/  FFMA R24, R29, R22, R24 ;  /* 0x000000161d187223 */ /* 0x000fc60000000018 */
[----:B------:R-:W4:Y:S04]  /*0a70*/  LDG.E.CONSTANT R22, desc[UR6][R10.64+0x20] ;  /* 0x000020060a167981 */ /* 0x000f28000c1e9900 */
[----:B------:R-:W4:Y:S01]  /*0a80*/  LDG.E.CONSTANT R29, desc[UR6][R12.64+0xc] ;  /* 0x00000c060c1d7981 */ /* 0x000f22000c1e9900 */
[----:B------:R-:W-:Y:S01]  /*0a90*/  FFMA R24, R19, R0, R24 ;  /* 0x0000000013187223 */ /* 0x000fe20000000018 */
[----:B------:R-:W-:Y:S02]  /*0aa0*/  IMAD.WIDE R14, R17, 0x4, R12 ;  /* 0x00000004110e7825 */ /* 0x000fe400078e020c */
[----:B------:R-:W4:Y:S04]  /*0ab0*/  LDG.E.CONSTANT R0, desc[UR6][R10.64+0x24] ;  /* 0x000024060a007981 */ /* 0x000f28000c1e9900 */
[----:B------:R-:W4:Y:S01]  /*0ac0*/  LDG.E.CONSTANT R19, desc[UR6][R12.64+0x10] ;  /* 0x000010060c137981 */ /* 0x000f22000c1e9900 */
[----:B--2---:R-:W-:-:S03]  /*0ad0*/  FFMA R24, R23, R8, R24 ;  /* 0x0000000817187223 */ /* 0x004fc60000000018 */
        /* <DEDUP_REMOVED lines=11> */
[----:B------:R-:W-:-:S03]  /*0b90*/  FFMA R24, R19, R0, R24 ;  /* 0x0000000013187223 */ /* 0x000fc60000000018 */
[----:B------:R-:W4:Y:S01]  /*0ba0*/  LDG.E.CONSTANT R19, desc[UR6][R10.64+0x38] ;  /* 0x000038060a137981 */ /* 0x000f22000c1e9900 */
[----:B------:R-:W-:-:S03]  /*0bb0*/  IMAD.WIDE R12, R17, 0x4, R14 ;  /* 0x00000004110c7825 */ /* 0x000fc600078e020e */
[----:B------:R0:W4:Y:S01]  /*0bc0*/  LDG.E.CONSTANT R0, desc[UR6][R14.64+0x10] ;  /* 0x000010060e007981 */ /* 0x000122000c1e9900 */
        /* <DEDUP_REMOVED lines=9> */
[----:B------:R-:W-:Y:S01]  /*0c60*/  FFMA R29, R22, R29, R24 ;  /* 0x0000001d161d7223 */ /* 0x000fe20000000018 */
[----:B0-----:R-:W-:Y:S02]  /*0c70*/  IMAD.WIDE R14, R17, 0x4, R12 ;  /* 0x00000004110e7825 */ /* 0x001fe400078e020c */
[----:B------:R-:W4:Y:S04]  /*0c80*/  LDG.E.CONSTANT R22, desc[UR6][R10.64+0x4c] ;  /* 0x00004c060a167981 */ /* 0x000f28000c1e9900 */
[----:B------:R-:W4:Y:S01]  /*0c90*/  LDG.E.CONSTANT R17, desc[UR6][R10.64+0x50] ;  /* 0x000050060a117981 */ /* 0x000f22000c1e9900 */
[----:B------:R-:W-:-:S03]  /*0ca0*/  FFMA R24, R0, R19, R29 ;  /* 0x0000001300187223 */ /* 0x000fc6000000001d */
[----:B------:R-:W4:Y:S04]  /*0cb0*/  LDG.E.CONSTANT R0, desc[UR6][R10.64+0x48] ;  /* 0x000048060a007981 */ /* 0x000f28000c1e9900 */
[----:B------:R-:W4:Y:S04]  /*0cc0*/  LDG.E.CONSTANT R29, desc[UR6][R12.64+0xc] ;  /* 0x00000c060c1d7981 */ /* 0x000f28000c1e9900 */
[----:B------:R-:W4:Y:S04]  /*0cd0*/  LDG.E.CONSTANT R19, desc[UR6][R12.64+0x10] ;  /* 0x000010060c137981 */ /* 0x000f28000c1e9900 */
        /* <DEDUP_REMOVED lines=10> */
[----:B------:R-:W4:Y:S04]  /*0d80*/  LDG.E.CONSTANT R25, desc[UR6][R10.64+0x5c] ;  /* 0x00005c060a197981 */ /* 0x000f28000c1e9900 */
[----:B------:R-:W4:Y:S01]  /*0d90*/  LDG.E.CONSTANT R27, desc[UR6][R10.64+0x60] ;  /* 0x000060060a1b7981 */ /* 0x000f22000c1e9900 */
[----:B------:R-:W-:-:S04]  /*0da0*/  FFMA R0, R29, R0, R26 ;  /* 0x000000001d007223 */ /* 0x000fc8000000001a */
[----:B------:R-:W-:-:S04]  /*0db0*/  FFMA R19, R19, R22, R0 ;  /* 0x0000001613137223 */ /* 0x000fc80000000000 */
[----:B--2---:R-:W-:-:S04]  /*0dc0*/  FFMA R8, R8, R17, R19 ;  /* 0x0000001108087223 */ /* 0x004fc80000000013 */
[----:B---3--:R-:W-:-:S04]  /*0dd0*/  FFMA R8, R23, R16, R8 ;  /* 0x0000001017087223 */ /* 0x008fc80000000008 */
[----:B----4-:R-:W-:-:S04]  /*0de0*/  FFMA R13, R13, R18, R8 ;  /* 0x000000120d0d7223 */ /* 0x010fc80000000008 */
[----:B------:R-:W-:-:S04]  /*0df0*/  FFMA R13, R12, R25, R13 ;  /* 0x000000190c0d7223 */ /* 0x000fc8000000000d */
[----:B------:R-:W-:Y:S01]  /*0e00*/  FFMA R8, R24, R27, R13 ;  /* 0x0000001b18087223 */ /* 0x000fe2000000000d */
[----:B------:R-:W-:Y:S06]  /*0e10*/  BRA `(.L_x_107) ;  /* 0x0000000400dc7947 */ /* 0x000fec0003800000 */
.L_x_106:
[----:B------:R-:W0:Y:S02]  /*0e20*/  LDCU UR5, c[0x0][0x3bc] ;  /* 0x00007780ff0577ac */ /* 0x000e240008000800 */
[----:B0-----:R-:W-:-:S09]  /*0e30*/  UISETP.GE.AND UP0, UPT, UR5, 0x1, UPT ;  /* 0x000000010500788c */ /* 0x001fd2000bf06270 */
[----:B------:R-:W-:Y:S05]  /*0e40*/  BRA.U !UP0, `(.L_x_107) ;  /* 0x0000000508d07547 */ /* 0x000fea000b800000 */
[----:B------:R-:W-:-:S05]  /*0e50*/  UMOV UR5, URZ ;  /* 0x000000ff00057c82 */ /* 0x000fca0008000000 */
.L_x_114:
[----:B------:R-:W0:Y:S01]  /*0e60*/  LDCU UR8, c[0x0][0x3b4] ;  /* 0x00007680ff0877ac */ /* 0x000e220008000800 */
[----:B------:R-:W-:Y:S01]  /*0e70*/  IADD3 R0, PT, PT, R7, UR5, RZ ;  /* 0x0000000507007c10 */ /* 0x000fe2000fffe0ff */
[----:B------:R-:W-:Y:S03]  /*0e80*/  BSSY.RECONVERGENT B0, `(.L_x_108) ;  /* 0x000006c000007945 */ /* 0x000fe60003800200 */
[----:B0-----:R-:W-:-:S04]  /*0e90*/  ISETP.GE.AND P1, PT, R0, UR8, PT ;  /* 0x0000000800007c0c */ /* 0x001fc8000bf26270 */
[----:B------:R-:W-:-:S13]  /*0ea0*/  ISETP.LT.OR P1, PT, R0, RZ, P1 ;  /* 0x000000ff0000720c */ /* 0x000fda0000f21670 */
[----:B------:R-:W-:Y:S05]  /*0eb0*/  @P1 BRA `(.L_x_109) ;  /* 0x0000000400a01947 */ /* 0x000fea0003800000 */
[----:B------:R-:W0:Y:S01]  /*0ec0*/  LDC.64 R10, c[0x0][0x3b8] ;  /* 0x0000ee00ff0a7b82 */ /* 0x000e220000000a00 */
[----:B------:R-:W-:-:S07]  /*0ed0*/  IMAD.MOV.U32 R16, RZ, RZ, RZ ;  /* 0x000000ffff107224 */ /* 0x000fce00078e00ff */
[----:B------:R-:W1:Y:S01]  /*0ee0*/  LDC R12, c[0x0][0x3ac] ;  /* 0x0000eb00ff0c7b82 */ /* 0x000e620000000800 */
[----:B0-----:R-:W-:Y:S01]  /*0ef0*/  ISETP.GE.U32.AND P1, PT, R11, 0x4, PT ;  /* 0x000000040b00780c */ /* 0x001fe20003f26070 */
[-C--:B-1----:R-:W-:Y:S02]  /*0f00*/  IMAD R13, R5, R12.reuse, UR4 ;  /* 0x00000004050d7e24 */ /* 0x082fe4000f8e020c */
[----:B------:R-:W-:Y:S02]  /*0f10*/  IMAD R15, R20, R12, UR4 ;  /* 0x00000004140f7e24 */ /* 0x000fe4000f8e020c */
[----:B------:R-:W-:Y:S02]  /*0f20*/  IMAD R13, R6, R13, RZ ;  /* 0x0000000d060d7224 */ /* 0x000fe400078e02ff */
[----:B------:R-:W-:Y:S02]  /*0f30*/  IMAD R12, R4, R15, RZ ;  /* 0x0000000f040c7224 */ /* 0x000fe400078e02ff */
[----:B------:R-:W-:-:S02]  /*0f40*/  IMAD R0, R0, R10, R13 ;  /* 0x0000000a00007224 */ /* 0x000fc400078e020d */
[----:B------:R-:W-:Y:S02]  /*0f50*/  IMAD R11, R11, UR5, R12 ;  /* 0x000000050b0b7c24 */ /* 0x000fe4000f8e020c */
[----:B------:R-:W-:Y:S05]  /*0f60*/  @!P1 BRA `(.L_x_110) ;  /* 0x0000000000c89947 */ /* 0x000fea0003800000 */
[----:B------:R-:W-:Y:S01]  /*0f70*/  HFMA2 R22, -RZ, RZ, 0, 0 ;  /* 0x00000000ff167431 */ /* 0x000fe200000001ff */
[----:B------:R-:W0:Y:S01]  /*0f80*/  LDCU UR12, c[0x0][0x3b8] ;  /* 0x00007700ff0c77ac */ /* 0x000e220008000800 */
[----:B------:R-:W1:Y:S01]  /*0f90*/  LDCU.64 UR8, c[0x0][0x380] ;  /* 0x00007000ff0877ac */ /* 0x000e620008000a00 */
[----:B------:R-:W2:Y:S01]  /*0fa0*/  LDCU.64 UR10, c[0x0][0x398] ;  /* 0x00007300ff0a77ac */ /* 0x000ea20008000a00 */
[----:B------:R-:W-:-:S03]  /*0fb0*/  NOP ;  /* 0x0000000000007918 */ /* 0x000fc60000000000 */
.L_x_111:
[----:B------:R-:W-:Y:S01]  /*0fc0*/  IMAD.IADD R17, R9, 0x1, R22 ;  /* 0x0000000109117824 */ /* 0x000fe200078e0216 */
[----:B0-----:R-:W-:Y:S02]  /*0fd0*/  MOV R10, UR12 ;  /* 0x0000000c000a7c02 */ /* 0x001fe40008000f00 */
[----:B------:R-:W-:Y:S01]  /*0fe0*/  SHF.R.S32.HI R16, RZ, 0x1f, R0 ;  /* 0x0000001fff107819 */ /* 0x000fe20000011400 */
[C---:B------:R-:W-:Y:S01]  /*0ff0*/  VIADD R23, R17.reuse, 0x1 ;  /* 0x0000000111177836 */ /* 0x040fe20000000000 */
[CC--:B------:R-:W-:Y:S02]  /*1000*/  ISETP.GE.AND P1, PT, R17.reuse, R10.reuse, PT ;  /* 0x0000000a1100720c */ /* 0x0c0fe40003f26270 */
[C---:B------:R-:W-:Y:S02]  /*1010*/  IADD3 R25, PT, PT, R17.reuse, 0x2, RZ ;  /* 0x0000000211197810 */ /* 0x040fe40007ffe0ff */
[----:B------:R-:W-:Y:S02]  /*1020*/  ISETP.LT.OR P1, PT, R17, RZ, P1 ;  /* 0x000000ff1100720c */ /* 0x000fe40000f21670 */
[----:B------:R-:W-:-:S02]  /*1030*/  ISETP.GE.AND P2, PT, R25, R10, PT ;  /* 0x0000000a1900720c */ /* 0x000fc40003f46270 */
[----:B------:R-:W-:Y:S02]  /*1040*/  ISETP.GE.AND P3, PT, R23, R10, PT ;  /* 0x0000000a1700720c */ /* 0x000fe40003f66270 */
[----:B------:R-:W-:Y:S02]  /*1050*/  ISETP.LT.OR P2, PT, R25, RZ, P2 ;  /* 0x000000ff1900720c */ /* 0x000fe40001741670 */
[----:B------:R-:W-:Y:S02]  /*1060*/  ISETP.LT.OR P3, PT, R23, RZ, P3 ;  /* 0x000000ff1700720c */ /* 0x000fe40001f61670 */
[----:B------:R-:W-:Y:S02]  /*1070*/  SHF.R.S32.HI R27, RZ, 0x1f, R11 ;  /* 0x0000001fff1b7819 */ /* 0x000fe4000001140b */
[C---:B------:R-:W-:Y:S01]  /*1080*/  IADD3 R23, P5, PT, R11.reuse, R22, RZ ;  /* 0x000000160b177210 */ /* 0x040fe20007fbe0ff */
[----:B------:R-:W0:Y:S01]  /*1090*/  @!P1 LDC.64 R12, c[0x0][0x398] ;  /* 0x0000e600ff0c9b82 */ /* 0x000e220000000a00 */
[----:B------:R-:W-:Y:S01]  /*10a0*/  @!P1 IADD3 R25, PT, PT, R0, R17, RZ ;  /* 0x0000001100199210 */ /* 0x000fe20007ffe0ff */
[----:B------:R-:W-:Y:S01]  /*10b0*/  @!P1 IMAD.IADD R19, R11, 0x1, R22 ;  /* 0x000000010b139824 */ /* 0x000fe200078e0216 */
[----:B------:R-:W-:-:S05]  /*10c0*/  LEA.HI.X.SX32 R24, R22, R27, 0x1, P5 ;  /* 0x0000001b16187211 */ /* 0x000fca00028f0eff */
[----:B------:R-:W3:Y:S01]  /*10d0*/  @!P1 LDC.64 R14, c[0x0][0x380] ;  /* 0x0000e000ff0e9b82 */ /* 0x000ee20000000a00 */
[----:B0-----:R-:W-:Y:S01]  /*10e0*/  @!P1 IMAD.WIDE R12, R19, 0x4, R12 ;  /* 0x00000004130c9825 */ /* 0x001fe200078e020c */
[----:B------:R-:W-:-:S04]  /*10f0*/  IADD3 R19, P4, PT, R0, R17, RZ ;  /* 0x0000001100137210 */ /* 0x000fc80007f9e0ff */
[----:B------:R-:W-:Y:S01]  /*1100*/  LEA.HI.X.SX32 R26, R17, R16, 0x1, P4 ;  /* 0x00000010111a7211 */ /* 0x000fe200020f0eff */
[----:B------:R-:W4:Y:S01]  /*1110*/  @!P1 LDG.E.CONSTANT R12, desc[UR6][R12.64] ;  /* 0x000000060c0c9981 */ /* 0x000f22000c1e9900 */
[----:B--2---:R-:W-:Y:S01]  /*1120*/  LEA R16, P6, R23, UR10, 0x2 ;  /* 0x0000000a17107c11 */ /* 0x004fe2000f8c10ff */
[----:B---3--:R-:W-:Y:S01]  /*1130*/  @!P1 IMAD.WIDE R14, R25, 0x4, R14 ;  /* 0x00000004190e9825 */ /* 0x008fe200078e020e */
[----:B-1----:R-:W-:-:S03]  /*1140*/  LEA R18, P5, R19, UR8, 0x2 ;  /* 0x0000000813127c11 */ /* 0x002fc6000f8a10ff */
[----:B------:R-:W-:Y:S01]  /*1150*/  VIADD R25, R17, 0x3 ;  /* 0x0000000311197836 */ /* 0x000fe20000000000 */
[----:B------:R-:W-:Y:S01]  /*1160*/  LEA.HI.X R17, R23, UR11, R24, 0x2, P6 ;  /* 0x0000000b17117c11 */ /* 0x000fe2000b0f1418 */
[----:B------:R-:W4:Y:S01]  /*1170*/  @!P1 LDG.E.CONSTANT R15, desc[UR6][R14.64] ;  /* 0x000000060e0f9981 */ /* 0x000f22000c1e9900 */
[----:B------:R-:W-:Y:S02]  /*1180*/  LEA.HI.X R19, R19, UR9, R26, 0x2, P5 ;  /* 0x0000000913137c11 */ /* 0x000fe4000a8f141a */
[C---:B------:R-:W-:Y:S01]  /*1190*/  ISETP.GE.AND P4, PT, R25.reuse, R10, PT ;  /* 0x0000000a1900720c */ /* 0x040fe20003f86270 */
[----:B------:R-:W2:Y:S03]  /*11a0*/  @!P3 LDG.E.CONSTANT R24, desc[UR6][R16.64+0x4] ;  /* 0x000004061018b981 */ /* 0x000ea6000c1e9900 */
[----:B------:R-:W-:Y:S01]  /*11b0*/  ISETP.LT.OR P4, PT, R25, RZ, P4 ;  /* 0x000000ff1900720c */ /* 0x000fe20002781670 */
[----:B------:R-:W2:Y:S04]  /*11c0*/  @!P3 LDG.E.CONSTANT R23, desc[UR6][R18.64+0x4] ;  /* 0x000004061217b981 */ /* 0x000ea8000c1e9900 */
[----:B------:R-:W3:Y:S04]  /*11d0*/  @!P2 LDG.E.CONSTANT R26, desc[UR6][R16.64+0x8] ;  /* 0x00000806101aa981 */ /* 0x000ee8000c1e9900 */
[----:B------:R-:W3:Y:S04]  /*11e0*/  @!P2 LDG.E.CONSTANT R25, desc[UR6][R18.64+0x8] ;  /* 0x000008061219a981 */ /* 0x000ee8000c1e9900 */
[----:B------:R-:W3:Y:S04]  /*11f0*/  @!P4 LDG.E.CONSTANT R28, desc[UR6][R16.64+0xc] ;  /* 0x00000c06101cc981 */ /* 0x000ee8000c1e9900 */
[----:B------:R-:W3:Y:S01]  /*1200*/  @!P4 LDG.E.CONSTANT R27, desc[UR6][R18.64+0xc] ;  /* 0x00000c06121bc981 */ /* 0x000ee2000c1e9900 */
[----:B------:R-:W-:Y:S01]  /*1210*/  IADD3 R22, PT, PT, R22, 0x4, RZ ;  /* 0x0000000416167810 */ /* 0x000fe20007ffe0ff */
[----:B----45:R-:W-:-:S03]  /*1220*/  @!P1 FFMA R8, R15, R12, R8 ;  /* 0x0000000c0f089223 */ /* 0x030fc60000000008 */
[----:B------:R-:W-:Y:S01]  /*1230*/  ISETP.NE.AND P1, PT, R22, R2, PT ;  /* 0x000000021600720c */ /* 0x000fe20003f25270 */
[----:B--2---:R-:W-:-:S04]  /*1240*/  @!P3 FFMA R8, R23, R24, R8 ;  /* 0x000000181708b223 */ /* 0x004fc80000000008 */
[----:B---3--:R-:W-:-:S04]  /*1250*/  @!P2 FFMA R8, R25, R26, R8 ;  /* 0x0000001a1908a223 */ /* 0x008fc80000000008 */
[----:B------:R-:W-:-:S04]  /*1260*/  @!P4 FFMA R8, R27, R28, R8 ;  /* 0x0000001c1b08c223 */ /* 0x000fc80000000008 */
[----:B------:R-:W-:Y:S05]  /*1270*/  @P1 BRA `(.L_x_111) ;  /* 0xfffffffc00501947 */ /* 0x000fea000383ffff */
[----:B------:R-:W-:-:S07]  /*1280*/  IMAD.MOV.U32 R16, RZ, RZ, R2 ;  /* 0x000000ffff107224 */ /* 0x000fce00078e0002 */
.L_x_110:
[----:B------:R-:W-:-:S13]  /*1290*/  ISETP.NE.AND P1, PT, R3, RZ, PT ;  /* 0x000000ff0300720c */ /* 0x000fda0003f25270 */
[----:B------:R-:W-:Y:S05]  /*12a0*/  @!P1 BRA `(.L_x_109) ;  /* 0x0000000000a49947 */ /* 0x000fea0003800000 */
[----:B------:R-:W-:Y:S01]  /*12b0*/  IADD3 R17, PT, PT, R9, R16, RZ ;  /* 0x0000001009117210 */ /* 0x000fe20007ffe0ff */
[----:B------:R-:W-:Y:S01]  /*12c0*/  BSSY.RECONVERGENT B1, `(.L_x_112) ;  /* 0x000000e000017945 */ /* 0x000fe20003800200 */
[----:B------:R-:W-:Y:S02]  /*12d0*/  ISETP.NE.AND P2, PT, R3, 0x1, PT ;  /* 0x000000010300780c */ /* 0x000fe40003f45270 */
[----:B------:R-:W-:-:S04]  /*12e0*/  ISETP.GE.AND P1, PT, R17, R10, PT ;  /* 0x0000000a1100720c */ /* 0x000fc80003f26270 */
[----:B------:R-:W-:-:S13]  /*12f0*/  ISETP.LT.OR P1, PT, R17, RZ, P1 ;  /* 0x000000ff1100720c */ /* 0x000fda0000f21670 */
[----:B------:R-:W-:Y:S05]  /*1300*/  @P1 BRA `(.L_x_113) ;  /* 0x0000000000241947 */ /* 0x000fea0003800000 */
[----:B------:R-:W0:Y:S01]  /*1310*/  LDC.64 R12, c[0x0][0x380] ;  /* 0x0000e000ff0c7b82 */ /* 0x000e220000000a00 */
[----:B------:R-:W-:Y:S01]  /*1320*/  IADD3 R23, PT, PT, R11, R16, RZ ;  /* 0x000000100b177210 */ /* 0x000fe20007ffe0ff */
[----:B------:R-:W-:-:S06]  /*1330*/  IMAD.IADD R19, R0, 0x1, R17 ;  /* 0x0000000100137824 */ /* 0x000fcc00078e0211 */
[----:B------:R-:W1:Y:S01]  /*1340*/  LDC.64 R14, c[0x0][0x398] ;  /* 0x0000e600ff0e7b82 */ /* 0x000e620000000a00 */
[----:B0-----:R-:W-:-:S06]  /*1350*/  IMAD.WIDE R12, R19, 0x4, R12 ;  /* 0x00000004130c7825 */ /* 0x001fcc00078e020c */
[----:B------:R-:W2:Y:S01]  /*1360*/  LDG.E.CONSTANT R13, desc[UR6][R12.64] ;  /* 0x000000060c0d7981 */ /* 0x000ea2000c1e9900 */
[----:B-1----:R-:W-:-:S06]  /*1370*/  IMAD.WIDE R14, R23, 0x4, R14 ;  /* 0x00000004170e7825 */ /* 0x002fcc00078e020e */
[----:B------:R-:W2:Y:S02]  /*1380*/  LDG.E.CONSTANT R14, desc[UR6][R14.64] ;  /* 0x000000060e0e7981 */ /* 0x000ea4000c1e9900 */
[----:B--2--5:R-:W-:-:S07]  /*1390*/  FFMA R8, R13, R14, R8 ;  /* 0x0000000e0d087223 */ /* 0x024fce0000000008 */
.L_x_113:
[----:B------:R-:W-:Y:S05]  /*13a0*/  BSYNC.RECONVERGENT B1 ;  /* 0x0000000000017941 */ /* 0x000fea0003800200 */
.L_x_112:
[----:B------:R-:W-:Y:S05]  /*13b0*/  @!P2 BRA `(.L_x_109) ;  /* 0x000000000060a947 */ /* 0x000fea0003800000 */
[----:B------:R-:W0:Y:S01]  /*13c0*/  LDCU.64 UR8, c[0x0][0x380] ;  /* 0x00007000ff0877ac */ /* 0x000e220008000a00 */
[C---:B------:R-:W-:Y:S01]  /*13d0*/  VIADD R13, R17.reuse, 0x1 ;  /* 0x00000001110d7836 */ /* 0x040fe20000000000 */
[----:B------:R-:W-:Y:S01]  /*13e0*/  IADD3 R15, PT, PT, R17, 0x2, RZ ;  /* 0x00000002110f7810 */ /* 0x000fe20007ffe0ff */
[----:B------:R-:W1:Y:S01]  /*13f0*/  LDCU.64 UR10, c[0x0][0x398] ;  /* 0x00007300ff0a77ac */ /* 0x000e620008000a00 */
[----:B------:R-:W-:Y:S02]  /*1400*/  SHF.R.S32.HI R19, RZ, 0x1f, R17 ;  /* 0x0000001fff137819 */ /* 0x000fe40000011411 */
[-C--:B------:R-:W-:Y:S02]  /*1410*/  ISETP.GE.AND P1, PT, R13, R10.reuse, PT ;  /* 0x0000000a0d00720c */ /* 0x080fe40003f26270 */
[----:B------:R-:W-:Y:S02]  /*1420*/  ISETP.GE.AND P2, PT, R15, R10, PT ;  /* 0x0000000a0f00720c */ /* 0x000fe40003f46270 */
[----:B------:R-:W-:-:S02]  /*1430*/  IADD3 R17, P3, PT, R0, R17, RZ ;  /* 0x0000001100117210 */ /* 0x000fc40007f7e0ff */
[----:B------:R-:W-:Y:S02]  /*1440*/  IADD3 R14, P4, PT, R11, R16, RZ ;  /* 0x000000100b0e7210 */ /* 0x000fe40007f9e0ff */
[----:B------:R-:W-:Y:S02]  /*1450*/  ISETP.LT.OR P1, PT, R13, RZ, P1 ;  /* 0x000000ff0d00720c */ /* 0x000fe40000f21670 */
[----:B------:R-:W-:Y:S02]  /*1460*/  ISETP.LT.OR P2, PT, R15, RZ, P2 ;  /* 0x000000ff0f00720c */ /* 0x000fe40001741670 */
[----:B------:R-:W-:Y:S02]  /*1470*/  LEA.HI.X.SX32 R0, R0, R19, 0x1, P3 ;  /* 0x0000001300007211 */ /* 0x000fe400018f0eff */
[----:B------:R-:W-:Y:S02]  /*1480*/  LEA.HI.X.SX32 R13, R11, RZ, 0x1, P4 ;  /* 0x000000ff0b0d7211 */ /* 0x000fe400020f0eff */
[----:B0-----:R-:W-:-:S02]  /*1490*/  LEA R10, P3, R17, UR8, 0x2 ;  /* 0x00000008110a7c11 */ /* 0x001fc4000f8610ff */
[C---:B-1----:R-:W-:Y:S02]  /*14a0*/  LEA R12, P4, R14.reuse, UR10, 0x2 ;  /* 0x0000000a0e0c7c11 */ /* 0x042fe4000f8810ff */
[----:B------:R-:W-:Y:S02]  /*14b0*/  ISETP.EQ.OR P2, PT, R3, 0x2, P2 ;  /* 0x000000020300780c */ /* 0x000fe40001742670 */
[----:B------:R-:W-:Y:S02]  /*14c0*/  LEA.HI.X R11, R17, UR9, R0, 0x2, P3 ;  /* 0x00000009110b7c11 */ /* 0x000fe400098f1400 */
[----:B------:R-:W-:-:S03]  /*14d0*/  LEA.HI.X R13, R14, UR11, R13, 0x2, P4 ;  /* 0x0000000b0e0d7c11 */ /* 0x000fc6000a0f140d */
[----:B------:R-:W2:Y:S04]  /*14e0*/  @!P1 LDG.E.CONSTANT R15, desc[UR6][R10.64+0x4] ;  /* 0x000004060a0f9981 */ /* 0x000ea8000c1e9900 */
[----:B------:R-:W2:Y:S04]  /*14f0*/  @!P1 LDG.E.CONSTANT R0, desc[UR6][R12.64+0x4] ;  /* 0x000004060c009981 */ /* 0x000ea8000c1e9900 */
[----:B------:R-:W3:Y:S04]  /*1500*/  @!P2 LDG.E.CONSTANT R14, desc[UR6][R12.64+0x8] ;  /* 0x000008060c0ea981 */ /* 0x000ee8000c1e9900 */
[----:B------:R-:W3:Y:S01]  /*1510*/  @!P2 LDG.E.CONSTANT R17, desc[UR6][R10.64+0x8] ;  /* 0x000008060a11a981 */ /* 0x000ee2000c1e9900 */
[----:B--2--5:R-:W-:-:S04]  /*1520*/  @!P1 FFMA R8, R15, R0, R8 ;  /* 0x000000000f089223 */ /* 0x024fc80000000008 */
[----:B---3--:R-:W-:-:S07]  /*1530*/  @!P2 FFMA R8, R17, R14, R8 ;  /* 0x0000000e1108a223 */ /* 0x008fce0000000008 */
.L_x_109:
[----:B------:R-:W-:Y:S05]  /*1540*/  BSYNC.RECONVERGENT B0 ;  /* 0x0000000000007941 */ /* 0x000fea0003800200 */
.L_x_108:
[----:B------:R-:W0:Y:S01]  /*1550*/  LDCU UR8, c[0x0][0x3bc] ;  /* 0x00007780ff0877ac */ /* 0x000e220008000800 */
[----:B------:R-:W-:-:S04]  /*1560*/  UIADD3 UR5, UPT, UPT, UR5, 0x1, URZ ;  /* 0x0000000105057890 */ /* 0x000fc8000fffe0ff */
[----:B0-----:R-:W-:-:S09]  /*1570*/  UISETP.NE.AND UP0, UPT, UR5, UR8, UPT ;  /* 0x000000080500728c */ /* 0x001fd2000bf05270 */
[----:B------:R-:W-:Y:S05]  /*1580*/  BRA.U UP0, `(.L_x_114) ;  /* 0xfffffff900347547 */ /* 0x000fea000b83ffff */
.L_x_107:
[----:B------:R-:W0:Y:S01]  /*1590*/  LDCU UR5, c[0x0][0x3ac] ;  /* 0x00007580ff0577ac */ /* 0x000e220008000800 */
[----:B------:R-:W-:-:S04]  /*15a0*/  UIADD3 UR4, UPT, UPT, UR4, 0x1, URZ ;  /* 0x0000000104047890 */ /* 0x000fc8000fffe0ff */
[----:B0-----:R-:W-:-:S09]  /*15b0*/  UISETP.NE.AND UP0, UPT, UR4, UR5, UPT ;  /* 0x000000050400728c */ /* 0x001fd2000bf05270 */
[----:B------:R-:W-:Y:S05]  /*15c0*/  BRA.U UP0, `(.L_x_115) ;  /* 0xfffffff100a47547 */ /* 0x000fea000b83ffff */
.L_x_105:
[----:B------:R-:W0:Y:S01]  /*15d0*/  LDC.64 R2, c[0x0][0x390] ;  /* 0x0000e400ff027b82 */ /* 0x000e220000000a00 */
[----:B------:R-:W1:Y:S01]  /*15e0*/  LDCU UR5, c[0x0][0x3c8] ;  /* 0x00007900ff0577ac */ /* 0x000e620008000800 */
[----:B0-----:R-:W-:-:S05]  /*15f0*/  IMAD.WIDE R2, R21, 0x4, R2 ;  /* 0x0000000415027825 */ /* 0x001fca00078e0202 */
[----:B------:R-:W2:Y:S02]  /*1600*/  LDG.E R5, desc[UR6][R2.64] ;  /* 0x0000000602057981 */ /* 0x000ea4000c1e1900 */
[----:B--2--5:R-:W-:Y:S02]  /*1610*/  FADD R7, R5, R8 ;  /* 0x0000000805077221 */ /* 0x024fe40000000000 */
[----:B------:R-:W0:Y:S03]  /*1620*/  LDC.64 R4, c[0x0][0x388] ;  /* 0x0000e200ff047b82 */ /* 0x000e260000000a00 */
[C---:B-1----:R-:W-:Y:S02]  /*1630*/  FSETP.GE.AND P0, PT, R7.reuse, UR5, PT ;  /* 0x0000000507007c0b */ /* 0x042fe4000bf06000 */
[----:B------:R-:W-:-:S11]  /*1640*/  FSET.BF.GE.AND R9, R7, UR5, PT ;  /* 0x0000000507097c0a */ /* 0x000fd6000b806000 */
[----:B------:R-:W1:Y:S01]  /*1650*/  @P0 LDC R7, c[0x0][0x3cc] ;  /* 0x0000f300ff070b82 */ /* 0x000e620000000800 */
[----:B0-----:R-:W-:Y:S01]  /*1660*/  IMAD.WIDE R4, R21, 0x4, R4 ;  /* 0x0000000415047825 */ /* 0x001fe200078e0204 */
[----:B-1----:R-:W-:Y:S04]  /*1670*/  STG.E desc[UR6][R2.64], R7 ;  /* 0x0000000702007986 */ /* 0x002fe8000c101906 */
[----:B------:R-:W-:Y:S01]  /*1680*/  STG.E desc[UR6][R4.64], R9 ;  /* 0x0000000904007986 */ /* 0x000fe2000c101906 */
[----:B------:R-:W-:Y:S05]  /*1690*/  EXIT ;  /* 0x000000000000794d */ /* 0x000fea0003800000 */
.L_x_116:
        /* <DEDUP_REMOVED lines=14> */
.L_x_195:


//--------------------- .text._Z24linear_accumulate_kernelPKfPfS0_S0_S1_iii --------------------------
	.section	.text._Z24linear_accumulate_kernelPKfPfS0_S0_S1_iii,"ax",@progbits
	.align	128
        .global         _Z24linear_accumulate_kernelPKfPfS0_S0_S1_iii
        .type           _Z24linear_accumulate_kernelPKfPfS0_S0_S1_iii,@function
        .size           _Z24linear_accumulate_kernelPKfPfS0_S0_S1_iii,(.L_x_196 - _Z24linear_accumulate_kernelPKfPfS0_S0_S1_iii)
        .other          _Z24linear_accumulate_kernelPKfPfS0_S0_S1_iii,@"STO_CUDA_ENTRY STV_DEFAULT"
_Z24linear_accumulate_kernelPKfPfS0_S0_S1_iii:
.text._Z24linear_accumulate_kernelPKfPfS0_S0_S1_iii:
        /* <DEDUP_REMOVED lines=17> */
[----:B-1----:R-:W-:Y:S01]  /*0110*/  IMAD.MOV.U32 R2, RZ, RZ, RZ ;  /* 0x000000ffff027224 */ /* 0x002fe200078e00ff */
[----:B---3--:R-:W-:-:S05]  /*0120*/  IADD3 R4, PT, PT, RZ, -R3, RZ ;  /* 0x80000003ff047210 */ /* 0x008fca0007ffe0ff */
[----:B------:R-:W-:Y:S01]  /*0130*/  IMAD R9, R4, R5, RZ ;  /* 0x0000000504097224 */ /* 0x000fe200078e02ff */
[----:B------:R-:W-:-:S03]  /*0140*/  IABS R4, R22 ;  /* 0x0000001600047213 */ /* 0x000fc60000000000 */
[----:B------:R-:W-:-:S06]  /*0150*/  IMAD.HI.U32 R3, R3, R9, R2 ;  /* 0x0000000903037227 */ /* 0x000fcc00078e0002 */
[----:B------:R-:W-:-:S05]  /*0160*/  IMAD.HI.U32 R3, R3, R4, RZ ;  /* 0x0000000403037227 */ /* 0x000fca00078e00ff */
[----:B------:R-:W-:-:S05]  /*0170*/  IADD3 R0, PT, PT, -R3, RZ, RZ ;  /* 0x000000ff03007210 */ /* 0x000fca0007ffe1ff */
[----:B------:R-:W-:-:S05]  /*0180*/  IMAD R0, R5, R0, R4 ;  /* 0x0000000005007224 */ /* 0x000fca00078e0204 */
[----:B------:R-:W-:-:S13]  /*0190*/  ISETP.GT.U32.AND P1, PT, R5, R0, PT ;  /* 0x000000000500720c */ /* 0x000fda0003f24070 */
[----:B------:R-:W-:Y:S01]  /*01a0*/  @!P1 IMAD.IADD R0, R0, 0x1, -R5 ;  /* 0x0000000100009824 */ /* 0x000fe200078e0a05 */
[----:B------:R-:W-:Y:S02]  /*01b0*/  @!P1 IADD3 R3, PT, PT, R3, 0x1, RZ ;  /* 0x0000000103039810 */ /* 0x000fe40007ffe0ff */
[----:B------:R-:W-:Y:S02]  /*01c0*/  ISETP.NE.AND P1, PT, R7, RZ, PT ;  /* 0x000000ff0700720c */ /* 0x000fe40003f25270 */
[----:B------:R-:W-:Y:S02]  /*01d0*/  ISETP.GE.U32.AND P0, PT, R0, R5, PT ;  /* 0x000000050000720c */ /* 0x000fe40003f06070 */
[----:B------:R-:W-:Y:S01]  /*01e0*/  LOP3.LUT R0, R22, R7, RZ, 0x3c, !PT ;  /* 0x0000000716007212 */ /* 0x000fe200078e3cff */
[----:B------:R-:W1:Y:S03]  /*01f0*/  LDC.64 R4, c[0x0][0x398] ;  /* 0x0000e600ff047b82 */ /* 0x000e660000000a00 */
[----:B------:R-:W-:-:S07]  /*0200*/  ISETP.GE.AND P2, PT, R0, RZ, PT ;  /* 0x000000ff0000720c */ /* 0x000fce0003f46270 */
[----:B------:R-:W-:-:S06]  /*0210*/  @P0 VIADD R3, R3, 0x1 ;  /* 0x0000000103030836 */ /* 0x000fcc0000000000 */
[----:B------:R-:W-:Y:S02]  /*0220*/  @!P2 IADD3 R3, PT, PT, -R3, RZ, RZ ;  /* 0x000000ff0303a210 */ /* 0x000fe40007ffe1ff */
[----:B------:R-:W-:-:S05]  /*0230*/  @!P1 LOP3.LUT R3, RZ, R7, RZ, 0x33, !PT ;  /* 0x00000007ff039212 */ /* 0x000fca00078e33ff */
[----:B------:R-:W-:-:S04]  /*0240*/  IMAD.MOV R0, RZ, RZ, -R3 ;  /* 0x000000ffff007224 */ /* 0x000fc800078e0a03 */
        /* <DEDUP_REMOVED lines=20> */
[C---:B--2---:R-:W-:Y:S02]  /*0390*/  LEA R11, P0, R0.reuse, UR10, 0x2 ;  /* 0x0000000a000b7c11 */ /* 0x044fe4000f8010ff */
[----:B---3--:R-:W-:Y:S02]  /*03a0*/  LEA R9, P2, R21, UR12, 0x2 ;  /* 0x0000000c15097c11 */ /* 0x008fe4000f8410ff */
[----:B------:R-:W-:Y:S02]  /*03b0*/  IADD3 R11, P1, PT, R11, 0x8, RZ ;  /* 0x000000080b0b7810 */ /* 0x000fe40007f3e0ff */
[----:B------:R-:W-:Y:S02]  /*03c0*/  LEA.HI.X R12, R0, UR11, R3, 0x2, P0 ;  /* 0x0000000b000c7c11 */ /* 0x000fe400080f1403 */
[----:B------:R-:W-:Y:S02]  /*03d0*/  LEA.HI.X R10, R21, UR13, R2, 0x2, P2 ;  /* 0x0000000d150a7c11 */ /* 0x000fe400090f1402 */
[----:B------:R-:W-:-:S07]  /*03e0*/  IADD3.X R12, PT, PT, RZ, R12, RZ, P1, !PT ;  /* 0x0000000cff0c7210 */ /* 0x000fce0000ffe4ff */
.L_x_120:
[----:B------:R-:W-:Y:S01]  /*03f0*/  IMAD.MOV.U32 R6, RZ, RZ, R11 ;  /* 0x000000ffff067224 */ /* 0x000fe200078e000b */
[----:B------:R-:W-:Y:S01]  /*0400*/  MOV R7, R12 ;  /* 0x0000000c00077202 */ /* 0x000fe20000000f00 */
[----:B------:R-:W-:Y:S01]  /*0410*/  IMAD.MOV.U32 R4, RZ, RZ, R9 ;  /* 0x000000ffff047224 */ /* 0x000fe200078e0009 */
[----:B------:R-:W-:-:S03]  /*0420*/  MOV R5, R10 ;  /* 0x0000000a00057202 */ /* 0x000fc60000000f00 */
        /* <DEDUP_REMOVED lines=13> */
[----:B------:R-:W-:Y:S02]  /*0500*/  IADD3 R11, P0, PT, R6, 0x10, RZ ;  /* 0x00000010060b7810 */ /* 0x000fe40007f1e0ff */
[----:B------:R-:W-:Y:S01]  /*0510*/  IADD3.X R10, PT, PT, RZ, R5, RZ, P1, !PT ;  /* 0x00000005ff0a7210 */ /* 0x000fe20000ffe4ff */
[----:B----4-:R-:W-:Y:S02]  /*0520*/  FFMA R8, R13, R12, R8 ;  /* 0x0000000c0d087223 */ /* 0x010fe40000000008 */
[----:B------:R-:W-:Y:S02]  /*0530*/  IMAD.X R12, RZ, RZ, R7, P0 ;  /* 0x000000ffff0c7224 */ /* 0x000fe400000e0607 */
[----:B------:R-:W-:Y:S01]  /*0540*/  FFMA R23, R15, R14, R8 ;  /* 0x0000000e0f177223 */ /* 0x000fe20000000008 */
[----:B------:R-:W-:Y:S06]  /*0550*/  BRA.U UP0, `(.L_x_120) ;  /* 0xfffffffd00a47547 */ /* 0x000fec000b83ffff */
.L_x_119:
[----:B------:R-:W-:Y:S01]  /*0560*/  IADD3 R0, P0, PT, R0, UR4, RZ ;  /* 0x0000000400007c10 */ /* 0x000fe2000ff1e0ff */
[----:B------:R-:W-:Y:S01]  /*0570*/  UIADD3 UR5, UPT, UPT, -UR5, URZ, URZ ;  /* 0x000000ff05057290 */ /* 0x000fe2000fffe1ff */
[----:B------:R-:W-:Y:S02]  /*0580*/  IADD3 R7, P2, PT, R21, UR4, RZ ;  /* 0x0000000415077c10 */ /* 0x000fe4000ff5e0ff */
[C---:B0-----:R-:W-:Y:S01]  /*0590*/  LEA R8, P1, R0.reuse, UR14, 0x2 ;  /* 0x0000000e00087c11 */ /* 0x041fe2000f8210ff */
[----:B------:R-:W-:Y:S01]  /*05a0*/  IMAD.X R3, RZ, RZ, R3, P0 ;  /* 0x000000ffff037224 */ /* 0x000fe200000e0603 */
[----:B-1----:R-:W-:Y:S02]  /*05b0*/  LEA R6, P3, R7, UR16, 0x2 ;  /* 0x0000001007067c11 */ /* 0x002fe4000f8610ff */
[----:B------:R-:W-:Y:S02]  /*05c0*/  IADD3.X R2, PT, PT, RZ, R2, RZ, P2, !PT ;  /* 0x00000002ff027210 */ /* 0x000fe400017fe4ff */
[----:B------:R-:W-:-:S02]  /*05d0*/  LEA.HI.X R9, R0, UR15, R3, 0x2, P1 ;  /* 0x0000000f00097c11 */ /* 0x000fc400088f1403 */
[----:B------:R-:W-:-:S07]  /*05e0*/  LEA.HI.X R7, R7, UR17, R2, 0x2, P3 ;  /* 0x0000001107077c11 */ /* 0x000fce00098f1402 */
.L_x_121:
[----:B------:R-:W-:Y:S01]  /*05f0*/  IMAD.MOV.U32 R4, RZ, RZ, R8 ;  /* 0x000000ffff047224 */ /* 0x000fe200078e0008 */
[----:B------:R-:W-:Y:S01]  /*0600*/  MOV R3, R7 ;  /* 0x0000000700037202 */ /* 0x000fe20000000f00 */
[----:B------:R-:W-:Y:S01]  /*0610*/  IMAD.MOV.U32 R2, RZ, RZ, R6 ;  /* 0x000000ffff027224 */ /* 0x000fe200078e0006 */
[----:B------:R-:W-:-:S04]  /*0620*/  MOV R5, R9 ;  /* 0x0000000900057202 */ /* 0x000fc80000000f00 */
        /* <DEDUP_REMOVED lines=11> */
.L_x_117:
[----:B------:R-:W-:-:S04]  /*06e0*/  USHF.R.S32.HI UR4, URZ, 0x2, UR6 ;  /* 0x00000002ff047899 */ /* 0x000fc80008011406 */
[----:B------:R-:W-:-:S09]  /*06f0*/  UISETP.GE.AND UP0, UPT, UR4, 0x1, UPT ;  /* 0x000000010400788c */ /* 0x000fd2000bf06270 */
[----:B------:R-:W-:Y:S05]  /*0700*/  BRA.U !UP0, `(.L_x_118) ;  /* 0x00000005083c7547 */ /* 0x000fea000b800000 */
[----:B------:R-:W-:Y:S01]  /*0710*/  UISETP.GE.U32.AND UP1, UPT, UR4, 0x4, UPT ;  /* 0x000000040400788c */ /* 0x000fe2000bf26070 */
[----:B------:R-:W-:Y:S01]  /*0720*/  IMAD.MOV.U32 R20, RZ, RZ, RZ ;  /* 0x000000ffff147224 */ /* 0x000fe200078e00ff */
[----:B------:R-:W-:-:S04]  /*0730*/  ULOP3.LUT UR5, UR4, 0x3, URZ, 0xc0, !UPT ;  /* 0x0000000304057892 */ /* 0x000fc8000f8ec0ff */
[----:B------:R-:W-:-:S03]  /*0740*/  UISETP.NE.AND UP0, UPT, UR5, URZ, UPT ;  /* 0x000000ff0500728c */ /* 0x000fc6000bf05270 */
[----:B------:R-:W-:Y:S08]  /*0750*/  BRA.U !UP1, `(.L_x_122) ;  /* 0x0000000109b07547 */ /* 0x000ff0000b800000 */
[----:B------:R-:W0:Y:S01]  /*0760*/  LDCU.64 UR6, c[0x0][0x380] ;  /* 0x00007000ff0677ac */ /* 0x000e220008000a00 */
[----:B------:R-:W1:Y:S01]  /*0770*/  LDCU.64 UR10, c[0x0][0x390] ;  /* 0x00007200ff0a77ac */ /* 0x000e620008000a00 */
[----:B------:R-:W-:-:S06]  /*0780*/  ULOP3.LUT UR4, UR4, 0x7ffffffc, URZ, 0xc0, !UPT ;  /* 0x7ffffffc04047892 */ /* 0x000fcc000f8ec0ff */
[----:B------:R-:W-:Y:S02]  /*0790*/  MOV R20, UR4 ;  /* 0x0000000400147c02 */ /* 0x000fe40008000f00 */
[C---:B0-----:R-:W-:Y:S01]  /*07a0*/  LEA R26, P0, R21.reuse, UR6, 0x2 ;  /* 0x00000006151a7c11 */ /* 0x041fe2000f8010ff */
[----:B------:R-:W-:Y:S01]  /*07b0*/  UIADD3 UR6, UPT, UPT, -UR4, URZ, URZ ;  /* 0x000000ff04067290 */ /* 0x000fe2000fffe1ff */
[----:B-1----:R-:W-:Y:S02]  /*07c0*/  LEA R24, P2, R0, UR10, 0x2 ;  /* 0x0000000a00187c11 */ /* 0x002fe4000f8410ff */
[----:B------:R-:W-:Y:S02]  /*07d0*/  LEA.HI.X R27, R21, UR7, R2, 0x2, P0 ;  /* 0x00000007151b7c11 */ /* 0x000fe400080f1402 */
[----:B------:R-:W-:Y:S02]  /*07e0*/  IADD3 R26, P0, PT, R26, 0x20, RZ ;  /* 0x000000201a1a7810 */ /* 0x000fe40007f1e0ff */
[----:B------:R-:W-:-:S02]  /*07f0*/  IADD3 R24, P1, PT, R24, 0x20, RZ ;  /* 0x0000002018187810 */ /* 0x000fc40007f3e0ff */
[----:B------:R-:W-:Y:S01]  /*0800*/  LEA.HI.X R25, R0, UR11, R3, 0x2, P2 ;  /* 0x0000000b00197c11 */ /* 0x000fe200090f1403 */
[----:B------:R-:W-:-:S03]  /*0810*/  IMAD.X R27, RZ, RZ, R27, P0 ;  /* 0x000000ffff1b7224 */ /* 0x000fc600000e061b */
[----:B------:R-:W-:-:S07]  /*0820*/  IADD3.X R25, PT, PT, RZ, R25, RZ, P1, !PT ;  /* 0x00000019ff197210 */ /* 0x000fce0000ffe4ff */
.L_x_123:
        /* <DEDUP_REMOVED lines=19> */
[----:B-1----:R-:W-:-:S03]  /*0960*/  IADD3 R24, P1, PT, R24, 0x40, RZ ;  /* 0x0000004018187810 */ /* 0x002fc60007f3e0ff */
[----:B------:R-:W-:Y:S01]  /*0970*/  IMAD.X R27, RZ, RZ, R27, P0 ;  /* 0x000000ffff1b7224 */ /* 0x000fe200000e061b */
[----:B------:R-:W-:Y:S01]  /*0980*/  IADD3.X R25, PT, PT, RZ, R25, RZ, P1, !PT ;  /* 0x00000019ff197210 */ /* 0x000fe20000ffe4ff */
        /* <DEDUP_REMOVED lines=9> */
.L_x_122:
[----:B------:R-:W-:Y:S05]  /*0a20*/  BRA.U !UP0, `(.L_x_118) ;  /* 0x0000000108747547 */ /* 0x000fea000b800000 */
[----:B------:R-:W0:Y:S01]  /*0a30*/  LDCU.64 UR6, c[0x0][0x390] ;  /* 0x00007200ff0677ac */ /* 0x000e220008000a00 */
[C---:B------:R-:W-:Y:S01]  /*0a40*/  SHF.L.U64.HI R5, R0.reuse, 0x2, R3 ;  /* 0x0000000200057819 */ /* 0x040fe20000010203 */
[----:B------:R-:W-:Y:S01]  /*0a50*/  IMAD.SHL.U32 R4, R0, 0x4, RZ ;  /* 0x0000000400047824 */ /* 0x000fe200078e00ff */
[C---:B------:R-:W-:Y:S01]  /*0a60*/  SHF.L.U64.HI R7, R21.reuse, 0x2, R2 ;  /* 0x0000000215077819 */ /* 0x040fe20000010202 */
[----:B------:R-:W1:Y:S01]  /*0a70*/  LDCU.64 UR10, c[0x0][0x380] ;  /* 0x00007000ff0a77ac */ /* 0x000e620008000a00 */
[----:B------:R-:W-:Y:S01]  /*0a80*/  SHF.L.U32 R6, R21, 0x2, RZ ;  /* 0x0000000215067819 */ /* 0x000fe200000006ff */
[----:B------:R-:W-:Y:S01]  /*0a90*/  IMAD.WIDE.U32 R2, R20, 0x10, R4 ;  /* 0x0000001014027825 */ /* 0x000fe200078e0004 */
[----:B------:R-:W-:-:S03]  /*0aa0*/  UIADD3 UR5, UPT, UPT, -UR5, URZ, URZ ;  /* 0x000000ff05057290 */ /* 0x000fc6000fffe1ff */
[----:B------:R-:W-:Y:S01]  /*0ab0*/  IMAD.WIDE.U32 R20, R20, 0x10, R6 ;  /* 0x0000001014147825 */ /* 0x000fe200078e0006 */
[----:B0-----:R-:W-:Y:S02]  /*0ac0*/  IADD3 R12, P0, PT, R2, UR6, RZ ;  /* 0x00000006020c7c10 */ /* 0x001fe4000ff1e0ff */
[----:B-1----:R-:W-:Y:S02]  /*0ad0*/  IADD3 R0, P1, PT, R20, UR10, RZ ;  /* 0x0000000a14007c10 */ /* 0x002fe4000ff3e0ff */
[----:B------:R-:W-:Y:S02]  /*0ae0*/  IADD3.X R13, PT, PT, R3, UR7, RZ, P0, !PT ;  /* 0x00000007030d7c10 */ /* 0x000fe400087fe4ff */
[----:B------:R-:W-:-:S09]  /*0af0*/  IADD3.X R3, PT, PT, R21, UR11, RZ, P1, !PT ;  /* 0x0000000b15037c10 */ /* 0x000fd20008ffe4ff */
.L_x_124:
[----:B------:R-:W-:Y:S01]  /*0b00*/  MOV R8, R12 ;  /* 0x0000000c00087202 */ /* 0x000fe20000000f00 */
[----:B------:R-:W-:Y:S02]  /*0b10*/  IMAD.MOV.U32 R9, RZ, RZ, R13 ;  /* 0x000000ffff097224 */ /* 0x000fe400078e000d */
[----:B------:R-:W-:-:S04]  /*0b20*/  IMAD.MOV.U32 R2, RZ, RZ, R0 ;  /* 0x000000ffff027224 */ /* 0x000fc800078e0000 */
[----:B------:R-:W2:Y:S04]  /*0b30*/  LDG.E.128 R8, desc[UR8][R8.64] ;  /* 0x0000000808087981 */ /* 0x000ea8000c1e1d00 */
[----:B------:R0:W2:Y:S01]  /*0b40*/  LDG.E.128 R4, desc[UR8][R2.64] ;  /* 0x0000000802047981 */ /* 0x0000a2000c1e1d00 */
[----:B------:R-:W-:-:S04]  /*0b50*/  UIADD3 UR5, UPT, UPT, UR5, 0x1, URZ ;  /* 0x0000000105057890 */ /* 0x000fc8000fffe0ff */
[----:B------:R-:W-:Y:S01]  /*0b60*/  UISETP.NE.AND UP0, UPT, UR5, URZ, UPT ;  /* 0x000000ff0500728c */ /* 0x000fe2000bf05270 */
[----:B------:R-:W-:Y:S02]  /*0b70*/  IADD3 R0, P1, PT, R0, 0x10, RZ ;  /* 0x0000001000007810 */ /* 0x000fe40007f3e0ff */
[----:B------:R-:W-:-:S03]  /*0b80*/  IADD3 R12, P0, PT, R12, 0x10, RZ ;  /* 0x000000100c0c7810 */ /* 0x000fc60007f1e0ff */
[----:B0-----:R-:W-:Y:S01]  /*0b90*/  IMAD.X R3, RZ, RZ, R3, P1 ;  /* 0x000000ffff037224 */ /* 0x001fe200008e0603 */
[----:B------:R-:W-:Y:S01]  /*0ba0*/  IADD3.X R13, PT, PT, RZ, R13, RZ, P0, !PT ;  /* 0x0000000dff0d7210 */ /* 0x000fe200007fe4ff */
[----:B--2--5:R-:W-:-:S04]  /*0bb0*/  FFMA R4, R4, R8, R23 ;  /* 0x0000000804047223 */ /* 0x024fc80000000017 */
[----:B------:R-:W-:-:S04]  /*0bc0*/  FFMA R5, R5, R9, R4 ;  /* 0x0000000905057223 */ /* 0x000fc80000000004 */
[----:B------:R-:W-:-:S04]  /*0bd0*/  FFMA R6, R6, R10, R5 ;  /* 0x0000000a06067223 */ /* 0x000fc80000000005 */
[----:B------:R-:W-:Y:S01]  /*0be0*/  FFMA R23, R7, R11, R6 ;  /* 0x0000000b07177223 */ /* 0x000fe20000000006 */
[----:B------:R-:W-:Y:S06]  /*0bf0*/  BRA.U UP0, `(.L_x_124) ;  /* 0xfffffffd00c07547 */ /* 0x000fec000b83ffff */
.L_x_118:
[----:B------:R-:W0:Y:S08]  /*0c00*/  LDC.64 R2, c[0x0][0x388] ;  /* 0x0000e200ff027b82 */ /* 0x000e300000000a00 */
[----:B------:R-:W1:Y:S01]  /*0c10*/  LDC.64 R4, c[0x0][0x3a0] ;  /* 0x0000e800ff047b82 */ /* 0x000e620000000a00 */
[----:B0-----:R-:W-:-:S05]  /*0c20*/  IMAD.WIDE R2, R22, 0x4, R2 ;  /* 0x0000000416027825 */ /* 0x001fca00078e0202 */
[----:B-----5:R-:W-:Y:S01]  /*0c30*/  STG.E desc[UR8][R2.64], R23 ;  /* 0x0000001702007986 */ /* 0x020fe2000c101908 */
[----:B-1----:R-:W-:-:S05]  /*0c40*/  IMAD.WIDE R4, R22, 0x4, R4 ;  /* 0x0000000416047825 */ /* 0x002fca00078e0204 */
[----:B------:R-:W2:Y:S02]  /*0c50*/  LDG.E R0, desc[UR8][R4.64] ;  /* 0x0000000804007981 */ /* 0x000ea4000c1e1900 */
[----:B--2---:R-:W-:-:S05]  /*0c60*/  FADD R7, R0, R23 ;  /* 0x0000001700077221 */ /* 0x004fca0000000000 */
[----:B------:R-:W-:Y:S01]  /*0c70*/  STG.E desc[UR8][R4.64], R7 ;  /* 0x0000000704007986 */ /* 0x000fe2000c101908 */
[----:B------:R-:W-:Y:S05]  /*0c80*/  EXIT ;  /* 0x000000000000794d */ /* 0x000fea0003800000 */
.L_x_125:
        /* <DEDUP_REMOVED lines=15> */
.L_x_196:


//--------------------- .text._Z13linear_kernelPKfPfS0_S0_iii --------------------------
	.section	.text._Z13linear_kernelPKfPfS0_S0_iii,"ax",@progbits
	.align	128
        .global         _Z13linear_kernelPKfPfS0_S0_iii
        .type           _Z13linear_kernelPKfPfS0_S0_iii,@function
        .size           _Z13linear_kernelPKfPfS0_S0_iii,(.L_x_197 - _Z13linear_kernelPKfPfS0_S0_iii)
        .other          _Z13linear_kernelPKfPfS0_S0_iii,@"STO_CUDA_ENTRY STV_DEFAULT"
_Z13linear_kernelPKfPfS0_S0_iii:
.text._Z13linear_kernelPKfPfS0_S0_iii:
        /* <DEDUP_REMOVED lines=63> */
.L_x_129:
        /* <DEDUP_REMOVED lines=23> */
.L_x_128:
        /* <DEDUP_REMOVED lines=9> */
.L_x_130:
        /* <DEDUP_REMOVED lines=15> */
.L_x_126:
        /* <DEDUP_REMOVED lines=21> */
.L_x_132:
        /* <DEDUP_REMOVED lines=31> */
.L_x_131:
        /* <DEDUP_REMOVED lines=14> */
.L_x_133:
        /* <DEDUP_REMOVED lines=16> */
.L_x_127:
[----:B------:R-:W0:Y:S02]  /*0c00*/  LDC.64 R2, c[0x0][0x388] ;  /* 0x0000e200ff027b82 */ /* 0x000e240000000a00 */
[----:B0-----:R-:W-:-:S05]  /*0c10*/  IMAD.WIDE R2, R22, 0x4, R2 ;  /* 0x0000000416027825 */ /* 0x001fca00078e0202 */
[----:B-----5:R-:W-:Y:S01]  /*0c20*/  STG.E desc[UR8][R2.64], R23 ;  /* 0x0000001702007986 */ /* 0x020fe2000c101908 */
[----:B------:R-:W-:Y:S05]  /*0c30*/  EXIT ;  /* 0x000000000000794d */ /* 0x000fea0003800000 */
.L_x_134:
        /* <DEDUP_REMOVED lines=12> */
.L_x_197:


//--------------------- .text._Z16maxpool2d_kernelPKfPfiiiiiiii --------------------------
	.section	.text._Z16maxpool2d_kernelPKfPfiiiiiiii,"ax",@progbits
	.align	128
        .global         _Z16maxpool2d_kernelPKfPfiiiiiiii
        .type           _Z16maxpool2d_kernelPKfPfiiiiiiii,@function
        .size           _Z16maxpool2d_kernelPKfPfiiiiiiii,(.L_x_198 - _Z16maxpool2d_kernelPKfPfiiiiiiii)
        .other          _Z16maxpool2d_kernelPKfPfiiiiiiii,@"STO_CUDA_ENTRY STV_DEFAULT"
_Z16maxpool2d_kernelPKfPfiiiiiiii:
.text._Z16maxpool2d_kernelPKfPfiiiiiiii:
[----:B------:R-:W-:Y:S01]  /*0000*/  LDC R1, c[0x0][0x37c] ;  /* 0x0000df00ff017b82 */ /* 0x000fe20000000800 */
[----:B------:R-:W0:Y:S01]  /*0010*/  S2R R3, SR_TID.X ;  /* 0x0000000000037919 */ /* 0x000e220000002100 */
[----:B------:R-:W1:Y:S06]  /*0020*/  LDCU.64 UR4, c[0x0][0x390] ;  /* 0x00007200ff0477ac */ /* 0x000e6c0008000a00 */
[----:B------:R-:W2:Y:S08]  /*0030*/  LDC.64 R4, c[0x0][0x3a8] ;  /* 0x0000ea00ff047b82 */ /* 0x000eb00000000a00 */
        /* <DEDUP_REMOVED lines=8> */
[CC--:B------:R-:W-:Y:S01]  /*00c0*/  IMAD R0, R4.reuse, R5.reuse, RZ ;  /* 0x0000000504007224 */ /* 0x0c0fe200078e02ff */
[----:B------:R-:W-:Y:S01]  /*00d0*/  IABS R14, R2 ;  /* 0x00000002000e7213 */ /* 0x000fe20000000000 */
[----:B------:R-:W-:Y:S01]  /*00e0*/  IMAD R4, R4, UR5, RZ ;  /* 0x0000000504047c24 */ /* 0x000fe2000f8e02ff */
[----:B------:R-:W0:Y:S02]  /*00f0*/  LDCU.64 UR10, c[0x0][0x358] ;  /* 0x00006b00ff0a77ac */ /* 0x000e240008000a00 */
[----:B------:R-:W-:Y:S01]  /*0100*/  IABS R3, R0 ;  /* 0x0000000000037213 */ /* 0x000fe20000000000 */
[-C--:B------:R-:W-:Y:S01]  /*0110*/  IMAD R9, R4, R5.reuse, RZ ;  /* 0x0000000504097224 */ /* 0x080fe200078e02ff */
[----:B------:R-:W-:Y:S02]  /*0120*/  IABS R4, R5 ;  /* 0x0000000500047213 */ /* 0x000fe40000000000 */
[----:B------:R-:W1:Y:S02]  /*0130*/  I2F.RP R8, R3 ;  /* 0x0000000300087306 */ /* 0x000e640000209400 */
[----:B------:R-:W-:-:S06]  /*0140*/  IABS R6, R9 ;  /* 0x0000000900067213 */ /* 0x000fcc0000000000 */
[----:B------:R-:W2:Y:S08]  /*0150*/  I2F.RP R7, R6 ;  /* 0x0000000600077306 */ /* 0x000eb00000209400 */
[----:B-1----:R-:W1:Y:S08]  /*0160*/  MUFU.RCP R8, R8 ;  /* 0x0000000800087308 */ /* 0x002e700000001000 */
[----:B--2---:R-:W2:Y:S08]  /*0170*/  MUFU.RCP R7, R7 ;  /* 0x0000000700077308 */ /* 0x004eb00000001000 */
[----:B------:R-:W-:Y:S01]  /*0180*/  I2F.RP R15, R4 ;  /* 0x00000004000f7306 */ /* 0x000fe20000209400 */
[----:B-1----:R-:W-:-:S07]  /*0190*/  VIADD R10, R8, 0xffffffe ;  /* 0x0ffffffe080a7836 */ /* 0x002fce0000000000 */
[----:B------:R1:W3:Y:S01]  /*01a0*/  F2I.FTZ.U32.TRUNC.NTZ R11, R10 ;  /* 0x0000000a000b7305 */ /* 0x0002e2000021f000 */
[----:B--2---:R-:W-:-:S07]  /*01b0*/  VIADD R12, R7, 0xffffffe ;  /* 0x0ffffffe070c7836 */ /* 0x004fce0000000000 */
[----:B------:R2:W4:Y:S01]  /*01c0*/  F2I.FTZ.U32.TRUNC.NTZ R13, R12 ;  /* 0x0000000c000d7305 */ /* 0x000522000021f000 */
[----:B-1----:R-:W-:Y:S02]  /*01d0*/  IMAD.MOV.U32 R10, RZ, RZ, RZ ;  /* 0x000000ffff0a7224 */ /* 0x002fe400078e00ff */
[----:B---3--:R-:W-:-:S05]  /*01e0*/  IMAD.MOV R16, RZ, RZ, -R11 ;  /* 0x000000ffff107224 */ /* 0x008fca00078e0a0b */
[----:B------:R-:W1:Y:S01]  /*01f0*/  MUFU.RCP R15, R15 ;  /* 0x0000000f000f7308 */ /* 0x000e620000001000 */
[----:B--2---:R-:W-:Y:S01]  /*0200*/  IABS R12, R0 ;  /* 0x00000000000c7213 */ /* 0x004fe20000000000 */
[----:B------:R-:W-:Y:S02]  /*0210*/  IMAD R7, R16, R3, RZ ;  /* 0x0000000310077224 */ /* 0x000fe400078e02ff */
[----:B----4-:R-:W-:Y:S02]  /*0220*/  IMAD.MOV R17, RZ, RZ, -R13 ;  /* 0x000000ffff117224 */ /* 0x010fe400078e0a0d */
[----:B------:R-:W-:Y:S01]  /*0230*/  IMAD.HI.U32 R8, R11, R7, R10 ;  /* 0x000000070b087227 */ /* 0x000fe200078e000a */
[----:B------:R-:W-:-:S03]  /*0240*/  IABS R10, R9 ;  /* 0x00000009000a7213 */ /* 0x000fc60000000000 */
[----:B------:R-:W-:Y:S02]  /*0250*/  IMAD.MOV.U32 R11, RZ, RZ, R14 ;  /* 0x000000ffff0b7224 */ /* 0x000fe400078e000e */
[----:B------:R-:W-:Y:S02]  /*0260*/  IMAD.MOV R14, RZ, RZ, -R12 ;  /* 0x000000ffff0e7224 */ /* 0x000fe400078e0a0c */
[----:B------:R-:W-:Y:S02]  /*0270*/  IMAD R7, R17, R6, RZ ;  /* 0x0000000611077224 */ /* 0x000fe400078e02ff */
[----:B------:R-:W-:-:S04]  /*0280*/  IMAD.MOV.U32 R12, RZ, RZ, RZ ;  /* 0x000000ffff0c7224 */ /* 0x000fc800078e00ff */
[----:B------:R-:W-:-:S04]  /*0290*/  IMAD.HI.U32 R12, R13, R7, R12 ;  /* 0x000000070d0c7227 */ /* 0x000fc800078e000c */
[----:B------:R-:W-:Y:S02]  /*02a0*/  IMAD.MOV R13, RZ, RZ, -R10 ;  /* 0x000000ffff0d7224 */ /* 0x000fe400078e0a0a */
[----:B------:R-:W-:-:S04]  /*02b0*/  IMAD.HI.U32 R12, R12, R11, RZ ;  /* 0x0000000b0c0c7227 */ /* 0x000fc800078e00ff */
[----:B------:R-:W-:Y:S02]  /*02c0*/  IMAD R13, R12, R13, R11 ;  /* 0x0000000d0c0d7224 */ /* 0x000fe400078e020b */
[----:B------:R-:W-:Y:S02]  /*02d0*/  IMAD.MOV.U32 R10, RZ, RZ, R14 ;  /* 0x000000ffff0a7224 */ /* 0x000fe400078e000e */
[----:B------:R-:W-:Y:S01]  /*02e0*/  IMAD.HI.U32 R7, R8, R11, RZ ;  /* 0x0000000b08077227 */ /* 0x000fe200078e00ff */
[----:B------:R-:W-:-:S03]  /*02f0*/  ISETP.GT.U32.AND P2, PT, R6, R13, PT ;  /* 0x0000000d0600720c */ /* 0x000fc60003f44070 */
[----:B------:R-:W-:Y:S02]  /*0300*/  IMAD R14, R7, R10, R11 ;  /* 0x0000000a070e7224 */ /* 0x000fe400078e020b */
[----:B-1----:R-:W-:-:S03]  /*0310*/  VIADD R7, R15, 0xffffffe ;  /* 0x0ffffffe0f077836 */ /* 0x002fc60000000000 */
[----:B------:R-:W-:-:S03]  /*0320*/  ISETP.GT.U32.AND P0, PT, R3, R14, PT ;  /* 0x0000000e0300720c */ /* 0x000fc60003f04070 */
[----:B------:R-:W1:Y:S02]  /*0330*/  F2I.FTZ.U32.TRUNC.NTZ R7, R7 ;  /* 0x0000000700077305 */ /* 0x000e64000021f000 */
[----:B------:R-:W-:Y:S02]  /*0340*/  @!P2 IMAD.IADD R13, R13, 0x1, -R6 ;  /* 0x000000010d0da824 */ /* 0x000fe400078e0a06 */
[----:B------:R-:W-:Y:S01]  /*0350*/  @!P2 VIADD R12, R12, 0x1 ;  /* 0x000000010c0ca836 */ /* 0x000fe20000000000 */
[----:B------:R-:W-:Y:S02]  /*0360*/  ISETP.NE.AND P2, PT, R9, RZ, PT ;  /* 0x000000ff0900720c */ /* 0x000fe40003f45270 */
[----:B------:R-:W-:Y:S02]  /*0370*/  ISETP.GE.U32.AND P1, PT, R13, R6, PT ;  /* 0x000000060d00720c */ /* 0x000fe40003f26070 */
[----:B------:R-:W-:Y:S01]  /*0380*/  LOP3.LUT R6, R2, R9, RZ, 0x3c, !PT ;  /* 0x0000000902067212 */ /* 0x000fe200078e3cff */
[----:B------:R-:W-:Y:S01]  /*0390*/  @!P0 IMAD.IADD R14, R14, 0x1, -R3 ;  /* 0x000000010e0e8824 */ /* 0x000fe200078e0a03 */
[----:B------:R-:W-:-:S02]  /*03a0*/  ISETP.GE.AND P0, PT, R2, RZ, PT ;  /* 0x000000ff0200720c */ /* 0x000fc40003f06270 */
[----:B------:R-:W-:Y:S01]  /*03b0*/  ISETP.GE.AND P3, PT, R6, RZ, PT ;  /* 0x000000ff0600720c */ /* 0x000fe20003f66270 */
[----:B------:R-:W-:Y:S01]  /*03c0*/  IMAD.MOV.U32 R6, RZ, RZ, RZ ;  /* 0x000000ffff067224 */ /* 0x000fe200078e00ff */
[----:B------:R-:W-:Y:S01]  /*03d0*/  ISETP.GT.U32.AND P4, PT, R3, R14, PT ;  /* 0x0000000e0300720c */ /* 0x000fe20003f84070 */
[----:B-1----:R-:W-:Y:S01]  /*03e0*/  IMAD.MOV R15, RZ, RZ, -R7 ;  /* 0x000000ffff0f7224 */ /* 0x002fe200078e0a07 */
[----:B------:R-:W-:-:S03]  /*03f0*/  LOP3.LUT R13, RZ, R0, RZ, 0x33, !PT ;  /* 0x00000000ff0d7212 */ /* 0x000fc600078e33ff */
[----:B------:R-:W-:Y:S01]  /*0400*/  @P1 VIADD R12, R12, 0x1 ;  /* 0x000000010c0c1836 */ /* 0x000fe20000000000 */
[----:B------:R-:W-:Y:S01]  /*0410*/  ISETP.NE.AND P1, PT, R0, RZ, PT ;  /* 0x000000ff0000720c */ /* 0x000fe20003f25270 */
[----:B------:R-:W-:-:S04]  /*0420*/  IMAD R15, R15, R4, RZ ;  /* 0x000000040f0f7224 */ /* 0x000fc800078e02ff */
[----:B------:R-:W-:Y:S01]  /*0430*/  @!P3 IMAD.MOV R12, RZ, RZ, -R12 ;  /* 0x000000ffff0cb224 */ /* 0x000fe200078e0a0c */
[----:B------:R-:W-:Y:S01]  /*0440*/  @!P2 LOP3.LUT R12, RZ, R9, RZ, 0x33, !PT ;  /* 0x00000009ff0ca212 */ /* 0x000fe200078e33ff */
[----:B------:R-:W-:Y:S02]  /*0450*/  @!P4 IMAD.IADD R14, R14, 0x1, -R3 ;  /* 0x000000010e0ec824 */ /* 0x000fe400078e0a03 */
[----:B------:R-:W-:-:S04]  /*0460*/  IMAD.HI.U32 R6, R7, R15, R6 ;  /* 0x0000000f07067227 */ /* 0x000fc800078e0006 */
[----:B------:R-:W-:Y:S02]  /*0470*/  IMAD.MOV R7, RZ, RZ, -R12 ;  /* 0x000000ffff077224 */ /* 0x000fe400078e0a0c */
[----:B------:R-:W-:Y:S02]  /*0480*/  @!P0 IMAD.MOV R14, RZ, RZ, -R14 ;  /* 0x000000ffff0e8224 */ /* 0x000fe400078e0a0e */
[----:B------:R-:W-:Y:S02]  /*0490*/  IMAD R7, R9, R7, R2 ;  /* 0x0000000709077224 */ /* 0x000fe400078e0202 */
[----:B------:R-:W-:Y:S01]  /*04a0*/  IMAD.HI.U32 R15, R6, R11, RZ ;  /* 0x0000000b060f7227 */ /* 0x000fe200078e00ff */
[----:B------:R-:W-:Y:S02]  /*04b0*/  SEL R14, R13, R14, !P1 ;  /* 0x0000000e0d0e7207 */ /* 0x000fe40004800000 */
[----:B------:R-:W-:Y:S01]  /*04c0*/  IABS R9, R7 ;  /* 0x0000000700097213 */ /* 0x000fe20000000000 */
[----:B------:R-:W-:Y:S01]  /*04d0*/  IMAD.MOV R17, RZ, RZ, -R15 ;  /* 0x000000ffff117224 */ /* 0x000fe200078e0a0f */
[----:B------:R-:W-:-:S02]  /*04e0*/  IABS R19, R14 ;  /* 0x0000000e00137213 */ /* 0x000fc40000000000 */
[----:B------:R-:W-:Y:S01]  /*04f0*/  LOP3.LUT R14, R14, R5, RZ, 0x3c, !PT ;  /* 0x000000050e0e7212 */ /* 0x000fe200078e3cff */
[----:B------:R-:W-:Y:S01]  /*0500*/  IMAD R17, R4, R17, R11 ;  /* 0x0000001104117224 */ /* 0x000fe200078e020b */
[----:B------:R-:W-:Y:S01]  /*0510*/  LOP3.LUT R0, R7, R0, RZ, 0x3c, !PT ;  /* 0x0000000007007212 */ /* 0x000fe200078e3cff */
[----:B------:R-:W-:-:S03]  /*0520*/  IMAD.HI.U32 R11, R8, R9, RZ ;  /* 0x00000009080b7227 */ /* 0x000fc600078e00ff */
[----:B------:R-:W-:Y:S01]  /*0530*/  ISETP.GT.U32.AND P2, PT, R4, R17, PT ;  /* 0x000000110400720c */ /* 0x000fe20003f44070 */
[----:B------:R-:W-:-:S04]  /*0540*/  IMAD.HI.U32 R6, R6, R19, RZ ;  /* 0x0000001306067227 */ /* 0x000fc800078e00ff */
[----:B------:R-:W-:Y:S02]  /*0550*/  IMAD R10, R11, R10, R9 ;  /* 0x0000000a0b0a7224 */ /* 0x000fe400078e0209 */
[----:B------:R-:W-:Y:S01]  /*0560*/  IMAD.MOV R15, RZ, RZ, -R6 ;  /* 0x000000ffff0f7224 */ /* 0x000fe200078e0a06 */
[----:B------:R-:W1:Y:S02]  /*0570*/  LDC.64 R8, c[0x0][0x3a0] ;  /* 0x0000e800ff087b82 */ /* 0x000e640000000a00 */
[----:B------:R-:W-:Y:S01]  /*0580*/  ISETP.GT.U32.AND P5, PT, R3, R10, PT ;  /* 0x0000000a0300720c */ /* 0x000fe20003fa4070 */
[----:B------:R-:W-:Y:S02]  /*0590*/  IMAD R15, R4, R15, R19 ;  /* 0x0000000f040f7224 */ /* 0x000fe400078e0213 */
[----:B------:R-:W-:-:S03]  /*05a0*/  @!P2 IMAD.IADD R17, R17, 0x1, -R4 ;  /* 0x000000011111a824 */ /* 0x000fc600078e0a04 */
[C---:B------:R-:W-:Y:S02]  /*05b0*/  ISETP.GT.U32.AND P4, PT, R4.reuse, R15, PT ;  /* 0x0000000f0400720c */ /* 0x040fe40003f84070 */
[----:B------:R-:W-:-:S05]  /*05c0*/  ISETP.GT.U32.AND P6, PT, R4, R17, PT ;  /* 0x000000110400720c */ /* 0x000fca0003fc4070 */
[----:B------:R-:W-:Y:S02]  /*05d0*/  @!P5 IMAD.IADD R10, R10, 0x1, -R3 ;  /* 0x000000010a0ad824 */ /* 0x000fe400078e0a03 */
[----:B------:R-:W-:Y:S01]  /*05e0*/  @!P5 VIADD R11, R11, 0x1 ;  /* 0x000000010b0bd836 */ /* 0x000fe20000000000 */
[----:B------:R-:W-:Y:S02]  /*05f0*/  ISETP.GE.AND P5, PT, R0, RZ, PT ;  /* 0x000000ff0000720c */ /* 0x000fe40003fa6270 */
[----:B------:R-:W-:Y:S01]  /*0600*/  ISETP.GE.U32.AND P2, PT, R10, R3, PT ;  /* 0x000000030a00720c */ /* 0x000fe20003f46070 */
[--C-:B------:R-:W-:Y:S02]  /*0610*/  @!P4 IMAD.IADD R15, R15, 0x1, -R4.reuse ;  /* 0x000000010f0fc824 */ /* 0x100fe400078e0a04 */
[----:B------:R-:W-:Y:S01]  /*0620*/  @!P4 VIADD R6, R6, 0x1 ;  /* 0x000000010606c836 */ /* 0x000fe20000000000 */
[----:B------:R-:W-:Y:S01]  /*0630*/  ISETP.GE.AND P4, PT, R14, RZ, PT ;  /* 0x000000ff0e00720c */ /* 0x000fe20003f86270 */
[----:B------:R-:W-:Y:S01]  /*0640*/  @!P6 IMAD.IADD R17, R17, 0x1, -R4 ;  /* 0x000000011111e824 */ /* 0x000fe200078e0a04 */
[----:B------:R-:W-:-:S02]  /*0650*/  ISETP.GE.U32.AND P3, PT, R15, R4, PT ;  /* 0x000000040f00720c */ /* 0x000fc40003f66070 */
[----:B-1----:R-:W-:Y:S01]  /*0660*/  ISETP.EQ.AND P6, PT, R8, 0x2, PT ;  /* 0x000000020800780c */ /* 0x002fe20003fc2270 */
[----:B------:R-:W-:-:S04]  /*0670*/  @!P0 IMAD.MOV R17, RZ, RZ, -R17 ;  /* 0x000000ffff118224 */ /* 0x000fc800078e0a11 */
[----:B------:R-:W-:Y:S01]  /*0680*/  @P2 VIADD R11, R11, 0x1 ;  /* 0x000000010b0b2836 */ /* 0x000fe20000000000 */
[----:B------:R-:W-:-:S03]  /*0690*/  ISETP.NE.AND P2, PT, R9, 0x2, PT ;  /* 0x000000020900780c */ /* 0x000fc60003f45270 */
[----:B------:R-:W-:Y:S02]  /*06a0*/  @!P5 IMAD.MOV R11, RZ, RZ, -R11 ;  /* 0x000000ffff0bd224 */ /* 0x000fe400078e0a0b */
[----:B------:R-:W-:Y:S01]  /*06b0*/  @P3 VIADD R6, R6, 0x1 ;  /* 0x0000000106063836 */ /* 0x000fe20000000000 */
[----:B------:R-:W-:Y:S02]  /*06c0*/  ISETP.NE.AND P3, PT, R5, RZ, PT ;  /* 0x000000ff0500720c */ /* 0x000fe40003f65270 */
[----:B------:R-:W-:Y:S01]  /*06d0*/  LOP3.LUT R5, RZ, R5, RZ, 0x33, !PT ;  /* 0x00000005ff057212 */ /* 0x000fe200078e33ff */
[----:B------:R-:W-:Y:S01]  /*06e0*/  @!P4 IMAD.MOV R6, RZ, RZ, -R6 ;  /* 0x000000ffff06c224 */ /* 0x000fe200078e0a06 */
[----:B------:R-:W-:Y:S02]  /*06f0*/  SEL R11, R13, R11, !P1 ;  /* 0x0000000b0d0b7207 */ /* 0x000fe40004800000 */
[C---:B------:R-:W-:Y:S02]  /*0700*/  SEL R10, R5.reuse, R17, !P3 ;  /* 0x00000011050a7207 */ /* 0x040fe40005800000 */
[----:B------:R-:W-:Y:S01]  /*0710*/  SEL R4, R5, R6, !P3 ;  /* 0x0000000605047207 */ /* 0x000fe20005800000 */
[----:B0-----:R-:W-:Y:S06]  /*0720*/  @!P2 BRA P6, `(.L_x_135) ;  /* 0x0000000c0098a947 */ /* 0x001fec0003000000 */
[----:B------:R-:W-:Y:S01]  /*0730*/  ISETP.GE.AND P0, PT, R8, 0x1, PT ;  /* 0x000000010800780c */ /* 0x000fe20003f06270 */
[----:B------:R-:W-:-:S12]  /*0740*/  IMAD.MOV.U32 R0, RZ, RZ, -0xeb60d36 ;  /* 0xf149f2caff007424 */ /* 0x000fd800078e00ff */
[----:B------:R-:W-:Y:S05]  /*0750*/  @!P0 BRA `(.L_x_136) ;  /* 0x0000000c007c8947 */ /* 0x000fea0003800000 */
[----:B------:R-:W-:Y:S01]  /*0760*/  LOP3.LUT R6, R8, 0x7ffffffc, RZ, 0xc0, !PT ;  /* 0x7ffffffc08067812 */ /* 0x000fe200078ec0ff */
[-C--:B------:R-:W-:Y:S01]  /*0770*/  IMAD R5, R10, R9.reuse, RZ ;  /* 0x000000090a057224 */ /* 0x080fe200078e02ff */
[----:B------:R-:W-:Y:S01]  /*0780*/  LOP3.LUT R8, R8, 0x3, RZ, 0xc0, !PT ;  /* 0x0000000308087812 */ /* 0x000fe200078ec0ff */
[----:B------:R-:W-:Y:S01]  /*0790*/  IMAD R7, R10, R9, 0x3 ;  /* 0x000000030a077424 */ /* 0x000fe200078e0209 */
[----:B------:R-:W-:Y:S01]  /*07a0*/  UMOV UR4, URZ ;  /* 0x000000ff00047c82 */ /* 0x000fe20008000000 */
[----:B------:R-:W-:Y:S02]  /*07b0*/  IMAD R3, R12, UR5, R11 ;  /* 0x000000050c037c24 */ /* 0x000fe4000f8e020b */
[----:B------:R-:W-:Y:S02]  /*07c0*/  IMAD.MOV.U32 R0, RZ, RZ, -0xeb60d36 ;  /* 0xf149f2caff007424 */ /* 0x000fe400078e00ff */
[----:B------:R-:W-:-:S07]  /*07d0*/  IMAD.MOV R9, RZ, RZ, -R6 ;  /* 0x000000ffff097224 */ /* 0x000fce00078e0a06 */
.L_x_145:
[----:B0-----:R-:W0:Y:S01]  /*07e0*/  LDC.64 R12, c[0x0][0x3a0] ;  /* 0x0000e800ff0c7b82 */ /* 0x001e220000000a00 */
[----:B------:R-:W1:Y:S01]  /*07f0*/  LDCU UR6, c[0x0][0x398] ;  /* 0x00007300ff0677ac */ /* 0x000e620008000800 */
[----:B------:R-:W-:Y:S01]  /*0800*/  IMAD.MOV.U32 R16, RZ, RZ, RZ ;  /* 0x000000ffff107224 */ /* 0x000fe200078e00ff */
[----:B0-----:R-:W-:Y:S01]  /*0810*/  ISETP.GE.U32.AND P0, PT, R12, 0x4, PT ;  /* 0x000000040c00780c */ /* 0x001fe20003f06070 */
[----:B------:R-:W-:Y:S01]  /*0820*/  IMAD R10, R4, R13, UR4 ;  /* 0x00000004040a7e24 */ /* 0x000fe2000f8e020d */
[----:B------:R-:W-:-:S03]  /*0830*/  UIADD3 UR4, UPT, UPT, UR4, 0x1, URZ ;  /* 0x0000000104047890 */ /* 0x000fc6000fffe0ff */
[----:B-1----:R-:W-:-:S03]  /*0840*/  IMAD R20, R3, UR6, R10 ;  /* 0x0000000603147c24 */ /* 0x002fc6000f8e020a */
[----:B------:R-:W-:-:S05]  /*0850*/  ISETP.NE.AND P4, PT, R12, UR4, PT ;  /* 0x000000040c007c0c */ /* 0x000fca000bf85270 */
[----:B--2---:R-:W-:Y:S08]  /*0860*/  @!P0 BRA `(.L_x_137) ;  /* 0x0000000800c88947 */ /* 0x004ff00003800000 */
[----:B------:R-:W0:Y:S01]  /*0870*/  LDC.64 R12, c[0x0][0x380] ;  /* 0x0000e000ff0c7b82 */ /* 0x000e220000000a00 */
[----:B------:R-:W-:Y:S01]  /*0880*/  IMAD.MOV R11, RZ, RZ, -R6 ;  /* 0x000000ffff0b7224 */ /* 0x000fe200078e0a06 */
[----:B------:R-:W1:Y:S01]  /*0890*/  LDCU UR7, c[0x0][0x39c] ;  /* 0x00007380ff0777ac */ /* 0x000e620008000800 */
[----:B------:R-:W-:-:S03]  /*08a0*/  IMAD.MOV.U32 R22, RZ, RZ, R9 ;  /* 0x000000ffff167224 */ /* 0x000fc600078e0009 */
[----:B------:R-:W-:Y:S01]  /*08b0*/  ISETP.GE.AND P0, PT, R11, RZ, PT ;  /* 0x000000ff0b00720c */ /* 0x000fe20003f06270 */
[----:B------:R-:W2:Y:S01]  /*08c0*/  LDCU.64 UR8, c[0x0][0x398] ;  /* 0x00007300ff0877ac */ /* 0x000ea20008000a00 */
[----:B------:R-:W-:Y:S02]  /*08d0*/  IMAD.MOV.U32 R11, RZ, RZ, R7 ;  /* 0x000000ffff0b7224 */ /* 0x000fe400078e0007 */
[----:B-1----:R-:W-:-:S09]  /*08e0*/  IMAD R21, R20, UR7, R5 ;  /* 0x0000000714157c24 */ /* 0x002fd2000f8e0205 */
[----:B------:R-:W-:Y:S05]  /*08f0*/  @P0 BRA `(.L_x_138) ;  /* 0x00000008003c0947 */ /* 0x000fea0003800000 */
[----:B------:R-:W-:Y:S01]  /*0900*/  IMAD.MOV R14, RZ, RZ, -R22 ;  /* 0x000000ffff0e7224 */ /* 0x000fe200078e0a16 */
[----:B------:R-:W-:-:S04]  /*0910*/  PLOP3.LUT P0, PT, PT, PT, PT, 0x80, 0x8 ;  /* 0x000000000008781c */ /* 0x000fc80003f0f070 */
[----:B------:R-:W-:-:S13]  /*0920*/  ISETP.GT.AND P1, PT, R14, 0xc, PT ;  /* 0x0000000c0e00780c */ /* 0x000fda0003f24270 */
[----:B------:R-:W-:Y:S05]  /*0930*/  @!P1 BRA `(.L_x_139) ;  /* 0x0000000400609947 */ /* 0x000fea0003800000 */
[----:B------:R-:W1:Y:S01]  /*0940*/  LDC.64 R14, c[0x0][0x380] ;  /* 0x0000e000ff0e7b82 */ /* 0x000e620000000a00 */
[----:B------:R-:W-:Y:S01]  /*0950*/  PLOP3.LUT P0, PT, PT, PT, PT, 0x8, 0x80 ;  /* 0x000000000080781c */ /* 0x000fe20003f0e170 */
[----:B------:R-:W3:-:S12]  /*0960*/  LDCU.64 UR6, c[0x0][0x398] ;  /* 0x00007300ff0677ac */ /* 0x000ed80008000a00 */
.L_x_140:
[----:B------:R-:W-:Y:S02]  /*0970*/  VIADD R16, R11, 0xfffffffd ;  /* 0xfffffffd0b107836 */ /* 0x000fe40000000000 */
[----:B-1----:R-:W-:-:S03]  /*0980*/  IMAD.WIDE R18, R21, 0x4, R14 ;  /* 0x0000000415127825 */ /* 0x002fc600078e020e */
[----:B---3--:R-:W-:Y:S01]  /*0990*/  ISETP.GE.AND P1, PT, R16, UR7, PT ;  /* 0x0000000710007c0c */ /* 0x008fe2000bf26270 */
[----:B------:R-:W-:-:S03]  /*09a0*/  VIADD R16, R11, 0xfffffffe ;  /* 0xfffffffe0b107836 */ /* 0x000fc60000000000 */
[C---:B------:R-:W-:Y:S02]  /*09b0*/  ISETP.GE.OR P2, PT, R10.reuse, UR6, P1 ;  /* 0x000000060a007c0c */ /* 0x040fe40008f46670 */
[----:B------:R-:W-:-:S04]  /*09c0*/  ISETP.GE.AND P1, PT, R10, UR6, PT ;  /* 0x000000060a007c0c */ /* 0x000fc8000bf26270 */
[----:B------:R-:W-:Y:S01]  /*09d0*/  ISETP.GE.OR P5, PT, R16, UR7, P1 ;  /* 0x0000000710007c0c */ /* 0x000fe20008fa6670 */
[----:B------:R-:W-:-:S06]  /*09e0*/  VIADD R16, R11, 0xffffffff ;  /* 0xffffffff0b107836 */ /* 0x000fcc0000000000 */
[----:B------:R-:W3:Y:S01]  /*09f0*/  @!P2 LDG.E.CONSTANT R17, desc[UR10][R18.64] ;  /* 0x0000000a1211a981 */ /* 0x000ee2000c1e9900 */
[----:B------:R-:W-:-:S05]  /*0a00*/  ISETP.GE.OR P6, PT, R16, UR7, P1 ;  /* 0x0000000710007c0c */ /* 0x000fca0008fc6670 */
[----:B------:R-:W4:Y:S08]  /*0a10*/  @!P5 LDG.E.CONSTANT R25, desc[UR10][R18.64+0x4] ;  /* 0x0000040a1219d981 */ /* 0x000f30000c1e9900 */
[----:B------:R-:W5:Y:S01]  /*0a20*/  @!P6 LDG.E.CONSTANT R23, desc[UR10][R18.64+0x8] ;  /* 0x0000080a1217e981 */ /* 0x000f62000c1e9900 */
[C---:B------:R-:W-:Y:S01]  /*0a30*/  VIADD R16, R11.reuse, 0x1 ;  /* 0x000000010b107836 */ /* 0x040fe20000000000 */
[----:B------:R-:W-:-:S04]  /*0a40*/  ISETP.GE.AND P3, PT, R11, UR7, PT ;  /* 0x000000070b007c0c */ /* 0x000fc8000bf66270 */
[----:B------:R-:W-:Y:S01]  /*0a50*/  ISETP.GE.OR P3, PT, R10, UR6, P3 ;  /* 0x000000060a007c0c */ /* 0x000fe20009f66670 */
[----:B------:R-:W-:-:S12]  /*0a60*/  VIADD R24, R11, 0x3 ;  /* 0x000000030b187836 */ /* 0x000fd80000000000 */
[----:B------:R-:W2:Y:S01]  /*0a70*/  @!P3 LDG.E.CONSTANT R19, desc[UR10][R18.64+0xc] ;  /* 0x00000c0a1213b981 */ /* 0x000ea2000c1e9900 */
[----:B---3--:R-:W-:Y:S01]  /*0a80*/  @!P2 FMNMX R0, R0, R17, !PT ;  /* 0x000000110000a209 */ /* 0x008fe20007800000 */
[----:B------:R-:W-:Y:S01]  /*0a90*/  VIADD R17, R21, 0x4 ;  /* 0x0000000415117836 */ /* 0x000fe20000000000 */
[----:B------:R-:W-:Y:S01]  /*0aa0*/  ISETP.GE.AND P2, PT, R16, UR7, PT ;  /* 0x0000000710007c0c */ /* 0x000fe2000bf46270 */
[----:B------:R-:W-:-:S03]  /*0ab0*/  VIADD R16, R11, 0x2 ;  /* 0x000000020b107836 */ /* 0x000fc60000000000 */
[----:B------:R-:W-:Y:S02]  /*0ac0*/  ISETP.GE.OR P2, PT, R10, UR6, P2 ;  /* 0x000000060a007c0c */ /* 0x000fe40009746670 */
[----:B----4-:R-:W-:Y:S02]  /*0ad0*/  @!P5 FMNMX R0, R0, R25, !PT ;  /* 0x000000190000d209 */ /* 0x010fe40007800000 */
[----:B------:R-:W-:Y:S01]  /*0ae0*/  ISETP.GE.OR P5, PT, R16, UR7, P1 ;  /* 0x0000000710007c0c */ /* 0x000fe20008fa6670 */
[----:B------:R-:W-:-:S08]  /*0af0*/  IMAD.WIDE R16, R17, 0x4, R14 ;  /* 0x0000000411107825 */ /* 0x000fd000078e020e */
[----:B------:R-:W3:Y:S01]  /*0b00*/  @!P2 LDG.E.CONSTANT R25, desc[UR10][R16.64] ;  /* 0x0000000a1019a981 */ /* 0x000ee2000c1e9900 */
[----:B-----5:R-:W-:Y:S02]  /*0b10*/  @!P6 FMNMX R0, R0, R23, !PT ;  /* 0x000000170000e209 */ /* 0x020fe40007800000 */
[----:B------:R-:W-:Y:S01]  /*0b20*/  ISETP.GE.OR P6, PT, R24, UR7, P1 ;  /* 0x0000000718007c0c */ /* 0x000fe20008fc6670 */
[----:B------:R-:W4:-:S12]  /*0b30*/  @!P5 LDG.E.CONSTANT R27, desc[UR10][R16.64+0x4] ;  /* 0x0000040a101bd981 */ /* 0x000f18000c1e9900 */
[----:B------:R-:W5:Y:S01]  /*0b40*/  @!P6 LDG.E.CONSTANT R23, desc[UR10][R16.64+0x8] ;  /* 0x0000080a1017e981 */ /* 0x000f62000c1e9900 */
[C---:B------:R-:W-:Y:S01]  /*0b50*/  VIADD R26, R11.reuse, 0x4 ;  /* 0x000000040b1a7836 */ /* 0x040fe20000000000 */
[----:B--2---:R-:W-:Y:S01]  /*0b60*/  @!P3 FMNMX R0, R0, R19, !PT ;  /* 0x000000130000b209 */ /* 0x004fe20007800000 */
[----:B------:R-:W-:-:S03]  /*0b70*/  VIADD R24, R11, 0x5 ;  /* 0x000000050b187836 */ /* 0x000fc60000000000 */
[----:B------:R-:W-:-:S04]  /*0b80*/  ISETP.GE.AND P3, PT, R26, UR7, PT ;  /* 0x000000071a007c0c */ /* 0x000fc8000bf66270 */
[----:B------:R-:W-:Y:S01]  /*0b90*/  ISETP.GE.OR P3, PT, R10, UR6, P3 ;  /* 0x000000060a007c0c */ /* 0x000fe20009f66670 */
[----:B------:R-:W-:Y:S02]  /*0ba0*/  VIADD R18, R11, 0x6 ;  /* 0x000000060b127836 */ /* 0x000fe40000000000 */
[----:B------:R-:W-:-:S10]  /*0bb0*/  VIADD R19, R21, 0x8 ;  /* 0x0000000815137836 */ /* 0x000fd40000000000 */
[----:B------:R-:W2:Y:S01]  /*0bc0*/  @!P3 LDG.E.CONSTANT R17, desc[UR10][R16.64+0xc] ;  /* 0x00000c0a1011b981 */ /* 0x000ea2000c1e9900 */
[----:B---3--:R-:W-:Y:S02]  /*0bd0*/  @!P2 FMNMX R0, R0, R25, !PT ;  /* 0x000000190000a209 */ /* 0x008fe40007800000 */
[----:B------:R-:W-:-:S04]  /*0be0*/  ISETP.GE.AND P2, PT, R24, UR7, PT ;  /* 0x0000000718007c0c */ /* 0x000fc8000bf46270 */
[----:B------:R-:W-:Y:S02]  /*0bf0*/  ISETP.GE.OR P2, PT, R10, UR6, P2 ;  /* 0x000000060a007c0c */ /* 0x000fe40009746670 */
[----:B----4-:R-:W-:Y:S02]  /*0c00*/  @!P5 FMNMX R0, R0, R27, !PT ;  /* 0x0000001b0000d209 */ /* 0x010fe40007800000 */
[----:B------:R-:W-:Y:S01]  /*0c10*/  ISETP.GE.OR P5, PT, R18, UR7, P1 ;  /* 0x0000000712007c0c */ /* 0x000fe20008fa6670 */
[----:B------:R-:W-:-:S04]  /*0c20*/  IMAD.WIDE R18, R19, 0x4, R14 ;  /* 0x0000000413127825 */ /* 0x000fc800078e020e */
[----:B------:R-:W-:Y:S01]  /*0c30*/  VIADD R24, R11, 0x7 ;  /* 0x000000070b187836 */ /* 0x000fe20000000000 */
[----:B-----5:R-:W-:-:S03]  /*0c40*/  @!P6 FMNMX R0, R0, R23, !PT ;  /* 0x000000170000e209 */ /* 0x020fc60007800000 */
[----:B------:R-:W3:Y:S01]  /*0c50*/  @!P2 LDG.E.CONSTANT R25, desc[UR10][R18.64] ;  /* 0x0000000a1219a981 */ /* 0x000ee2000c1e9900 */
[----:B------:R-:W-:-:S03]  /*0c60*/  ISETP.GE.OR P6, PT, R24, UR7, P1 ;  /* 0x0000000718007c0c */ /* 0x000fc60008fc6670 */
[----:B------:R-:W4:Y:S10]  /*0c70*/  @!P5 LDG.E.CONSTANT R27, desc[UR10][R18.64+0x4] ;  /* 0x0000040a121bd981 */ /* 0x000f34000c1e9900 */
[----:B------:R-:W5:Y:S01]  /*0c80*/  @!P6 LDG.E.CONSTANT R23, desc[UR10][R18.64+0x8] ;  /* 0x0000080a1217e981 */ /* 0x000f62000c1e9900 */
[----:B------:R-:W-:-:S02]  /*0c90*/  VIADD R26, R11, 0x8 ;  /* 0x000000080b1a7836 */ /* 0x000fc40000000000 */
[----:B------:R-:W-:Y:S01]  /*0ca0*/  VIADD R24, R11, 0x9 ;  /* 0x000000090b187836 */ /* 0x000fe20000000000 */
[----:B--2---:R-:W-:Y:S02]  /*0cb0*/  @!P3 FMNMX R0, R0, R17, !PT ;  /* 0x000000110000b209 */ /* 0x004fe40007800000 */
[----:B------:R-:W-:-:S04]  /*0cc0*/  ISETP.GE.AND P3, PT, R26, UR7, PT ;  /* 0x000000071a007c0c */ /* 0x000fc8000bf66270 */
[----:B------:R-:W-:Y:S01]  /*0cd0*/  ISETP.GE.OR P3, PT, R10, UR6, P3 ;  /* 0x000000060a007c0c */ /* 0x000fe20009f66670 */
[----:B------:R-:W-:Y:S02]  /*0ce0*/  VIADD R16, R11, 0xa ;  /* 0x0000000a0b107836 */ /* 0x000fe40000000000 */
[----:B------:R-:W-:-:S10]  /*0cf0*/  VIADD R17, R21, 0xc ;  /* 0x0000000c15117836 */ /* 0x000fd40000000000 */
[----:B------:R-:W2:Y:S01]  /*0d00*/  @!P3 LDG.E.CONSTANT R19, desc[UR10][R18.64+0xc] ;  /* 0x00000c0a1213b981 */ /* 0x000ea2000c1e9900 */
[----:B---3--:R-:W-:Y:S02]  /*0d10*/  @!P2 FMNMX R0, R0, R25, !PT ;  /* 0x000000190000a209 */ /* 0x008fe40007800000 */
[----:B------:R-:W-:-:S04]  /*0d20*/  ISETP.GE.AND P2, PT, R24, UR7, PT ;  /* 0x0000000718007c0c */ /* 0x000fc8000bf46270 */
[----:B------:R-:W-:Y:S01]  /*0d30*/  ISETP.GE.OR P2, PT, R10, UR6, P2 ;  /* 0x000000060a007c0c */ /* 0x000fe20009746670 */
[C---:B------:R-:W-:Y:S01]  /*0d40*/  VIADD R25, R11.reuse, 0xc ;  /* 0x0000000c0b197836 */ /* 0x040fe20000000000 */
[----:B----4-:R-:W-:Y:S01]  /*0d50*/  @!P5 FMNMX R0, R0, R27, !PT ;  /* 0x0000001b0000d209 */ /* 0x010fe20007800000 */
[----:B------:R-:W-:Y:S01]  /*0d60*/  VIADD R24, R11, 0xb ;  /* 0x0000000b0b187836 */ /* 0x000fe20000000000 */
[----:B------:R-:W-:Y:S01]  /*0d70*/  ISETP.GE.OR P5, PT, R16, UR7, P1 ;  /* 0x0000000710007c0c */ /* 0x000fe20008fa6670 */
[----:B------:R-:W-:Y:S01]  /*0d80*/  IMAD.WIDE R16, R17, 0x4, R14 ;  /* 0x0000000411107825 */ /* 0x000fe200078e020e */
[----:B-----5:R-:W-:Y:S02]  /*0d90*/  @!P6 FMNMX R0, R0, R23, !PT ;  /* 0x000000170000e209 */ /* 0x020fe40007800000 */
[----:B------:R-:W-:Y:S02]  /*0da0*/  ISETP.GE.AND P6, PT, R25, UR7, PT ;  /* 0x0000000719007c0c */ /* 0x000fe4000bfc6270 */
[----:B------:R-:W-:-:S03]  /*0db0*/  ISETP.GE.OR P1, PT, R24, UR7, P1 ;  /* 0x0000000718007c0c */ /* 0x000fc60008f26670 */
[----:B------:R-:W3:Y:S01]  /*0dc0*/  @!P2 LDG.E.CONSTANT R23, desc[UR10][R16.64] ;  /* 0x0000000a1017a981 */ /* 0x000ee2000c1e9900 */
[----:B------:R-:W-:-:S03]  /*0dd0*/  ISETP.GE.OR P6, PT, R10, UR6, P6 ;  /* 0x000000060a007c0c */ /* 0x000fc6000b7c6670 */
[----:B------:R-:W4:Y:S06]  /*0de0*/  @!P5 LDG.E.CONSTANT R25, desc[UR10][R16.64+0x4] ;  /* 0x0000040a1019d981 */ /* 0x000f2c000c1e9900 */
[----:B------:R-:W5:Y:S04]  /*0df0*/  @!P1 LDG.E.CONSTANT R27, desc[UR10][R16.64+0x8] ;  /* 0x0000080a101b9981 */ /* 0x000f68000c1e9900 */
[----:B------:R-:W5:Y:S01]  /*0e00*/  @!P6 LDG.E.CONSTANT R29, desc[UR10][R16.64+0xc] ;  /* 0x00000c0a101de981 */ /* 0x000f62000c1e9900 */
[----:B------:R-:W-:Y:S01]  /*0e10*/  VIADD R22, R22, 0x10 ;  /* 0x0000001016167836 */ /* 0x000fe20000000000 */
[----:B--2---:R-:W-:Y:S01]  /*0e20*/  @!P3 FMNMX R0, R0, R19, !PT ;  /* 0x000000130000b209 */ /* 0x004fe20007800000 */
[----:B------:R-:W-:-:S02]  /*0e30*/  VIADD R21, R21, 0x10 ;  /* 0x0000001015157836 */ /* 0x000fc40000000000 */
[----:B------:R-:W-:Y:S01]  /*0e40*/  VIADD R11, R11, 0x10 ;  /* 0x000000100b0b7836 */ /* 0x000fe20000000000 */
[----:B---3--:R-:W-:Y:S02]  /*0e50*/  @!P2 FMNMX R0, R0, R23, !PT ;  /* 0x000000170000a209 */ /* 0x008fe40007800000 */
[----:B------:R-:W-:Y:S02]  /*0e60*/  ISETP.GE.AND P2, PT, R22, -0xc, PT ;  /* 0xfffffff41600780c */ /* 0x000fe40003f46270 */
[----:B----4-:R-:W-:-:S04]  /*0e70*/  @!P5 FMNMX R0, R0, R25, !PT ;  /* 0x000000190000d209 */ /* 0x010fc80007800000 */
[----:B-----5:R-:W-:-:S04]  /*0e80*/  @!P1 FMNMX R0, R0, R27, !PT ;  /* 0x0000001b00009209 */ /* 0x020fc80007800000 */
[----:B------:R-:W-:-:S03]  /*0e90*/  @!P6 FMNMX R0, R0, R29, !PT ;  /* 0x0000001d0000e209 */ /* 0x000fc60007800000 */
[----:B------:R-:W-:Y:S05]  /*0ea0*/  @!P2 BRA `(.L_x_140) ;  /* 0xfffffff800b0a947 */ /* 0x000fea000383ffff */
[----:B------:R-:W-:-:S07]  /*0eb0*/  IMAD.MOV.U32 R16, RZ, RZ, R6 ;  /* 0x000000ffff107224 */ /* 0x000fce00078e0006 */
.L_x_139:
[----:B------:R-:W-:-:S05]  /*0ec0*/  IMAD.MOV R14, RZ, RZ, -R22 ;  /* 0x000000ffff0e7224 */ /* 0x000fca00078e0a16 */
[----:B------:R-:W-:-:S13]  /*0ed0*/  ISETP.GT.AND P1, PT, R14, 0x4, PT ;  /* 0x000000040e00780c */ /* 0x000fda0003f24270 */
[----:B------:R-:W-:Y:S05]  /*0ee0*/  @!P1 BRA `(.L_x_141) ;  /* 0x0000000000b89947 */ /* 0x000fea0003800000 */
[----:B------:R-:W1:Y:S01]  /*0ef0*/  LDC.64 R14, c[0x0][0x380] ;  /* 0x0000e000ff0e7b82 */ /* 0x000e620000000a00 */
[C---:B------:R-:W-:Y:S01]  /*0f00*/  VIADD R16, R11.reuse, 0xfffffffd ;  /* 0xfffffffd0b107836 */ /* 0x040fe20000000000 */
[----:B------:R-:W-:Y:S01]  /*0f10*/  ISETP.GE.AND P3, PT, R10, UR6, PT ;  /* 0x000000060a007c0c */ /* 0x000fe2000bf66270 */
[----:B------:R-:W-:-:S03]  /*0f20*/  VIADD R18, R11, 0xfffffffe ;  /* 0xfffffffe0b127836 */ /* 0x000fc60000000000 */
[----:B------:R-:W-:Y:S02]  /*0f30*/  ISETP.GE.AND P2, PT, R16, UR7, PT ;  /* 0x0000000710007c0c */ /* 0x000fe4000bf46270 */
[----:B------:R-:W-:Y:S02]  /*0f40*/  ISETP.GE.OR P1, PT, R18, UR7, P3 ;  /* 0x0000000712007c0c */ /* 0x000fe40009f26670 */
[----:B------:R-:W-:Y:S01]  /*0f50*/  ISETP.GE.OR P2, PT, R10, UR6, P2 ;  /* 0x000000060a007c0c */ /* 0x000fe20009746670 */
[----:B-1----:R-:W-:-:S12]  /*0f60*/  IMAD.WIDE R16, R21, 0x4, R14 ;  /* 0x0000000415107825 */ /* 0x002fd800078e020e */
[----:B------:R-:W3:Y:S04]  /*0f70*/  @!P2 LDG.E.CONSTANT R23, desc[UR10][R16.64] ;  /* 0x0000000a1017a981 */ /* 0x000ee8000c1e9900 */
[----:B------:R-:W4:Y:S01]  /*0f80*/  @!P1 LDG.E.CONSTANT R19, desc[UR10][R16.64+0x4] ;  /* 0x0000040a10139981 */ /* 0x000f22000c1e9900 */
[----:B------:R-:W-:Y:S01]  /*0f90*/  VIADD R18, R18, 0x1 ;  /* 0x0000000112127836 */ /* 0x000fe20000000000 */
[C---:B------:R-:W-:Y:S01]  /*0fa0*/  ISETP.GE.AND P0, PT, R11.reuse, UR7, PT ;  /* 0x000000070b007c0c */ /* 0x040fe2000bf06270 */
[----:B------:R-:W-:Y:S02]  /*0fb0*/  VIADD R24, R11, 0x1 ;  /* 0x000000010b187836 */ /* 0x000fe40000000000 */
[----:B------:R-:W-:Y:S01]  /*0fc0*/  VIADD R21, R21, 0x4 ;  /* 0x0000000415157836 */ /* 0x000fe20000000000 */
[----:B------:R-:W-:-:S02]  /*0fd0*/  ISETP.GE.OR P5, PT, R18, UR7, P3 ;  /* 0x0000000712007c0c */ /* 0x000fc40009fa6670 */
[----:B------:R-:W-:Y:S01]  /*0fe0*/  ISETP.GE.AND P6, PT, R24, UR7, PT ;  /* 0x0000000718007c0c */ /* 0x000fe2000bfc6270 */
[C---:B------:R-:W-:Y:S01]  /*0ff0*/  VIADD R24, R11.reuse, 0x2 ;  /* 0x000000020b187836 */ /* 0x040fe20000000000 */
[----:B------:R-:W-:Y:S01]  /*1000*/  ISETP.GE.OR P0, PT, R10, UR6, P0 ;  /* 0x000000060a007c0c */ /* 0x000fe20008706670 */
[----:B------:R-:W-:Y:S02]  /*1010*/  VIADD R11, R11, 0x4 ;  /* 0x000000040b0b7836 */ /* 0x000fe40000000000 */
[----:B------:R-:W-:Y:S02]  /*1020*/  VIADD R18, R24, 0x1 ;  /* 0x0000000118127836 */ /* 0x000fe40000000000 */
[----:B------:R-:W-:Y:S01]  /*1030*/  IMAD.WIDE R14, R21, 0x4, R14 ;  /* 0x00000004150e7825 */ /* 0x000fe200078e020e */
[----:B---3--:R-:W-:Y:S02]  /*1040*/  @!P2 FMNMX R0, R0, R23, !PT ;  /* 0x000000170000a209 */ /* 0x008fe40007800000 */
[----:B------:R-:W-:Y:S01]  /*1050*/  ISETP.GE.OR P2, PT, R10, UR6, P6 ;  /* 0x000000060a007c0c */ /* 0x000fe2000b746670 */
[----:B------:R-:W3:Y:S01]  /*1060*/  @!P5 LDG.E.CONSTANT R23, desc[UR10][R16.64+0x8] ;  /* 0x0000080a1017d981 */ /* 0x000ee2000c1e9900 */
[----:B------:R-:W-:-:S02]  /*1070*/  ISETP.GE.OR P6, PT, R24, UR7, P3 ;  /* 0x0000000718007c0c */ /* 0x000fc40009fc6670 */
[----:B----4-:R-:W-:Y:S02]  /*1080*/  @!P1 FMNMX R0, R0, R19, !PT ;  /* 0x0000001300009209 */ /* 0x010fe40007800000 */
[----:B------:R-:W-:Y:S01]  /*1090*/  ISETP.GE.OR P3, PT, R18, UR7, P3 ;  /* 0x0000000712007c0c */ /* 0x000fe20009f66670 */
[----:B------:R1:W4:Y:S01]  /*10a0*/  @!P0 LDG.E.CONSTANT R19, desc[UR10][R16.64+0xc] ;  /* 0x00000c0a10138981 */ /* 0x000322000c1e9900 */
[----:B------:R-:W-:-:S04]  /*10b0*/  ISETP.GE.AND P1, PT, R11, UR7, PT ;  /* 0x000000070b007c0c */ /* 0x000fc8000bf26270 */
[----:B------:R-:W-:Y:S01]  /*10c0*/  ISETP.GE.OR P1, PT, R10, UR6, P1 ;  /* 0x000000060a007c0c */ /* 0x000fe20008f26670 */
[----:B------:R-:W5:Y:S04]  /*10d0*/  @!P2 LDG.E.CONSTANT R25, desc[UR10][R14.64] ;  /* 0x0000000a0e19a981 */ /* 0x000f68000c1e9900 */
[----:B------:R-:W2:Y:S04]  /*10e0*/  @!P6 LDG.E.CONSTANT R27, desc[UR10][R14.64+0x4] ;  /* 0x0000040a0e1be981 */ /* 0x000ea8000c1e9900 */
[----:B------:R-:W2:Y:S04]  /*10f0*/  @!P3 LDG.E.CONSTANT R29, desc[UR10][R14.64+0x8] ;  /* 0x0000080a0e1db981 */ /* 0x000ea8000c1e9900 */
[----:B------:R-:W2:Y:S01]  /*1100*/  @!P1 LDG.E.CONSTANT R18, desc[UR10][R14.64+0xc] ;  /* 0x00000c0a0e129981 */ /* 0x000ea2000c1e9900 */
[----:B------:R-:W-:-:S02]  /*1110*/  VIADD R22, R22, 0x4 ;  /* 0x0000000416167836 */ /* 0x000fc40000000000 */
[----:B-1----:R-:W-:Y:S02]  /*1120*/  IMAD.MOV.U32 R16, RZ, RZ, R6 ;  /* 0x000000ffff107224 */ /* 0x002fe400078e0006 */
[----:B------:R-:W-:Y:S02]  /*1130*/  VIADD R22, R22, 0x4 ;  /* 0x0000000416167836 */ /* 0x000fe40000000000 */
[----:B------:R-:W-:Y:S02]  /*1140*/  VIADD R11, R11, 0x4 ;  /* 0x000000040b0b7836 */ /* 0x000fe40000000000 */
[----:B------:R-:W-:Y:S01]  /*1150*/  VIADD R21, R21, 0x4 ;  /* 0x0000000415157836 */ /* 0x000fe20000000000 */
[----:B---3--:R-:W-:-:S04]  /*1160*/  @!P5 FMNMX R0, R0, R23, !PT ;  /* 0x000000170000d209 */ /* 0x008fc80007800000 */
[----:B----4-:R-:W-:-:S04]  /*1170*/  @!P0 FMNMX R0, R0, R19, !PT ;  /* 0x0000001300008209 */ /* 0x010fc80007800000 */
[----:B-----5:R-:W-:-:S04]  /*1180*/  @!P2 FMNMX R0, R0, R25, !PT ;  /* 0x000000190000a209 */ /* 0x020fc80007800000 */
[----:B--2---:R-:W-:-:S04]  /*1190*/  @!P6 FMNMX R0, R0, R27, !PT ;  /* 0x0000001b0000e209 */ /* 0x004fc80007800000 */
[----:B------:R-:W-:Y:S02]  /*11a0*/  @!P3 FMNMX R0, R0, R29, !PT ;  /* 0x0000001d0000b209 */ /* 0x000fe40007800000 */
[----:B------:R-:W-:Y:S02]  /*11b0*/  PLOP3.LUT P0, PT, PT, PT, PT, 0x8, 0x80 ;  /* 0x000000000080781c */ /* 0x000fe40003f0e170 */
[----:B------:R-:W-:-:S11]  /*11c0*/  @!P1 FMNMX R0, R0, R18, !PT ;  /* 0x0000001200009209 */ /* 0x000fd60007800000 */
.L_x_141:
[----:B------:R-:W-:-:S13]  /*11d0*/  ISETP.NE.OR P0, PT, R22, RZ, P0 ;  /* 0x000000ff1600720c */ /* 0x000fda0000705670 */
[----:B------:R-:W-:Y:S05]  /*11e0*/  @!P0 BRA `(.L_x_137) ;  /* 0x0000000000688947 */ /* 0x000fea0003800000 */
.L_x_138:
[C---:B------:R-:W-:Y:S01]  /*11f0*/  VIADD R14, R11.reuse, 0xfffffffd ;  /* 0xfffffffd0b0e7836 */ /* 0x040fe20000000000 */
[----:B--2---:R-:W-:Y:S01]  /*1200*/  UMOV UR6, UR8 ;  /* 0x0000000800067c82 */ /* 0x004fe20008000000 */
[C---:B------:R-:W-:Y:S01]  /*1210*/  VIADD R15, R11.reuse, 0xfffffffe ;  /* 0xfffffffe0b0f7836 */ /* 0x040fe20000000000 */
[----:B------:R-:W-:Y:S02]  /*1220*/  ISETP.GE.AND P1, PT, R10, UR6, PT ;  /* 0x000000060a007c0c */ /* 0x000fe4000bf26270 */
[----:B------:R-:W-:Y:S01]  /*1230*/  ISETP.GE.AND P0, PT, R14, UR9, PT ;  /* 0x000000090e007c0c */ /* 0x000fe2000bf06270 */
[----:B------:R-:W-:Y:S01]  /*1240*/  VIADD R14, R11, 0xffffffff ;  /* 0xffffffff0b0e7836 */ /* 0x000fe20000000000 */
[----:B------:R-:W-:Y:S02]  /*1250*/  ISETP.GE.OR P3, PT, R15, UR9, P1 ;  /* 0x000000090f007c0c */ /* 0x000fe40008f66670 */
[----:B------:R-:W-:Y:S02]  /*1260*/  ISETP.GE.OR P0, PT, R10, UR6, P0 ;  /* 0x000000060a007c0c */ /* 0x000fe40008706670 */
[----:B------:R-:W-:Y:S01]  /*1270*/  ISETP.GE.OR P1, PT, R14, UR9, P1 ;  /* 0x000000090e007c0c */ /* 0x000fe20008f26670 */
[----:B0-----:R-:W-:Y:S01]  /*1280*/  IMAD.WIDE R14, R21, 0x4, R12 ;  /* 0x00000004150e7825 */ /* 0x001fe200078e020c */
[----:B------:R-:W-:-:S04]  /*1290*/  ISETP.GE.AND P2, PT, R11, UR9, PT ;  /* 0x000000090b007c0c */ /* 0x000fc8000bf46270 */
[----:B------:R-:W-:-:S03]  /*12a0*/  ISETP.GE.OR P2, PT, R10, UR6, P2 ;  /* 0x000000060a007c0c */ /* 0x000fc60009746670 */
[----:B------:R-:W2:Y:S04]  /*12b0*/  @!P3 LDG.E.CONSTANT R19, desc[UR10][R14.64+0x4] ;  /* 0x0000040a0e13b981 */ /* 0x000ea8000c1e9900 */
[----:B------:R-:W3:Y:S04]  /*12c0*/  @!P0 LDG.E.CONSTANT R17, desc[UR10][R14.64] ;  /* 0x0000000a0e118981 */ /* 0x000ee8000c1e9900 */
[----:B------:R-:W4:Y:S04]  /*12d0*/  @!P1 LDG.E.CONSTANT R23, desc[UR10][R14.64+0x8] ;  /* 0x0000080a0e179981 */ /* 0x000f28000c1e9900 */
[----:B------:R-:W5:Y:S01]  /*12e0*/  @!P2 LDG.E.CONSTANT R25, desc[UR10][R14.64+0xc] ;  /* 0x00000c0a0e19a981 */ /* 0x000f62000c1e9900 */
[----:B------:R-:W-:-:S02]  /*12f0*/  VIADD R22, R22, 0x4 ;  /* 0x0000000416167836 */ /* 0x000fc40000000000 */
[----:B------:R-:W-:Y:S02]  /*1300*/  VIADD R21, R21, 0x4 ;  /* 0x0000000415157836 */ /* 0x000fe40000000000 */
[----:B------:R-:W-:Y:S01]  /*1310*/  VIADD R11, R11, 0x4 ;  /* 0x000000040b0b7836 */ /* 0x000fe20000000000 */
[----:B---3--:R-:W-:Y:S02]  /*1320*/  @!P0 FMNMX R0, R0, R17, !PT ;  /* 0x0000001100008209 */ /* 0x008fe40007800000 */
[----:B------:R-:W-:Y:S02]  /*1330*/  ISETP.NE.AND P0, PT, R22, RZ, PT ;  /* 0x000000ff1600720c */ /* 0x000fe40003f05270 */
[----:B--2---:R-:W-:-:S04]  /*1340*/  @!P3 FMNMX R0, R0, R19, !PT ;  /* 0x000000130000b209 */ /* 0x004fc80007800000 */
[----:B----4-:R-:W-:-:S04]  /*1350*/  @!P1 FMNMX R0, R0, R23, !PT ;  /* 0x0000001700009209 */ /* 0x010fc80007800000 */
[----:B-----5:R-:W-:-:S03]  /*1360*/  @!P2 FMNMX R0, R0, R25, !PT ;  /* 0x000000190000a209 */ /* 0x020fc60007800000 */
[----:B------:R-:W-:Y:S05]  /*1370*/  @P0 BRA `(.L_x_138) ;  /* 0xfffffffc009c0947 */ /* 0x000fea000383ffff */
[----:B------:R-:W-:-:S07]  /*1380*/  IMAD.MOV.U32 R16, RZ, RZ, R6 ;  /* 0x000000ffff107224 */ /* 0x000fce00078e0006 */
.L_x_137:
[----:B------:R-:W-:-:S13]  /*1390*/  ISETP.NE.AND P0, PT, R8, RZ, PT ;  /* 0x000000ff0800720c */ /* 0x000fda0003f05270 */
[----:B------:R-:W-:Y:S05]  /*13a0*/  @!P0 BRA `(.L_x_142) ;  /* 0x0000000000648947 */ /* 0x000fea0003800000 */
[----:B------:R-:W1:Y:S01]  /*13b0*/  LDCU UR7, c[0x0][0x39c] ;  /* 0x00007380ff0777ac */ /* 0x000e620008000800 */
[----:B0-----:R-:W0:Y:S01]  /*13c0*/  LDC.64 R12, c[0x0][0x380] ;  /* 0x0000e000ff0c7b82 */ /* 0x001e220000000a00 */
[----:B------:R-:W-:Y:S01]  /*13d0*/  IMAD.IADD R15, R5, 0x1, R16 ;  /* 0x00000001050f7824 */ /* 0x000fe200078e0210 */
[----:B------:R-:W-:Y:S01]  /*13e0*/  BSSY.RECONVERGENT B0, `(.L_x_143) ;  /* 0x0000009000007945 */ /* 0x000fe20003800200 */
[----:B------:R-:W-:-:S03]  /*13f0*/  ISETP.NE.AND P1, PT, R8, 0x1, PT ;  /* 0x000000010800780c */ /* 0x000fc60003f25270 */
[----:B-1----:R-:W-:Y:S01]  /*1400*/  ISETP.GE.AND P0, PT, R15, UR7, PT ;  /* 0x000000070f007c0c */ /* 0x002fe2000bf06270 */
[----:B------:R-:W-:-:S03]  /*1410*/  IMAD R11, R20, UR7, R15 ;  /* 0x00000007140b7c24 */ /* 0x000fc6000f8e020f */
[----:B------:R-:W-:Y:S01]  /*1420*/  ISETP.GE.OR P0, PT, R10, UR6, P0 ;  /* 0x000000060a007c0c */ /* 0x000fe20008706670 */
[----:B0-----:R-:W-:-:S12]  /*1430*/  IMAD.WIDE R12, R11, 0x4, R12 ;  /* 0x000000040b0c7825 */ /* 0x001fd800078e020c */
[----:B------:R-:W-:Y:S05]  /*1440*/  @P0 BRA `(.L_x_144) ;  /* 0x0000000000080947 */ /* 0x000fea0003800000 */
[----:B------:R-:W3:Y:S02]  /*1450*/  LDG.E.CONSTANT R11, desc[UR10][R12.64] ;  /* 0x0000000a0c0b7981 */ /* 0x000ee4000c1e9900 */
[----:B---3--:R-:W-:-:S07]  /*1460*/  FMNMX R0, R0, R11, !PT ;  /* 0x0000000b00007209 */ /* 0x008fce0007800000 */
.L_x_144:
[----:B--2---:R-:W-:Y:S05]  /*1470*/  BSYNC.RECONVERGENT B0 ;  /* 0x0000000000007941 */ /* 0x004fea0003800200 */
.L_x_143:
[----:B------:R-:W-:Y:S05]  /*1480*/  @!P1 BRA `(.L_x_142) ;  /* 0x00000000002c9947 */ /* 0x000fea0003800000 */
[C---:B------:R-:W-:Y:S02]  /*1490*/  VIADD R14, R15.reuse, 0x1 ;  /* 0x000000010f0e7836 */ /* 0x040fe40000000000 */
[----:B------:R-:W-:-:S03]  /*14a0*/  VIADD R11, R15, 0x2 ;  /* 0x000000020f0b7836 */ /* 0x000fc60000000000 */
[----:B------:R-:W-:Y:S02]  /*14b0*/  ISETP.GE.AND P0, PT, R14, UR7, PT ;  /* 0x000000070e007c0c */ /* 0x000fe4000bf06270 */
[----:B------:R-:W-:Y:S02]  /*14c0*/  ISETP.GE.AND P1, PT, R11, UR7, PT ;  /* 0x000000070b007c0c */ /* 0x000fe4000bf26270 */
[C---:B------:R-:W-:Y:S02]  /*14d0*/  ISETP.GE.OR P0, PT, R10.reuse, UR6, P0 ;  /* 0x000000060a007c0c */ /* 0x040fe40008706670 */
[----:B------:R-:W-:-:S04]  /*14e0*/  ISETP.GE.OR P1, PT, R10, UR6, P1 ;  /* 0x000000060a007c0c */ /* 0x000fc80008f26670 */
[----:B------:R-:W-:-:S07]  /*14f0*/  ISETP.EQ.OR P1, PT, R8, 0x2, P1 ;  /* 0x000000020800780c */ /* 0x000fce0000f22670 */
[----:B------:R-:W2:Y:S06]  /*1500*/  @!P0 LDG.E.CONSTANT R11, desc[UR10][R12.64+0x4] ;  /* 0x0000040a0c0b8981 */ /* 0x000eac000c1e9900 */
[----:B------:R-:W3:Y:S01]  /*1510*/  @!P1 LDG.E.CONSTANT R15, desc[UR10][R12.64+0x8] ;  /* 0x0000080a0c0f9981 */ /* 0x000ee2000c1e9900 */
[----:B--2---:R-:W-:-:S04]  /*1520*/  @!P0 FMNMX R0, R0, R11, !PT ;  /* 0x0000000b00008209 */ /* 0x004fc80007800000 */
[----:B---3--:R-:W-:-:S07]  /*1530*/  @!P1 FMNMX R0, R0, R15, !PT ;  /* 0x0000000f00009209 */ /* 0x008fce0007800000 */
.L_x_142:
[----:B------:R-:W-:Y:S05]  /*1540*/  @P4 BRA `(.L_x_145) ;  /* 0xfffffff000a44947 */ /* 0x000fea000383ffff */
.L_x_136:
[----:B------:R-:W1:Y:S02]  /*1550*/  LDC.64 R4, c[0x0][0x388] ;  /* 0x0000e200ff047b82 */ /* 0x000e640000000a00 */
[----:B-1----:R-:W-:-:S05]  /*1560*/  IMAD.WIDE R2, R2, 0x4, R4 ;  /* 0x0000000402027825 */ /* 0x002fca00078e0204 */
[----:B------:R-:W-:Y:S01]  /*1570*/  STG.E desc[UR10][R2.64], R0 ;  /* 0x0000000002007986 */ /* 0x000fe2000c10190a */
[----:B--2---:R-:W-:Y:S05]  /*1580*/  EXIT ;  /* 0x000000000000794d */ /* 0x004fea0003800000 */
.L_x_135:
[----:B------:R-:W0:Y:S01]  /*1590*/  LDC.64 R8, c[0x0][0x398] ;  /* 0x0000e600ff087b82 */ /* 0x000e220000000a00 */
[----:B------:R-:W-:Y:S02]  /*15a0*/  IMAD.SHL.U32 R3, R4, 0x2, RZ ;  /* 0x0000000204037824 */ /* 0x000fe400078e00ff */
[----:B------:R-:W-:Y:S02]  /*15b0*/  IMAD R11, R12, UR5, R11 ;  /* 0x000000050c0b7c24 */ /* 0x000fe4000f8e020b */
[----:B------:R-:W-:-:S03]  /*15c0*/  IMAD.SHL.U32 R0, R10, 0x2, RZ ;  /* 0x000000020a007824 */ /* 0x000fc600078e00ff */
[----:B------:R-:W1:Y:S01]  /*15d0*/  LDC.64 R6, c[0x0][0x380] ;  /* 0x0000e000ff067b82 */ /* 0x000e620000000a00 */
[----:B0-----:R-:W-:-:S04]  /*15e0*/  IMAD R3, R8, R11, R3 ;  /* 0x0000000b08037224 */ /* 0x001fc800078e0203 */
[----:B------:R-:W-:-:S04]  /*15f0*/  IMAD R3, R3, R9, R0 ;  /* 0x0000000903037224 */ /* 0x000fc800078e0200 */
[----:B-1----:R-:W-:-:S05]  /*1600*/  IMAD.WIDE R4, R3, 0x4, R6 ;  /* 0x0000000403047825 */ /* 0x002fca00078e0206 */
[----:B------:R-:W2:Y:S01]  /*1610*/  LDG.E.CONSTANT R0, desc[UR10][R4.64] ;  /* 0x0000000a04007981 */ /* 0x000ea2000c1e9900 */
[----:B------:R-:W-:Y:S02]  /*1620*/  IMAD.WIDE R6, R9, 0x4, R4 ;  /* 0x0000000409067825 */ /* 0x000fe400078e0204 */
[----:B------:R-:W0:Y:S01]  /*1630*/  LDC.64 R8, c[0x0][0x388] ;  /* 0x0000e200ff087b82 */ /* 0x000e220000000a00 */
[----:B------:R-:W2:Y:S04]  /*1640*/  LDG.E.CONSTANT R3, desc[UR10][R4.64+0x4] ;  /* 0x0000040a04037981 */ /* 0x000ea8000c1e9900 */
[----:B------:R-:W3:Y:S04]  /*1650*/  LDG.E.CONSTANT R10, desc[UR10][R6.64] ;  /* 0x0000000a060a7981 */ /* 0x000ee8000c1e9900 */
[----:B------:R-:W3:Y:S01]  /*1660*/  LDG.E.CONSTANT R11, desc[UR10][R6.64+0x4] ;  /* 0x0000040a060b7981 */ /* 0x000ee2000c1e9900 */
[----:B0-----:R-:W-:Y:S01]  /*1670*/  IMAD.WIDE R8, R2, 0x4, R8 ;  /* 0x0000000402087825 */ /* 0x001fe200078e0208 */
[----:B---3--:R-:W-:-:S04]  /*1680*/  FMNMX R10, R10, R11, !PT ;  /* 0x0000000b0a0a7209 */ /* 0x008fc80007800000 */
[----:B--2---:R-:W-:-:S05]  /*1690*/  FMNMX3 R3, R0, R3, R10, !PT ;  /* 0x0000000300037276 */ /* 0x004fca000780000a */
[----:B------:R-:W-:Y:S01]  /*16a0*/  STG.E desc[UR10][R8.64], R3 ;  /* 0x0000000308007986 */ /* 0x000fe2000c10190a */
[----:B------:R-:W-:Y:S05]  /*16b0*/  EXIT ;  /* 0x000000000000794d */ /* 0x000fea0003800000 */
.L_x_146:
        /* <DEDUP_REMOVED lines=12> */
.L_x_198:


//--------------------- .text._Z13conv2d_kernelPKfPfS0_S0_iiiiiiii --------------------------
	.section	.text._Z13conv2d_kernelPKfPfS0_S0_iiiiiiii,"ax",@progbits
	.align	128
        .global         _Z13conv2d_kernelPKfPfS0_S0_iiiiiiii
        .type           _Z13conv2d_kernelPKfPfS0_S0_iiiiiiii,@function
        .size           _Z13conv2d_kernelPKfPfS0_S0_iiiiiiii,(.L_x_199 - _Z13conv2d_kernelPKfPfS0_S0_iiiiiiii)
        .other          _Z13conv2d_kernelPKfPfS0_S0_iiiiiiii,@"STO_CUDA_ENTRY STV_DEFAULT"
_Z13conv2d_kernelPKfPfS0_S0_iiiiiiii:
.text._Z13conv2d_kernelPKfPfS0_S0_iiiiiiii:
        /* <DEDUP_REMOVED lines=13> */
[----:B------:R-:W-:Y:S01]  /*00d0*/  IMAD R2, R4, UR6, RZ ;  /* 0x0000000604027c24 */ /* 0x000fe2000f8e02ff */
[----:B------:R-:W-:Y:S01]  /*00e0*/  IABS R10, R0 ;  /* 0x00000000000a7213 */ /* 0x000fe20000000000 */
[----:B------:R-:W0:Y:S01]  /*00f0*/  LDCU.64 UR8, c[0x0][0x358] ;  /* 0x00006b00ff0877ac */ /* 0x000e220008000a00 */
[----:B------:R-:W-:Y:S01]  /*0100*/  ISETP.GE.AND P2, PT, R0, RZ, PT ;  /* 0x000000ff0000720c */ /* 0x000fe20003f46270 */
[-C--:B------:R-:W-:Y:S02]  /*0110*/  IMAD R7, R2, R5.reuse, RZ ;  /* 0x0000000502077224 */ /* 0x080fe400078e02ff */
[----:B------:R-:W-:Y:S01]  /*0120*/  IMAD R2, R4, R5, RZ ;  /* 0x0000000504027224 */ /* 0x000fe200078e02ff */
[----:B------:R-:W1:Y:S02]  /*0130*/  LDCU UR4, c[0x0][0x3a4] ;  /* 0x00007480ff0477ac */ /* 0x000e640008000800 */
[----:B------:R-:W-:Y:S02]  /*0140*/  IABS R6, R7 ;  /* 0x0000000700067213 */ /* 0x000fe40000000000 */
[----:B------:R-:W-:-:S02]  /*0150*/  IABS R4, R2 ;  /* 0x0000000200047213 */ /* 0x000fc40000000000 */
[----:B------:R-:W2:Y:S08]  /*0160*/  I2F.RP R3, R6 ;  /* 0x0000000600037306 */ /* 0x000eb00000209400 */
[----:B------:R-:W3:Y:S08]  /*0170*/  I2F.RP R12, R4 ;  /* 0x00000004000c7306 */ /* 0x000ef00000209400 */
[----:B--2---:R-:W2:Y:S08]  /*0180*/  MUFU.RCP R3, R3 ;  /* 0x0000000300037308 */ /* 0x004eb00000001000 */
[----:B---3--:R-:W3:Y:S01]  /*0190*/  MUFU.RCP R12, R12 ;  /* 0x0000000c000c7308 */ /* 0x008ee20000001000 */
[----:B--2---:R-:W-:Y:S01]  /*01a0*/  VIADD R8, R3, 0xffffffe ;  /* 0x0ffffffe03087836 */ /* 0x004fe20000000000 */
[----:B------:R-:W-:-:S06]  /*01b0*/  IABS R3, R7 ;  /* 0x0000000700037213 */ /* 0x000fcc0000000000 */
[----:B------:R2:W4:Y:S01]  /*01c0*/  F2I.FTZ.U32.TRUNC.NTZ R9, R8 ;  /* 0x0000000800097305 */ /* 0x000522000021f000 */
[----:B---3--:R-:W-:Y:S01]  /*01d0*/  VIADD R14, R12, 0xffffffe ;  /* 0x0ffffffe0c0e7836 */ /* 0x008fe20000000000 */
[----:B------:R-:W-:-:S06]  /*01e0*/  LOP3.LUT R12, RZ, R7, RZ, 0x33, !PT ;  /* 0x00000007ff0c7212 */ /* 0x000fcc00078e33ff */
[----:B------:R3:W0:Y:S01]  /*01f0*/  F2I.FTZ.U32.TRUNC.NTZ R15, R14 ;  /* 0x0000000e000f7305 */ /* 0x000622000021f000 */
[----:B--2---:R-:W-:Y:S02]  /*0200*/  IMAD.MOV.U32 R8, RZ, RZ, RZ ;  /* 0x000000ffff087224 */ /* 0x004fe400078e00ff */
[----:B----4-:R-:W-:Y:S01]  /*0210*/  IMAD.MOV R11, RZ, RZ, -R9 ;  /* 0x000000ffff0b7224 */ /* 0x010fe200078e0a09 */
[----:B---3--:R-:W-:-:S03]  /*0220*/  IABS R14, R2 ;  /* 0x00000002000e7213 */ /* 0x008fc60000000000 */
[----:B------:R-:W-:Y:S02]  /*0230*/  IMAD R11, R11, R6, RZ ;  /* 0x000000060b0b7224 */ /* 0x000fe400078e02ff */
[----:B------:R-:W-:Y:S02]  /*0240*/  IMAD.MOV R17, RZ, RZ, -R14 ;  /* 0x000000ffff117224 */ /* 0x000fe400078e0a0e */
[----:B------:R-:W-:-:S04]  /*0250*/  IMAD.HI.U32 R8, R9, R11, R8 ;  /* 0x0000000b09087227 */ /* 0x000fc800078e0008 */
[----:B------:R-:W-:Y:S02]  /*0260*/  IMAD.MOV.U32 R11, RZ, RZ, R10 ;  /* 0x000000ffff0b7224 */ /* 0x000fe400078e000a */
[----:B------:R-:W-:Y:S02]  /*0270*/  IMAD.MOV R9, RZ, RZ, -R3 ;  /* 0x000000ffff097224 */ /* 0x000fe400078e0a03 */
[----:B------:R-:W-:-:S04]  /*0280*/  IMAD.HI.U32 R8, R8, R11, RZ ;  /* 0x0000000b08087227 */ /* 0x000fc800078e00ff */
[----:B------:R-:W-:Y:S02]  /*0290*/  IMAD R9, R8, R9, R11 ;  /* 0x0000000908097224 */ /* 0x000fe400078e020b */
[----:B0-----:R-:W-:Y:S02]  /*02a0*/  IMAD.MOV R13, RZ, RZ, -R15 ;  /* 0x000000ffff0d7224 */ /* 0x001fe400078e0a0f */
[----:B------:R-:W-:Y:S01]  /*02b0*/  IMAD.MOV.U32 R14, RZ, RZ, RZ ;  /* 0x000000ffff0e7224 */ /* 0x000fe200078e00ff */
[----:B------:R-:W-:Y:S01]  /*02c0*/  ISETP.GT.U32.AND P1, PT, R6, R9, PT ;  /* 0x000000090600720c */ /* 0x000fe20003f24070 */
[----:B------:R-:W-:-:S04]  /*02d0*/  IMAD R13, R13, R4, RZ ;  /* 0x000000040d0d7224 */ /* 0x000fc800078e02ff */
[----:B------:R-:W-:Y:S02]  /*02e0*/  IMAD.HI.U32 R16, R15, R13, R14 ;  /* 0x0000000d0f107227 */ /* 0x000fe400078e000e */
[----:B------:R-:W0:Y:S06]  /*02f0*/  LDC.64 R14, c[0x0][0x398] ;  /* 0x0000e600ff0e7b82 */ /* 0x000e2c0000000a00 */
[----:B------:R-:W-:-:S05]  /*0300*/  @!P1 IMAD.IADD R9, R9, 0x1, -R6 ;  /* 0x0000000109099824 */ /* 0x000fca00078e0a06 */
[----:B------:R-:W-:Y:S02]  /*0310*/  ISETP.GT.U32.AND P0, PT, R6, R9, PT ;  /* 0x000000090600720c */ /* 0x000fe40003f04070 */
[----:B------:R-:W-:-:S04]  /*0320*/  IADD3 R10, PT, PT, R9, -R6, RZ ;  /* 0x80000006090a7210 */ /* 0x000fc80007ffe0ff */
[----:B------:R-:W-:Y:S02]  /*0330*/  SEL R3, R10, R9, !P0 ;  /* 0x000000090a037207 */ /* 0x000fe40004000000 */
[----:B------:R-:W-:-:S03]  /*0340*/  ISETP.NE.AND P0, PT, R7, RZ, PT ;  /* 0x000000ff0700720c */ /* 0x000fc60003f05270 */
[----:B------:R-:W-:-:S05]  /*0350*/  @!P2 IMAD.MOV R3, RZ, RZ, -R3 ;  /* 0x000000ffff03a224 */ /* 0x000fca00078e0a03 */
[----:B------:R-:W-:-:S04]  /*0360*/  SEL R3, R12, R3, !P0 ;  /* 0x000000030c037207 */ /* 0x000fc80004000000 */
[----:B------:R-:W-:Y:S02]  /*0370*/  IABS R10, R3 ;  /* 0x00000003000a7213 */ /* 0x000fe40000000000 */
[----:B------:R-:W-:-:S03]  /*0380*/  LOP3.LUT R3, R3, R2, RZ, 0x3c, !PT ;  /* 0x0000000203037212 */ /* 0x000fc600078e3cff */
[----:B------:R-:W-:Y:S01]  /*0390*/  IMAD.MOV.U32 R13, RZ, RZ, R10 ;  /* 0x000000ffff0d7224 */ /* 0x000fe200078e000a */
[----:B------:R-:W-:-:S03]  /*03a0*/  ISETP.GE.AND P5, PT, R3, RZ, PT ;  /* 0x000000ff0300720c */ /* 0x000fc60003fa6270 */
[----:B------:R-:W-:-:S04]  /*03b0*/  IMAD.HI.U32 R10, R16, R13, RZ ;  /* 0x0000000d100a7227 */ /* 0x000fc800078e00ff */
[----:B------:R-:W-:-:S05]  /*03c0*/  IMAD R13, R10, R17, R13 ;  /* 0x000000110a0d7224 */ /* 0x000fca00078e020d */
[----:B------:R-:W-:-:S13]  /*03d0*/  ISETP.GT.U32.AND P4, PT, R4, R13, PT ;  /* 0x0000000d0400720c */ /* 0x000fda0003f84070 */
[----:B------:R-:W-:Y:S02]  /*03e0*/  @!P4 IMAD.IADD R13, R13, 0x1, -R4 ;  /* 0x000000010d0dc824 */ /* 0x000fe400078e0a04 */
[----:B------:R-:W-:-:S03]  /*03f0*/  @!P4 VIADD R10, R10, 0x1 ;  /* 0x000000010a0ac836 */ /* 0x000fc60000000000 */
[----:B------:R-:W-:Y:S02]  /*0400*/  ISETP.GE.U32.AND P3, PT, R13, R4, PT ;  /* 0x000000040d00720c */ /* 0x000fe40003f66070 */
[----:B------:R-:W-:-:S11]  /*0410*/  LOP3.LUT R13, RZ, R2, RZ, 0x33, !PT ;  /* 0x00000002ff0d7212 */ /* 0x000fd600078e33ff */
[----:B------:R-:W-:Y:S02]  /*0420*/  @P3 IADD3 R10, PT, PT, R10, 0x1, RZ ;  /* 0x000000010a0a3810 */ /* 0x000fe40007ffe0ff */
[----:B------:R-:W-:-:S03]  /*0430*/  ISETP.NE.AND P3, PT, R2, RZ, PT ;  /* 0x000000ff0200720c */ /* 0x000fc60003f65270 */
[----:B------:R-:W-:-:S05]  /*0440*/  @!P5 IMAD.MOV R10, RZ, RZ, -R10 ;  /* 0x000000ffff0ad224 */ /* 0x000fca00078e0a0a */
[----:B------:R-:W-:Y:S02]  /*0450*/  SEL R2, R13, R10, !P3 ;  /* 0x0000000a0d027207 */ /* 0x000fe40005800000 */
[----:B------:R-:W-:Y:S01]  /*0460*/  IABS R10, R5 ;  /* 0x00000005000a7213 */ /* 0x000fe20000000000 */
[----:B------:R-:W-:-:S03]  /*0470*/  IMAD.HI.U32 R16, R16, R11, RZ ;  /* 0x0000000b10107227 */ /* 0x000fc600078e00ff */
[----:B------:R-:W2:Y:S01]  /*0480*/  I2F.RP R18, R10 ;  /* 0x0000000a00127306 */ /* 0x000ea20000209400 */
[----:B------:R-:W-:Y:S02]  /*0490*/  IMAD R17, R16, R17, R11 ;  /* 0x0000001110117224 */ /* 0x000fe400078e020b */
[----:B0-----:R-:W-:-:S03]  /*04a0*/  IMAD.WIDE R14, R2, 0x4, R14 ;  /* 0x00000004020e7825 */ /* 0x001fc600078e020e */
[----:B------:R-:W-:Y:S02]  /*04b0*/  ISETP.GT.U32.AND P4, PT, R4, R17, PT ;  /* 0x000000110400720c */ /* 0x000fe40003f84070 */
[----:B------:R0:W5:Y:S01]  /*04c0*/  LDG.E.CONSTANT R3, desc[UR8][R14.64] ;  /* 0x000000080e037981 */ /* 0x000162000c1e9900 */
[----:B-1----:R-:W-:Y:S01]  /*04d0*/  UISETP.GE.AND UP0, UPT, UR4, 0x1, UPT ;  /* 0x000000010400788c */ /* 0x002fe2000bf06270 */
[----:B--2---:R-:W1:Y:S01]  /*04e0*/  MUFU.RCP R18, R18 ;  /* 0x0000001200127308 */ /* 0x004e620000001000 */
[----:B0-----:R-:W-:-:S08]  /*04f0*/  IMAD.MOV.U32 R14, RZ, RZ, RZ ;  /* 0x000000ffff0e7224 */ /* 0x001fd000078e00ff */
[----:B------:R-:W-:-:S05]  /*0500*/  @!P4 IMAD.IADD R17, R17, 0x1, -R4 ;  /* 0x000000011111c824 */ /* 0x000fca00078e0a04 */
[----:B------:R-:W-:Y:S01]  /*0510*/  ISETP.GT.U32.AND P4, PT, R4, R17, PT ;  /* 0x000000110400720c */ /* 0x000fe20003f84070 */
[----:B-1----:R-:W-:-:S04]  /*0520*/  VIADD R16, R18, 0xffffffe ;  /* 0x0ffffffe12107836 */ /* 0x002fc80000000000 */
[----:B------:R-:W0:Y:S08]  /*0530*/  F2I.FTZ.U32.TRUNC.NTZ R15, R16 ;  /* 0x00000010000f7305 */ /* 0x000e30000021f000 */
[----:B------:R-:W-:-:S04]  /*0540*/  @!P4 IMAD.IADD R17, R17, 0x1, -R4 ;  /* 0x000000011111c824 */ /* 0x000fc800078e0a04 */
[----:B------:R-:W-:-:S05]  /*0550*/  @!P2 IMAD.MOV R17, RZ, RZ, -R17 ;  /* 0x000000ffff11a224 */ /* 0x000fca00078e0a11 */
[----:B------:R-:W-:Y:S01]  /*0560*/  SEL R4, R13, R17, !P3 ;  /* 0x000000110d047207 */ /* 0x000fe20005800000 */
[----:B0-----:R-:W-:-:S03]  /*0570*/  IMAD.MOV R19, RZ, RZ, -R15 ;  /* 0x000000ffff137224 */ /* 0x001fc600078e0a0f */
[----:B------:R-:W-:Y:S02]  /*0580*/  IABS R17, R4 ;  /* 0x0000000400117213 */ /* 0x000fe40000000000 */
[----:B------:R-:W-:Y:S01]  /*0590*/  LOP3.LUT R4, R4, R5, RZ, 0x3c, !PT ;  /* 0x0000000504047212 */ /* 0x000fe200078e3cff */
[----:B------:R-:W-:-:S04]  /*05a0*/  IMAD R13, R19, R10, RZ ;  /* 0x0000000a130d7224 */ /* 0x000fc800078e02ff */
[----:B------:R-:W-:Y:S01]  /*05b0*/  IMAD.HI.U32 R14, R15, R13, R14 ;  /* 0x0000000d0f0e7227 */ /* 0x000fe200078e000e */
[----:B------:R-:W-:-:S05]  /*05c0*/  MOV R15, R17 ;  /* 0x00000011000f7202 */ /* 0x000fca0000000f00 */
[----:B------:R-:W-:-:S04]  /*05d0*/  IMAD.HI.U32 R13, R14, R11, RZ ;  /* 0x0000000b0e0d7227 */ /* 0x000fc800078e00ff */
[----:B------:R-:W-:-:S04]  /*05e0*/  IMAD.HI.U32 R14, R14, R15, RZ ;  /* 0x0000000f0e0e7227 */ /* 0x000fc800078e00ff */
[----:B------:R-:W-:Y:S02]  /*05f0*/  IMAD.MOV R13, RZ, RZ, -R13 ;  /* 0x000000ffff0d7224 */ /* 0x000fe400078e0a0d */
[----:B------:R-:W-:Y:S02]  /*0600*/  IMAD.MOV R16, RZ, RZ, -R14 ;  /* 0x000000ffff107224 */ /* 0x000fe400078e0a0e */
[C---:B------:R-:W-:Y:S02]  /*0610*/  IMAD R13, R10.reuse, R13, R11 ;  /* 0x0000000d0a0d7224 */ /* 0x040fe400078e020b */
[----:B------:R-:W-:-:S03]  /*0620*/  IMAD R11, R10, R16, R15 ;  /* 0x000000100a0b7224 */ /* 0x000fc600078e020f */
[C---:B------:R-:W-:Y:S02]  /*0630*/  ISETP.GT.U32.AND P4, PT, R10.reuse, R13, PT ;  /* 0x0000000d0a00720c */ /* 0x040fe40003f84070 */
[----:B------:R-:W-:-:S11]  /*0640*/  ISETP.GT.U32.AND P3, PT, R10, R11, PT ;  /* 0x0000000b0a00720c */ /* 0x000fd60003f64070 */
[--C-:B------:R-:W-:Y:S01]  /*0650*/  @!P4 IMAD.IADD R13, R13, 0x1, -R10.reuse ;  /* 0x000000010d0dc824 */ /* 0x100fe200078e0a0a */
[----:B------:R-:W-:Y:S01]  /*0660*/  ISETP.GE.AND P4, PT, R4, RZ, PT ;  /* 0x000000ff0400720c */ /* 0x000fe20003f86270 */
[----:B------:R-:W-:Y:S02]  /*0670*/  @!P3 IMAD.IADD R11, R11, 0x1, -R10 ;  /* 0x000000010b0bb824 */ /* 0x000fe400078e0a0a */
[----:B------:R-:W-:Y:S01]  /*0680*/  @!P3 VIADD R14, R14, 0x1 ;  /* 0x000000010e0eb836 */ /* 0x000fe20000000000 */
[----:B------:R-:W-:Y:S02]  /*0690*/  ISETP.GT.U32.AND P6, PT, R10, R13, PT ;  /* 0x0000000d0a00720c */ /* 0x000fe40003fc4070 */
[----:B------:R-:W-:Y:S02]  /*06a0*/  ISETP.GE.U32.AND P5, PT, R11, R10, PT ;  /* 0x0000000a0b00720c */ /* 0x000fe40003fa6070 */
[----:B------:R-:W-:Y:S02]  /*06b0*/  ISETP.NE.AND P3, PT, R5, RZ, PT ;  /* 0x000000ff0500720c */ /* 0x000fe40003f65270 */
[----:B------:R-:W-:-:S07]  /*06c0*/  LOP3.LUT R5, RZ, R5, RZ, 0x33, !PT ;  /* 0x00000005ff057212 */ /* 0x000fce00078e33ff */
[----:B------:R-:W-:Y:S02]  /*06d0*/  @!P6 IMAD.IADD R13, R13, 0x1, -R10 ;  /* 0x000000010d0de824 */ /* 0x000fe400078e0a0a */
[----:B------:R-:W-:Y:S02]  /*06e0*/  @P5 IADD3 R14, PT, PT, R14, 0x1, RZ ;  /* 0x000000010e0e5810 */ /* 0x000fe40007ffe0ff */
[----:B------:R-:W-:-:S03]  /*06f0*/  @!P2 IMAD.MOV R13, RZ, RZ, -R13 ;  /* 0x000000ffff0da224 */ /* 0x000fc600078e0a0d */
[----:B------:R-:W-:Y:S02]  /*0700*/  @!P4 IMAD.MOV R14, RZ, RZ, -R14 ;  /* 0x000000ffff0ec224 */ /* 0x000fe400078e0a0e */
[----:B------:R-:W-:-:S03]  /*0710*/  SEL R4, R5, R13, !P3 ;  /* 0x0000000d05047207 */ /* 0x000fc60005800000 */
[----:B------:R-:W-:Y:S01]  /*0720*/  SEL R5, R5, R14, !P3 ;  /* 0x0000000e05057207 */ /* 0x000fe20005800000 */
[----:B------:R-:W-:Y:S06]  /*0730*/  BRA.U !UP0, `(.L_x_147) ;  /* 0x0000002508207547 */ /* 0x000fec000b800000 */
[----:B------:R-:W0:Y:S01]  /*0740*/  LDC.64 R10, c[0x0][0x3b0] ;  /* 0x0000ec00ff0a7b82 */ /* 0x000e220000000a00 */
[----:B------:R-:W-:Y:S01]  /*0750*/  ISETP.GE.U32.AND P3, PT, R9, R6, PT ;  /* 0x000000060900720c */ /* 0x000fe20003f66070 */
[----:B------:R-:W1:Y:S01]  /*0760*/  LDCU UR4, c[0x0][0x3ac] ;  /* 0x00007580ff0477ac */ /* 0x000e620008000800 */
[----:B------:R-:W-:Y:S01]  /*0770*/  LOP3.LUT R7, R0, R7, RZ, 0x3c, !PT ;  /* 0x0000000700077212 */ /* 0x000fe200078e3cff */
[----:B------:R-:W-:Y:S01]  /*0780*/  @!P1 VIADD R8, R8, 0x1 ;  /* 0x0000000108089836 */ /* 0x000fe20000000000 */
[C---:B------:R-:W-:Y:S01]  /*0790*/  IADD3 R13, PT, PT, R4.reuse, 0x4, RZ ;  /* 0x00000004040d7810 */ /* 0x040fe20007ffe0ff */
[C---:B------:R-:W-:Y:S01]  /*07a0*/  VIADD R9, R4.reuse, 0x3 ;  /* 0x0000000304097836 */ /* 0x040fe20000000000 */
[----:B------:R-:W-:Y:S01]  /*07b0*/  ISETP.GE.AND P2, PT, R7, RZ, PT ;  /* 0x000000ff0700720c */ /* 0x000fe20003f46270 */
[----:B------:R-:W-:-:S06]  /*07c0*/  VIADD R7, R4, 0x2 ;  /* 0x0000000204077836 */ /* 0x000fcc0000000000 */
[----:B------:R-:W-:-:S06]  /*07d0*/  @P3 VIADD R8, R8, 0x1 ;  /* 0x0000000108083836 */ /* 0x000fcc0000000000 */
[----:B------:R-:W-:Y:S01]  /*07e0*/  @!P2 IMAD.MOV R8, RZ, RZ, -R8 ;  /* 0x000000ffff08a224 */ /* 0x000fe200078e0a08 */
[-C--:B0-----:R-:W-:Y:S01]  /*07f0*/  ISETP.GE.AND P3, PT, R7, R10.reuse, PT ;  /* 0x0000000a0700720c */ /* 0x081fe20003f66270 */
[----:B-1----:R-:W-:Y:S01]  /*0800*/  IMAD R7, R10, UR4, RZ ;  /* 0x000000040a077c24 */ /* 0x002fe2000f8e02ff */
[-C--:B------:R-:W-:Y:S01]  /*0810*/  ISETP.GE.AND P4, PT, R9, R10.reuse, PT ;  /* 0x0000000a0900720c */ /* 0x080fe20003f86270 */
[----:B------:R-:W-:Y:S01]  /*0820*/  UMOV UR4, URZ ;  /* 0x000000ff00047c82 */ /* 0x000fe20008000000 */
[----:B------:R-:W-:Y:S02]  /*0830*/  ISETP.GE.AND P5, PT, R13, R10, PT ;  /* 0x0000000a0d00720c */ /* 0x000fe40003fa6270 */
[----:B------:R-:W-:Y:S01]  /*0840*/  SEL R6, R12, R8, !P0 ;  /* 0x000000080c067207 */ /* 0x000fe20004000000 */
[----:B------:R-:W-:Y:S01]  /*0850*/  IMAD R8, R11, R11, RZ ;  /* 0x0000000b0b087224 */ /* 0x000fe200078e02ff */
[C---:B------:R-:W-:Y:S02]  /*0860*/  ISETP.LT.OR P3, PT, R4.reuse, -0x2, P3 ;  /* 0xfffffffe0400780c */ /* 0x040fe40001f61670 */
[----:B------:R-:W-:-:S02]  /*0870*/  ISETP.LT.OR P4, PT, R4, -0x3, P4 ;  /* 0xfffffffd0400780c */ /* 0x000fc40002781670 */
[----:B------:R-:W-:Y:S02]  /*0880*/  ISETP.LT.OR P5, PT, R4, -0x4, P5 ;  /* 0xfffffffc0400780c */ /* 0x000fe40002fa1670 */
[C---:B------:R-:W-:Y:S02]  /*0890*/  LOP3.LUT R9, R11.reuse, 0x3, RZ, 0xc0, !PT ;  /* 0x000000030b097812 */ /* 0x040fe400078ec0ff */
[----:B------:R-:W-:-:S09]  /*08a0*/  LOP3.LUT R20, R11, 0x7ffffffc, RZ, 0xc0, !PT ;  /* 0x7ffffffc0b147812 */ /* 0x000fd200078ec0ff */
.L_x_179:
[----:B------:R-:W0:Y:S01]  /*08b0*/  LDC R21, c[0x0][0x3a4] ;  /* 0x0000e900ff157b82 */ /* 0x000e220000000800 */
[----:B------:R-:W1:Y:S02]  /*08c0*/  LDCU UR5, c[0x0][0x3b4] ;  /* 0x00007680ff0577ac */ /* 0x000e640008000800 */
[----:B-1----:R-:W-:Y:S01]  /*08d0*/  UISETP.NE.AND UP0, UPT, UR5, 0x5, UPT ;  /* 0x000000050500788c */ /* 0x002fe2000bf05270 */
[-C--:B0-----:R-:W-:Y:S02]  /*08e0*/  IMAD R22, R6, R21.reuse, UR4 ;  /* 0x0000000406167e24 */ /* 0x081fe4000f8e0215 */
[----:B------:R-:W-:Y:S02]  /*08f0*/  IMAD R21, R2, R21, UR4 ;  /* 0x0000000402157e24 */ /* 0x000fe4000f8e0215 */
[----:B------:R-:W-:Y:S02]  /*0900*/  IMAD R22, R7, R22, RZ ;  /* 0x0000001607167224 */ /* 0x000fe400078e02ff */
[----:B------:R-:W-:-:S02]  /*0910*/  IMAD R21, R8, R21, RZ ;  /* 0x0000001508157224 */ /* 0x000fc400078e02ff */
[----:B------:R-:W-:Y:S05]  /*0920*/  BRA.U !UP0, `(.L_x_148) ;  /* 0x00000015084c7547 */ /* 0x000fea000b800000 */
[----:B------:R-:W-:-:S09]  /*0930*/  UISETP.GE.AND UP0, UPT, UR5, 0x1, UPT ;  /* 0x000000010500788c */ /* 0x000fd2000bf06270 */
[----:B------:R-:W-:Y:S05]  /*0940*/  BRA.U !UP0, `(.L_x_149) ;  /* 0x00000021088c7547 */ /* 0x000fea000b800000 */
[----:B------:R-:W-:-:S03]  /*0950*/  UISETP.NE.AND UP0, UPT, UR5, 0x1, UPT ;  /* 0x000000010500788c */ /* 0x000fc6000bf05270 */
[----:B------:R-:W-:-:S06]  /*0960*/  UMOV UR5, URZ ;  /* 0x000000ff00057c82 */ /* 0x000fcc0008000000 */
[----:B------:R-:W-:Y:S05]  /*0970*/  BRA.U !UP0, `(.L_x_150) ;  /* 0x0000000d087c7547 */ /* 0x000fea000b800000 */
[----:B------:R-:W-:-:S05]  /*0980*/  UMOV UR5, URZ ;  /* 0x000000ff00057c82 */ /* 0x000fca0008000000 */
.L_x_163:
[----:B------:R-:W0:Y:S01]  /*0990*/  LDCU UR6, c[0x0][0x3ac] ;  /* 0x00007580ff0677ac */ /* 0x000e220008000800 */
[----:B------:R-:W-:Y:S01]  /*09a0*/  VIADD R13, R5, UR5 ;  /* 0x00000005050d7c36 */ /* 0x000fe20008000000 */
[----:B------:R-:W-:Y:S04]  /*09b0*/  BSSY.RECONVERGENT B0, `(.L_x_151) ;  /* 0x0000067000007945 */ /* 0x000fe80003800200 */
[----:B0-----:R-:W-:-:S04]  /*09c0*/  ISETP.GE.AND P0, PT, R13, UR6, PT ;  /* 0x000000060d007c0c */ /* 0x001fc8000bf06270 */
[----:B------:R-:W-:-:S13]  /*09d0*/  ISETP.LT.OR P0, PT, R13, RZ, P0 ;  /* 0x000000ff0d00720c */ /* 0x000fda0000701670 */
[----:B------:R-:W-:Y:S05]  /*09e0*/  @P0 BRA `(.L_x_152) ;  /* 0x00000004008c0947 */ /* 0x000fea0003800000 */
[----:B------:R-:W0:Y:S01]  /*09f0*/  LDC.64 R10, c[0x0][0x3b0] ;  /* 0x0000ec00ff0a7b82 */ /* 0x000e220000000a00 */
[----:B------:R-:W-:Y:S01]  /*0a00*/  IMAD.MOV.U32 R18, RZ, RZ, RZ ;  /* 0x000000ffff127224 */ /* 0x000fe200078e00ff */
[----:B0-----:R-:W-:Y:S01]  /*0a10*/  ISETP.GE.U32.AND P0, PT, R11, 0x4, PT ;  /* 0x000000040b00780c */ /* 0x001fe20003f06070 */
[----:B------:R-:W-:Y:S02]  /*0a20*/  IMAD R16, R13, R10, R22 ;  /* 0x0000000a0d107224 */ /* 0x000fe400078e0216 */
[----:B------:R-:W-:-:S10]  /*0a30*/  IMAD R11, R11, UR5, R21 ;  /* 0x000000050b0b7c24 */ /* 0x000fd4000f8e0215 */
[----:B------:R-:W-:Y:S05]  /*0a40*/  @!P0 BRA `(.L_x_153) ;  /* 0x0000000000c88947 */ /* 0x000fea0003800000 */
[----:B------:R-:W-:Y:S01]  /*0a50*/  IMAD.MOV.U32 R23, RZ, RZ, RZ ;  /* 0x000000ffff177224 */ /* 0x000fe200078e00ff */
[----:B------:R-:W0:Y:S01]  /*0a60*/  LDCU UR12, c[0x0][0x3b0] ;  /* 0x00007600ff0c77ac */ /* 0x000e220008000800 */
[----:B------:R-:W1:Y:S01]  /*0a70*/  LDCU.64 UR6, c[0x0][0x380] ;  /* 0x00007000ff0677ac */ /* 0x000e620008000a00 */
[----:B------:R-:W2:Y:S01]  /*0a80*/  LDCU.64 UR10, c[0x0][0x390] ;  /* 0x00007200ff0a77ac */ /* 0x000ea20008000a00 */
[----:B------:R-:W-:-:S03]  /*0a90*/  NOP ;  /* 0x0000000000007918 */ /* 0x000fc60000000000 */
.L_x_154:
[----:B------:R-:W-:Y:S02]  /*0aa0*/  IMAD.IADD R17, R4, 0x1, R23 ;  /* 0x0000000104117824 */ /* 0x000fe400078e0217 */
[----:B0-----:R-:W-:-:S05]  /*0ab0*/  IMAD.U32 R10, RZ, RZ, UR12 ;  /* 0x0000000cff0a7e24 */ /* 0x001fca000f8e00ff */
[----:B------:R-:W-:-:S04]  /*0ac0*/  ISETP.GE.AND P0, PT, R17, R10, PT ;  /* 0x0000000a1100720c */ /* 0x000fc80003f06270 */
[----:B------:R-:W-:-:S13]  /*0ad0*/  ISETP.LT.OR P0, PT, R17, RZ, P0 ;  /* 0x000000ff1100720c */ /* 0x000fda0000701670 */
[----:B------:R-:W0:Y:S01]  /*0ae0*/  @!P0 LDC.64 R14, c[0x0][0x380] ;  /* 0x0000e000ff0e8b82 */ /* 0x000e220000000a00 */
[----:B------:R-:W-:Y:S01]  /*0af0*/  @!P0 IADD3 R25, PT, PT, R11, R23, RZ ;  /* 0x000000170b198210 */ /* 0x000fe20007ffe0ff */
[----:B------:R-:W-:-:S06]  /*0b00*/  @!P0 IMAD.IADD R19, R16, 0x1, R17 ;  /* 0x0000000110138824 */ /* 0x000fcc00078e0211 */
[----:B------:R-:W3:Y:S01]  /*0b10*/  @!P0 LDC.64 R12, c[0x0][0x390] ;  /* 0x0000e400ff0c8b82 */ /* 0x000ee20000000a00 */
[----:B0-----:R-:W-:-:S06]  /*0b20*/  @!P0 IMAD.WIDE R18, R19, 0x4, R14 ;  /* 0x0000000413128825 */ /* 0x001fcc00078e020e */
[----:B------:R-:W4:Y:S01]  /*0b30*/  @!P0 LDG.E.CONSTANT R18, desc[UR8][R18.64] ;  /* 0x0000000812128981 */ /* 0x000f22000c1e9900 */
[----:B---3--:R-:W-:-:S05]  /*0b40*/  @!P0 IMAD.WIDE R12, R25, 0x4, R12 ;  /* 0x00000004190c8825 */ /* 0x008fca00078e020c */
[----:B------:R2:W4:Y:S01]  /*0b50*/  @!P0 LDG.E.CONSTANT R24, desc[UR8][R12.64] ;  /* 0x000000080c188981 */ /* 0x000522000c1e9900 */
[----:B------:R-:W-:Y:S01]  /*0b60*/  VIADD R15, R17, 0x1 ;  /* 0x00000001110f7836 */ /* 0x000fe20000000000 */
[----:B------:R-:W-:Y:S02]  /*0b70*/  SHF.R.S32.HI R14, RZ, 0x1f, R16 ;  /* 0x0000001fff0e7819 */ /* 0x000fe40000011410 */
[----:B------:R-:W-:Y:S02]  /*0b80*/  IADD3 R28, P2, PT, R16, R17, RZ ;  /* 0x00000011101c7210 */ /* 0x000fe40007f5e0ff */
[----:B------:R-:W-:Y:S01]  /*0b90*/  ISETP.GE.AND P1, PT, R15, R10, PT ;  /* 0x0000000a0f00720c */ /* 0x000fe20003f26270 */
[----:B------:R-:W-:Y:S01]  /*0ba0*/  VIADD R27, R17, 0x2 ;  /* 0x00000002111b7836 */ /* 0x000fe20000000000 */
[----:B------:R-:W-:Y:S02]  /*0bb0*/  SHF.R.S32.HI R26, RZ, 0x1f, R11 ;  /* 0x0000001fff1a7819 */ /* 0x000fe4000001140b */
[----:B------:R-:W-:-:S02]  /*0bc0*/  ISETP.LT.OR P1, PT, R15, RZ, P1 ;  /* 0x000000ff0f00720c */ /* 0x000fc40000f21670 */
[----:B------:R-:W-:Y:S02]  /*0bd0*/  LEA.HI.X.SX32 R15, R17, R14, 0x1, P2 ;  /* 0x0000000e110f7211 */ /* 0x000fe400010f0eff */
[----:B------:R-:W-:Y:S02]  /*0be0*/  IADD3 R25, P6, PT, R11, R23, RZ ;  /* 0x000000170b197210 */ /* 0x000fe40007fde0ff */
[C---:B-1----:R-:W-:Y:S01]  /*0bf0*/  LEA R14, P2, R28.reuse, UR6, 0x2 ;  /* 0x000000061c0e7c11 */ /* 0x042fe2000f8410ff */
[----:B------:R-:W-:Y:S01]  /*0c00*/  VIADD R17, R17, 0x3 ;  /* 0x0000000311117836 */ /* 0x000fe20000000000 */
[----:B------:R-:W-:Y:S02]  /*0c10*/  LEA.HI.X.SX32 R26, R23, R26, 0x1, P6 ;  /* 0x0000001a171a7211 */ /* 0x000fe400030f0eff */
[----:B------:R-:W-:Y:S02]  /*0c20*/  LEA.HI.X R15, R28, UR7, R15, 0x2, P2 ;  /* 0x000000071c0f7c11 */ /* 0x000fe400090f140f */
[----:B--2---:R-:W-:-:S02]  /*0c30*/  LEA R12, P6, R25, UR10, 0x2 ;  /* 0x0000000a190c7c11 */ /* 0x004fc4000f8c10ff */
[-C--:B------:R-:W-:Y:S02]  /*0c40*/  ISETP.GE.AND P2, PT, R27, R10.reuse, PT ;  /* 0x0000000a1b00720c */ /* 0x080fe40003f46270 */
[----:B------:R-:W-:Y:S02]  /*0c50*/  LEA.HI.X R13, R25, UR11, R26, 0x2, P6 ;  /* 0x0000000b190d7c11 */ /* 0x000fe4000b0f141a */
[----:B------:R-:W-:Y:S01]  /*0c60*/  ISETP.LT.OR P2, PT, R27, RZ, P2 ;  /* 0x000000ff1b00720c */ /* 0x000fe20001741670 */
[----:B------:R-:W2:Y:S01]  /*0c70*/  @!P1 LDG.E.CONSTANT R26, desc[UR8][R14.64+0x4] ;  /* 0x000004080e1a9981 */ /* 0x000ea2000c1e9900 */
[----:B------:R-:W-:-:S04]  /*0c80*/  ISETP.GE.AND P6, PT, R17, R10, PT ;  /* 0x0000000a1100720c */ /* 0x000fc80003fc6270 */
[----:B------:R-:W-:Y:S02]  /*0c90*/  ISETP.LT.OR P6, PT, R17, RZ, P6 ;  /* 0x000000ff1100720c */ /* 0x000fe400037c1670 */
[----:B------:R-:W2:Y:S05]  /*0ca0*/  @!P1 LDG.E.CONSTANT R17, desc[UR8][R12.64+0x4] ;  /* 0x000004080c119981 */ /* 0x000eaa000c1e9900 */
[----:B------:R-:W3:Y:S06]  /*0cb0*/  @!P2 LDG.E.CONSTANT R19, desc[UR8][R12.64+0x8] ;  /* 0x000008080c13a981 */ /* 0x000eec000c1e9900 */
[----:B------:R-:W3:Y:S01]  /*0cc0*/  @!P6 LDG.E.CONSTANT R25, desc[UR8][R12.64+0xc] ;  /* 0x00000c080c19e981 */ /* 0x000ee2000c1e9900 */
[----:B----45:R-:W-:-:S03]  /*0cd0*/  @!P0 FFMA R3, R18, R24, R3 ;  /* 0x0000001812038223 */ /* 0x030fc60000000003 */
[----:B------:R-:W3:Y:S04]  /*0ce0*/  @!P2 LDG.E.CONSTANT R18, desc[UR8][R14.64+0x8] ;  /* 0x000008080e12a981 */ /* 0x000ee8000c1e9900 */
[----:B------:R-:W4:Y:S01]  /*0cf0*/  @!P6 LDG.E.CONSTANT R24, desc[UR8][R14.64+0xc] ;  /* 0x00000c080e18e981 */ /* 0x000f22000c1e9900 */
[----:B------:R-:W-:-:S05]  /*0d00*/  VIADD R23, R23, 0x4 ;  /* 0x0000000417177836 */ /* 0x000fca0000000000 */
[----:B------:R-:W-:Y:S01]  /*0d10*/  ISETP.NE.AND P0, PT, R23, R20, PT ;  /* 0x000000141700720c */ /* 0x000fe20003f05270 */
[----:B--2---:R-:W-:-:S04]  /*0d20*/  @!P1 FFMA R3, R26, R17, R3 ;  /* 0x000000111a039223 */ /* 0x004fc80000000003 */
[----:B---3--:R-:W-:-:S04]  /*0d30*/  @!P2 FFMA R3, R18, R19, R3 ;  /* 0x000000131203a223 */ /* 0x008fc80000000003 */
[----:B----4-:R-:W-:-:S04]  /*0d40*/  @!P6 FFMA R3, R24, R25, R3 ;  /* 0x000000191803e223 */ /* 0x010fc80000000003 */
[----:B------:R-:W-:Y:S05]  /*0d50*/  @P0 BRA `(.L_x_154) ;  /* 0xfffffffc00500947 */ /* 0x000fea000383ffff */
[----:B------:R-:W-:-:S07]  /*0d60*/  IMAD.MOV.U32 R18, RZ, RZ, R20 ;  /* 0x000000ffff127224 */ /* 0x000fce00078e0014 */
.L_x_153:
        /* <DEDUP_REMOVED lines=9> */
[----:B------:R-:W-:Y:S02]  /*0e00*/  IMAD.IADD R19, R16, 0x1, R17 ;  /* 0x0000000110137824 */ /* 0x000fe400078e0211 */
[----:B------:R-:W-:-:S05]  /*0e10*/  IMAD.IADD R23, R11, 0x1, R18 ;  /* 0x000000010b177824 */ /* 0x000fca00078e0212 */
[----:B------:R-:W1:Y:S01]  /*0e20*/  LDC.64 R12, c[0x0][0x390] ;  /* 0x0000e400ff0c7b82 */ /* 0x000e620000000a00 */
[----:B0-----:R-:W-:-:S06]  /*0e30*/  IMAD.WIDE R14, R19, 0x4, R14 ;  /* 0x00000004130e7825 */ /* 0x001fcc00078e020e */
[----:B------:R-:W2:Y:S01]  /*0e40*/  LDG.E.CONSTANT R14, desc[UR8][R14.64] ;  /* 0x000000080e0e7981 */ /* 0x000ea2000c1e9900 */
[----:B-1----:R-:W-:-:S06]  /*0e50*/  IMAD.WIDE R12, R23, 0x4, R12 ;  /* 0x00000004170c7825 */ /* 0x002fcc00078e020c */
[----:B------:R-:W2:Y:S02]  /*0e60*/  LDG.E.CONSTANT R12, desc[UR8][R12.64] ;  /* 0x000000080c0c7981 */ /* 0x000ea4000c1e9900 */
[----:B--2--5:R-:W-:-:S07]  /*0e70*/  FFMA R3, R14, R12, R3 ;  /* 0x0000000c0e037223 */ /* 0x024fce0000000003 */
.L_x_156:
[----:B------:R-:W-:Y:S05]  /*0e80*/  BSYNC.RECONVERGENT B1 ;  /* 0x0000000000017941 */ /* 0x000fea0003800200 */
.L_x_155:
[----:B------:R-:W-:Y:S05]  /*0e90*/  @!P1 BRA `(.L_x_152) ;  /* 0x0000000000609947 */ /* 0x000fea0003800000 */
[----:B------:R-:W0:Y:S01]  /*0ea0*/  LDCU.64 UR6, c[0x0][0x380] ;  /* 0x00007000ff0677ac */ /* 0x000e220008000a00 */
[----:B------:R-:W-:Y:S01]  /*0eb0*/  SHF.R.S32.HI R15, RZ, 0x1f, R17 ;  /* 0x0000001fff0f7819 */ /* 0x000fe20000011411 */
[C---:B------:R-:W-:Y:S01]  /*0ec0*/  VIADD R13, R17.reuse, 0x1 ;  /* 0x00000001110d7836 */ /* 0x040fe20000000000 */
[C---:B------:R-:W-:Y:S01]  /*0ed0*/  IADD3 R19, P0, PT, R16.reuse, R17, RZ ;  /* 0x0000001110137210 */ /* 0x040fe20007f1e0ff */
[----:B------:R-:W1:Y:S01]  /*0ee0*/  LDCU.64 UR10, c[0x0][0x390] ;  /* 0x00007200ff0a77ac */ /* 0x000e620008000a00 */
[----:B------:R-:W-:Y:S01]  /*0ef0*/  VIADD R17, R17, 0x2 ;  /* 0x0000000211117836 */ /* 0x000fe20000000000 */
[----:B------:R-:W-:Y:S02]  /*0f00*/  IADD3 R14, P2, PT, R11, R18, RZ ;  /* 0x000000120b0e7210 */ /* 0x000fe40007f5e0ff */
[----:B------:R-:W-:Y:S02]  /*0f10*/  LEA.HI.X.SX32 R16, R16, R15, 0x1, P0 ;  /* 0x0000000f10107211 */ /* 0x000fe400000f0eff */
[----:B------:R-:W-:-:S02]  /*0f20*/  ISETP.GE.AND P0, PT, R13, R10, PT ;  /* 0x0000000a0d00720c */ /* 0x000fc40003f06270 */
[----:B------:R-:W-:Y:S02]  /*0f30*/  ISETP.GE.AND P1, PT, R17, R10, PT ;  /* 0x0000000a1100720c */ /* 0x000fe40003f26270 */
[----:B------:R-:W-:Y:S02]  /*0f40*/  ISETP.LT.OR P0, PT, R13, RZ, P0 ;  /* 0x000000ff0d00720c */ /* 0x000fe40000701670 */
[----:B------:R-:W-:Y:S02]  /*0f50*/  ISETP.LT.OR P1, PT, R17, RZ, P1 ;  /* 0x000000ff1100720c */ /* 0x000fe40000f21670 */
[----:B------:R-:W-:Y:S02]  /*0f60*/  LEA.HI.X.SX32 R11, R11, RZ, 0x1, P2 ;  /* 0x000000ff0b0b7211 */ /* 0x000fe400010f0eff */
[----:B0-----:R-:W-:Y:S02]  /*0f70*/  LEA R12, P6, R19, UR6, 0x2 ;  /* 0x00000006130c7c11 */ /* 0x001fe4000f8c10ff */
[----:B-1----:R-:W-:-:S02]  /*0f80*/  LEA R10, P2, R14, UR10, 0x2 ;  /* 0x0000000a0e0a7c11 */ /* 0x002fc4000f8410ff */
        /* <DEDUP_REMOVED lines=9> */
.L_x_152:
[----:B------:R-:W-:Y:S05]  /*1020*/  BSYNC.RECONVERGENT B0 ;  /* 0x0000000000007941 */ /* 0x000fea0003800200 */
.L_x_151:
[----:B------:R-:W0:Y:S01]  /*1030*/  LDCU UR6, c[0x0][0x3ac] ;  /* 0x00007580ff0677ac */ /* 0x000e220008000800 */
[----:B------:R-:W-:Y:S01]  /*1040*/  VIADD R16, R5, UR5 ;  /* 0x0000000505107c36 */ /* 0x000fe20008000000 */
[----:B------:R-:W-:Y:S03]  /*1050*/  BSSY.RECONVERGENT B0, `(.L_x_157) ;  /* 0x000006b000007945 */ /* 0x000fe60003800200 */
[----:B------:R-:W-:-:S05]  /*1060*/  VIADD R16, R16, 0x1 ;  /* 0x0000000110107836 */ /* 0x000fca0000000000 */
[----:B0-----:R-:W-:-:S04]  /*1070*/  ISETP.GE.AND P0, PT, R16, UR6, PT ;  /* 0x0000000610007c0c */ /* 0x001fc8000bf06270 */
[----:B------:R-:W-:-:S13]  /*1080*/  ISETP.LT.OR P0, PT, R16, RZ, P0 ;  /* 0x000000ff1000720c */ /* 0x000fda0000701670 */
[----:B------:R-:W-:Y:S05]  /*1090*/  @P0 BRA `(.L_x_158) ;  /* 0x0000000400980947 */ /* 0x000fea0003800000 */
[----:B------:R-:W0:Y:S01]  /*10a0*/  LDCU.64 UR10, c[0x0][0x3b0] ;  /* 0x00007600ff0a77ac */ /* 0x000e220008000a00 */
[----:B------:R-:W-:Y:S01]  /*10b0*/  IMAD.MOV.U32 R17, RZ, RZ, RZ ;  /* 0x000000ffff117224 */ /* 0x000fe200078e00ff */
[----:B0-----:R-:W-:Y:S01]  /*10c0*/  UISETP.GE.U32.AND UP0, UPT, UR11, 0x4, UPT ;  /* 0x000000040b00788c */ /* 0x001fe2000bf06070 */
[----:B------:R-:W-:Y:S01]  /*10d0*/  MOV R15, UR10 ;  /* 0x0000000a000f7c02 */ /* 0x000fe20008000f00 */
[----:B------:R-:W-:-:S04]  /*10e0*/  UIMAD UR6, UR5, UR11, UR11 ;  /* 0x0000000b050672a4 */ /* 0x000fc8000f8e020b */
[----:B------:R-:W-:Y:S02]  /*10f0*/  IMAD R16, R16, R15, R22 ;  /* 0x0000000f10107224 */ /* 0x000fe400078e0216 */
[----:B------:R-:W-:Y:S01]  /*1100*/  VIADD R14, R21, UR6 ;  /* 0x00000006150e7c36 */ /* 0x000fe20008000000 */
[----:B------:R-:W-:Y:S06]  /*1110*/  BRA.U !UP0, `(.L_x_159) ;  /* 0x0000000108c87547 */ /* 0x000fec000b800000 */
[----:B------:R-:W-:Y:S01]  /*1120*/  IMAD.MOV.U32 R23, RZ, RZ, RZ ;  /* 0x000000ffff177224 */ /* 0x000fe200078e00ff */
[----:B------:R-:W0:Y:S01]  /*1130*/  LDCU UR12, c[0x0][0x3b0] ;  /* 0x00007600ff0c77ac */ /* 0x000e220008000800 */
[----:B------:R-:W1:Y:S01]  /*1140*/  LDCU.64 UR6, c[0x0][0x380] ;  /* 0x00007000ff0677ac */ /* 0x000e620008000a00 */
[----:B------:R-:W2:Y:S01]  /*1150*/  LDCU.64 UR10, c[0x0][0x390] ;  /* 0x00007200ff0a77ac */ /* 0x000ea20008000a00 */
[----:B------:R-:W-:-:S03]  /*1160*/  NOP ;  /* 0x0000000000007918 */ /* 0x000fc60000000000 */
.L_x_160:
[----:B------:R-:W-:Y:S02]  /*1170*/  IMAD.IADD R17, R4, 0x1, R23 ;  /* 0x0000000104117824 */ /* 0x000fe400078e0217 */
[----:B0-----:R-:W-:-:S05]  /*1180*/  IMAD.U32 R15, RZ, RZ, UR12 ;  /* 0x0000000cff0f7e24 */ /* 0x001fca000f8e00ff */
[----:B------:R-:W-:-:S04]  /*1190*/  ISETP.GE.AND P0, PT, R17, R15, PT ;  /* 0x0000000f1100720c */ /* 0x000fc80003f06270 */
[----:B------:R-:W-:-:S13]  /*11a0*/  ISETP.LT.OR P0, PT, R17, RZ, P0 ;  /* 0x000000ff1100720c */ /* 0x000fda0000701670 */
[----:B------:R-:W0:Y:S01]  /*11b0*/  @!P0 LDC.64 R10, c[0x0][0x390] ;  /* 0x0000e400ff0a8b82 */ /* 0x000e220000000a00 */
[----:B------:R-:W-:Y:S01]  /*11c0*/  @!P0 IMAD.IADD R19, R14, 0x1, R23 ;  /* 0x000000010e138824 */ /* 0x000fe200078e0217 */
[----:B------:R-:W-:-:S06]  /*11d0*/  @!P0 IADD3 R25, PT, PT, R16, R17, RZ ;  /* 0x0000001110198210 */ /* 0x000fcc0007ffe0ff */
        /* <DEDUP_REMOVED lines=8> */
[C---:B------:R-:W-:Y:S02]  /*1260*/  ISETP.GE.AND P1, PT, R10.reuse, R15, PT ;  /* 0x0000000f0a00720c */ /* 0x040fe40003f26270 */
[----:B------:R-:W-:Y:S02]  /*1270*/  SHF.R.S32.HI R28, RZ, 0x1f, R14 ;  /* 0x0000001fff1c7819 */ /* 0x000fe4000001140e */
[----:B------:R-:W-:-:S02]  /*1280*/  ISETP.LT.OR P1, PT, R10, RZ, P1 ;  /* 0x000000ff0a00720c */ /* 0x000fc40000f21670 */
[C---:B------:R-:W-:Y:S01]  /*1290*/  LEA.HI.X.SX32 R27, R17.reuse, R26, 0x1, P2 ;  /* 0x0000001a111b7211 */ /* 0x040fe200010f0eff */
[----:B------:R-:W-:Y:S01]  /*12a0*/  VIADD R26, R17, 0x2 ;  /* 0x00000002111a7836 */ /* 0x000fe20000000000 */
[----:B------:R-:W-:Y:S02]  /*12b0*/  IADD3 R25, P6, PT, R14, R23, RZ ;  /* 0x000000170e197210 */ /* 0x000fe40007fde0ff */
[----:B-1----:R-:W-:Y:S02]  /*12c0*/  LEA R10, P2, R11, UR6, 0x2 ;  /* 0x000000060b0a7c11 */ /* 0x002fe4000f8410ff */
[----:B0-----:R-:W-:Y:S01]  /*12d0*/  LEA.HI.X.SX32 R13, R23, R28, 0x1, P6 ;  /* 0x0000001c170d7211 */ /* 0x001fe200030f0eff */
[----:B------:R-:W-:Y:S01]  /*12e0*/  VIADD R28, R17, 0x3 ;  /* 0x00000003111c7836 */ /* 0x000fe20000000000 */
[----:B------:R-:W-:Y:S02]  /*12f0*/  LEA.HI.X R11, R11, UR7, R27, 0x2, P2 ;  /* 0x000000070b0b7c11 */ /* 0x000fe400090f141b */
[----:B--2---:R-:W-:-:S02]  /*1300*/  LEA R12, P6, R25, UR10, 0x2 ;  /* 0x0000000a190c7c11 */ /* 0x004fc4000f8c10ff */
[CC--:B------:R-:W-:Y:S02]  /*1310*/  ISETP.GE.AND P2, PT, R26.reuse, R15.reuse, PT ;  /* 0x0000000f1a00720c */ /* 0x0c0fe40003f46270 */
[----:B------:R-:W-:Y:S02]  /*1320*/  LEA.HI.X R13, R25, UR11, R13, 0x2, P6 ;  /* 0x0000000b190d7c11 */ /* 0x000fe4000b0f140d */
[----:B------:R-:W-:Y:S02]  /*1330*/  ISETP.LT.OR P2, PT, R26, RZ, P2 ;  /* 0x000000ff1a00720c */ /* 0x000fe40001741670 */
[C---:B------:R-:W-:Y:S01]  /*1340*/  ISETP.GE.AND P6, PT, R28.reuse, R15, PT ;  /* 0x0000000f1c00720c */ /* 0x040fe20003fc6270 */
[----:B------:R-:W2:Y:S03]  /*1350*/  @!P1 LDG.E.CONSTANT R17, desc[UR8][R12.64+0x4] ;  /* 0x000004080c119981 */ /* 0x000ea6000c1e9900 */
[----:B------:R-:W-:Y:S01]  /*1360*/  ISETP.LT.OR P6, PT, R28, RZ, P6 ;  /* 0x000000ff1c00720c */ /* 0x000fe200037c1670 */
[----:B------:R-:W2:Y:S06]  /*1370*/  @!P1 LDG.E.CONSTANT R26, desc[UR8][R10.64+0x4] ;  /* 0x000004080a1a9981 */ /* 0x000eac000c1e9900 */
        /* <DEDUP_REMOVED lines=12> */
.L_x_159:
[----:B------:R-:W-:-:S13]  /*1440*/  ISETP.NE.AND P0, PT, R9, RZ, PT ;  /* 0x000000ff0900720c */ /* 0x000fda0003f05270 */
[----:B------:R-:W-:Y:S05]  /*1450*/  @!P0 BRA `(.L_x_158) ;  /* 0x0000000000a88947 */ /* 0x000fea0003800000 */
[----:B------:R-:W-:Y:S01]  /*1460*/  IMAD.IADD R19, R4, 0x1, R17 ;  /* 0x0000000104137824 */ /* 0x000fe200078e0211 */
[----:B------:R-:W-:Y:S01]  /*1470*/  BSSY.RECONVERGENT B1, `(.L_x_161) ;  /* 0x000000e000017945 */ /* 0x000fe20003800200 */
[----:B------:R-:W-:-:S03]  /*1480*/  ISETP.NE.AND P1, PT, R9, 0x1, PT ;  /* 0x000000010900780c */ /* 0x000fc60003f25270 */
        /* <DEDUP_REMOVED lines=12> */
.L_x_162:
[----:B------:R-:W-:Y:S05]  /*1550*/  BSYNC.RECONVERGENT B1 ;  /* 0x0000000000017941 */ /* 0x000fea0003800200 */
.L_x_161:
[----:B------:R-:W-:Y:S05]  /*1560*/  @!P1 BRA `(.L_x_158) ;  /* 0x0000000000649947 */ /* 0x000fea0003800000 */
[----:B------:R-:W0:Y:S01]  /*1570*/  LDCU.64 UR10, c[0x0][0x390] ;  /* 0x00007200ff0a77ac */ /* 0x000e220008000a00 */
[----:B------:R-:W-:Y:S01]  /*1580*/  IMAD.IADD R13, R4, 0x1, R17 ;  /* 0x00000001040d7824 */ /* 0x000fe200078e0211 */
[----:B------:R-:W1:Y:S03]  /*1590*/  LDCU.64 UR6, c[0x0][0x380] ;  /* 0x00007000ff0677ac */ /* 0x000e660008000a00 */
[C---:B------:R-:W-:Y:S01]  /*15a0*/  VIADD R10, R13.reuse, 0x1 ;  /* 0x000000010d0a7836 */ /* 0x040fe20000000000 */
[----:B------:R-:W-:Y:S01]  /*15b0*/  SHF.R.S32.HI R11, RZ, 0x1f, R13 ;  /* 0x0000001fff0b7819 */ /* 0x000fe2000001140d */
[----:B------:R-:W-:Y:S01]  /*15c0*/  VIADD R12, R13, 0x2 ;  /* 0x000000020d0c7836 */ /* 0x000fe20000000000 */
[----:B------:R-:W-:Y:S02]  /*15d0*/  IADD3 R18, P6, PT, R16, R13, RZ ;  /* 0x0000000d10127210 */ /* 0x000fe40007fde0ff */
[----:B------:R-:W-:-:S02]  /*15e0*/  ISETP.GE.AND P0, PT, R10, R15, PT ;  /* 0x0000000f0a00720c */ /* 0x000fc40003f06270 */
[----:B------:R-:W-:Y:S02]  /*15f0*/  ISETP.GE.AND P1, PT, R12, R15, PT ;  /* 0x0000000f0c00720c */ /* 0x000fe40003f26270 */
[----:B------:R-:W-:Y:S02]  /*1600*/  IADD3 R13, P2, PT, R14, R17, RZ ;  /* 0x000000110e0d7210 */ /* 0x000fe40007f5e0ff */
[----:B------:R-:W-:Y:S02]  /*1610*/  ISETP.LT.OR P0, PT, R10, RZ, P0 ;  /* 0x000000ff0a00720c */ /* 0x000fe40000701670 */
[----:B------:R-:W-:Y:S02]  /*1620*/  ISETP.LT.OR P1, PT, R12, RZ, P1 ;  /* 0x000000ff0c00720c */ /* 0x000fe40000f21670 */
[----:B------:R-:W-:Y:S02]  /*1630*/  LEA.HI.X.SX32 R11, R16, R11, 0x1, P6 ;  /* 0x0000000b100b7211 */ /* 0x000fe400030f0eff */
[----:B------:R-:W-:-:S02]  /*1640*/  LEA.HI.X.SX32 R14, R14, RZ, 0x1, P2 ;  /* 0x000000ff0e0e7211 */ /* 0x000fc400010f0eff */
[----:B0-----:R-:W-:Y:S02]  /*1650*/  LEA R12, P6, R13, UR10, 0x2 ;  /* 0x0000000a0d0c7c11 */ /* 0x001fe4000f8c10ff */
        /* <DEDUP_REMOVED lines=10> */
.L_x_158:
[----:B------:R-:W-:Y:S05]  /*1700*/  BSYNC.RECONVERGENT B0 ;  /* 0x0000000000007941 */ /* 0x000fea0003800200 */
.L_x_157:
[----:B------:R-:W0:Y:S01]  /*1710*/  LDCU UR6, c[0x0][0x3b4] ;  /* 0x00007680ff0677ac */ /* 0x000e220008000800 */
[----:B------:R-:W-:Y:S02]  /*1720*/  UIADD3 UR5, UPT, UPT, UR5, 0x2, URZ ;  /* 0x0000000205057890 */ /* 0x000fe4000fffe0ff */
[----:B0-----:R-:W-:-:S04]  /*1730*/  ULOP3.LUT UR6, UR6, 0x7ffffffe, URZ, 0xc0, !UPT ;  /* 0x7ffffffe06067892 */ /* 0x001fc8000f8ec0ff */
[----:B------:R-:W-:-:S09]  /*1740*/  UISETP.NE.AND UP0, UPT, UR5, UR6, UPT ;  /* 0x000000060500728c */ /* 0x000fd2000bf05270 */
[----:B------:R-:W-:Y:S05]  /*1750*/  BRA.U UP0, `(.L_x_163) ;  /* 0xfffffff1008c7547 */ /* 0x000fea000b83ffff */
[----:B------:R-:W-:-:S05]  /*1760*/  UMOV UR5, UR6 ;  /* 0x0000000600057c82 */ /* 0x000fca0008000000 */
.L_x_150:
[----:B------:R-:W0:Y:S02]  /*1770*/  LDC R12, c[0x0][0x3b4] ;  /* 0x0000ed00ff0c7b82 */ /* 0x000e240000000800 */
[----:B0-----:R-:W-:-:S04]  /*1780*/  LOP3.LUT R10, R12, 0x1, RZ, 0xc0, !PT ;  /* 0x000000010c0a7812 */ /* 0x001fc800078ec0ff */
[----:B------:R-:W-:-:S13]  /*1790*/  ISETP.NE.U32.AND P0, PT, R10, 0x1, PT ;  /* 0x000000010a00780c */ /* 0x000fda0003f05070 */
[----:B------:R-:W-:Y:S05]  /*17a0*/  @P0 BRA `(.L_x_149) ;  /* 0x0000001000f40947 */ /* 0x000fea0003800000 */
[----:B------:R-:W0:Y:S01]  /*17b0*/  LDCU UR6, c[0x0][0x3ac] ;  /* 0x00007580ff0677ac */ /* 0x000e220008000800 */
[----:B------:R-:W-:Y:S01]  /*17c0*/  VIADD R10, R5, UR5 ;  /* 0x00000005050a7c36 */ /* 0x000fe20008000000 */
[----:B------:R-:W-:Y:S04]  /*17d0*/  BSSY.RECONVERGENT B0, `(.L_x_164) ;  /* 0x0000067000007945 */ /* 0x000fe80003800200 */
[----:B0-----:R-:W-:-:S04]  /*17e0*/  ISETP.GE.AND P0, PT, R10, UR6, PT ;  /* 0x000000060a007c0c */ /* 0x001fc8000bf06270 */
[----:B------:R-:W-:-:S13]  /*17f0*/  ISETP.LT.OR P0, PT, R10, RZ, P0 ;  /* 0x000000ff0a00720c */ /* 0x000fda0000701670 */
[----:B------:R-:W-:Y:S05]  /*1800*/  @P0 BRA `(.L_x_165) ;  /* 0x00000004008c0947 */ /* 0x000fea0003800000 */
[----:B------:R-:W0:Y:S01]  /*1810*/  LDCU UR6, c[0x0][0x3b0] ;  /* 0x00007600ff0677ac */ /* 0x000e220008000800 */
[C---:B------:R-:W-:Y:S01]  /*1820*/  ISETP.GE.U32.AND P0, PT, R12.reuse, 0x4, PT ;  /* 0x000000040c00780c */ /* 0x040fe20003f06070 */
[----:B------:R-:W-:Y:S02]  /*1830*/  HFMA2 R14, -RZ, RZ, 0, 0 ;  /* 0x00000000ff0e7431 */ /* 0x000fe400000001ff */
[----:B------:R-:W-:Y:S02]  /*1840*/  IMAD R21, R12, UR5, R21 ;  /* 0x000000050c157c24 */ /* 0x000fe4000f8e0215 */
[----:B0-----:R-:W-:-:S04]  /*1850*/  IMAD.U32 R19, RZ, RZ, UR6 ;  /* 0x00000006ff137e24 */ /* 0x001fc8000f8e00ff */
[----:B------:R-:W-:-:S04]  /*1860*/  IMAD R22, R10, R19, R22 ;  /* 0x000000130a167224 */ /* 0x000fc800078e0216 */
[----:B------:R-:W-:Y:S05]  /*1870*/  @!P0 BRA `(.L_x_166) ;  /* 0x0000000000cc8947 */ /* 0x000fea0003800000 */
[----:B------:R-:W-:Y:S01]  /*1880*/  IMAD.MOV.U32 R23, RZ, RZ, RZ ;  /* 0x000000ffff177224 */ /* 0x000fe200078e00ff */
[----:B------:R-:W0:Y:S01]  /*1890*/  LDCU UR12, c[0x0][0x3b0] ;  /* 0x00007600ff0c77ac */ /* 0x000e220008000800 */
[----:B------:R-:W1:Y:S01]  /*18a0*/  LDCU.64 UR6, c[0x0][0x380] ;  /* 0x00007000ff0677ac */ /* 0x000e620008000a00 */
[----:B------:R-:W2:Y:S01]  /*18b0*/  LDCU.64 UR10, c[0x0][0x390] ;  /* 0x00007200ff0a77ac */ /* 0x000ea20008000a00 */
[----:B------:R-:W-:-:S03]  /*18c0*/  NOP ;  /* 0x0000000000007918 */ /* 0x000fc60000000000 */
.L_x_167:
[--C-:B------:R-:W-:Y:S01]  /*18d0*/  IMAD.IADD R25, R4, 0x1, R23.reuse ;  /* 0x0000000104197824 */ /* 0x100fe200078e0217 */
[----:B------:R-:W-:Y:S01]  /*18e0*/  SHF.R.S32.HI R10, RZ, 0x1f, R22 ;  /* 0x0000001fff0a7819 */ /* 0x000fe20000011416 */
[----:B0-----:R-:W-:Y:S01]  /*18f0*/  IMAD.U32 R19, RZ, RZ, UR12 ;  /* 0x0000000cff137e24 */ /* 0x001fe2000f8e00ff */
[----:B------:R-:W-:Y:S01]  /*1900*/  IADD3 R15, P6, PT, R21, R23, RZ ;  /* 0x00000017150f7210 */ /* 0x000fe20007fde0ff */
[C---:B------:R-:W-:Y:S01]  /*1910*/  VIADD R14, R25.reuse, 0x1 ;  /* 0x00000001190e7836 */ /* 0x040fe20000000000 */
[----:B------:R-:W-:Y:S01]  /*1920*/  IADD3 R11, P1, PT, R22, R25, RZ ;  /* 0x00000019160b7210 */ /* 0x000fe20007f3e0ff */
[----:B------:R-:W-:Y:S01]  /*1930*/  IMAD.IADD R18, R4, 0x1, R23 ;  /* 0x0000000104127824 */ /* 0x000fe200078e0217 */
[C---:B------:R-:W-:Y:S02]  /*1940*/  ISETP.GE.AND P0, PT, R25.reuse, R19, PT ;  /* 0x000000131900720c */ /* 0x040fe40003f06270 */
[C---:B------:R-:W-:Y:S01]  /*1950*/  LEA.HI.X.SX32 R26, R25.reuse, R10, 0x1, P1 ;  /* 0x0000000a191a7211 */ /* 0x040fe200008f0eff */
[C---:B------:R-:W-:Y:S01]  /*1960*/  VIADD R24, R18.reuse, 0x2 ;  /* 0x0000000212187836 */ /* 0x040fe20000000000 */
[----:B------:R-:W-:Y:S01]  /*1970*/  ISETP.LT.OR P0, PT, R25, RZ, P0 ;  /* 0x000000ff1900720c */ /* 0x000fe20000701670 */
[----:B------:R-:W-:Y:S01]  /*1980*/  VIADD R18, R18, 0x3 ;  /* 0x0000000312127836 */ /* 0x000fe20000000000 */
[----:B-1----:R-:W-:-:S02]  /*1990*/  LEA R10, P2, R11, UR6, 0x2 ;  /* 0x000000060b0a7c11 */ /* 0x002fc4000f8410ff */
[CC--:B------:R-:W-:Y:S02]  /*19a0*/  ISETP.GE.AND P1, PT, R14.reuse, R19.reuse, PT ;  /* 0x000000130e00720c */ /* 0x0c0fe40003f26270 */
[----:B------:R-:W-:Y:S02]  /*19b0*/  LEA.HI.X R11, R11, UR7, R26, 0x2, P2 ;  /* 0x000000070b0b7c11 */ /* 0x000fe400090f141a */
[----:B------:R-:W-:Y:S02]  /*19c0*/  ISETP.LT.OR P1, PT, R14, RZ, P1 ;  /* 0x000000ff0e00720c */ /* 0x000fe40000f21670 */
[----:B------:R-:W-:Y:S02]  /*19d0*/  ISETP.GE.AND P2, PT, R24, R19, PT ;  /* 0x000000131800720c */ /* 0x000fe40003f46270 */
[----:B------:R-:W-:Y:S01]  /*19e0*/  SHF.R.S32.HI R14, RZ, 0x1f, R21 ;  /* 0x0000001fff0e7819 */ /* 0x000fe20000011415 */
[----:B------:R-:W0:Y:S01]  /*19f0*/  @!P0 LDC.64 R16, c[0x0][0x390] ;  /* 0x0000e400ff108b82 */ /* 0x000e220000000a00 */
[----:B------:R-:W-:Y:S01]  /*1a00*/  @!P0 IADD3 R27, PT, PT, R21, R23, RZ ;  /* 0x00000017151b8210 */ /* 0x000fe20007ffe0ff */
[----:B------:R-:W-:Y:S01]  /*1a10*/  @!P0 IMAD.IADD R25, R22, 0x1, R25 ;  /* 0x0000000116198824 */ /* 0x000fe200078e0219 */
[----:B------:R-:W-:-:S02]  /*1a20*/  ISETP.LT.OR P2, PT, R24, RZ, P2 ;  /* 0x000000ff1800720c */ /* 0x000fc40001741670 */
[----:B------:R-:W-:Y:S02]  /*1a30*/  LEA.HI.X.SX32 R24, R23, R14, 0x1, P6 ;  /* 0x0000000e17187211 */ /* 0x000fe400030f0eff */
[C---:B--2---:R-:W-:Y:S01]  /*1a40*/  LEA R14, P6, R15.reuse, UR10, 0x2 ;  /* 0x0000000a0f0e7c11 */ /* 0x044fe2000f8c10ff */
[----:B------:R-:W1:Y:S03]  /*1a50*/  @!P0 LDC.64 R12, c[0x0][0x380] ;  /* 0x0000e000ff0c8b82 */ /* 0x000e660000000a00 */
[----:B------:R-:W-:Y:S02]  /*1a60*/  LEA.HI.X R15, R15, UR11, R24, 0x2, P6 ;  /* 0x0000000b0f0f7c11 */ /* 0x000fe4000b0f1418 */
[----:B------:R-:W-:-:S03]  /*1a70*/  ISETP.GE.AND P6, PT, R18, R19, PT ;  /* 0x000000131200720c */ /* 0x000fc60003fc6270 */
[----:B------:R-:W2:Y:S01]  /*1a80*/  @!P1 LDG.E.CONSTANT R24, desc[UR8][R14.64+0x4] ;  /* 0x000004080e189981 */ /* 0x000ea2000c1e9900 */
[----:B------:R-:W-:-:S03]  /*1a90*/  ISETP.LT.OR P6, PT, R18, RZ, P6 ;  /* 0x000000ff1200720c */ /* 0x000fc600037c1670 */
[----:B------:R-:W2:Y:S01]  /*1aa0*/  @!P1 LDG.E.CONSTANT R18, desc[UR8][R10.64+0x4] ;  /* 0x000004080a129981 */ /* 0x000ea2000c1e9900 */
[----:B0-----:R-:W-:-:S03]  /*1ab0*/  @!P0 IMAD.WIDE R16, R27, 0x4, R16 ;  /* 0x000000041b108825 */ /* 0x001fc600078e0210 */
[----:B------:R-:W3:Y:S04]  /*1ac0*/  @!P2 LDG.E.CONSTANT R26, desc[UR8][R10.64+0x8] ;  /* 0x000008080a1aa981 */ /* 0x000ee8000c1e9900 */
[----:B------:R-:W4:Y:S01]  /*1ad0*/  @!P0 LDG.E.CONSTANT R16, desc[UR8][R16.64] ;  /* 0x0000000810108981 */ /* 0x000f22000c1e9900 */
[----:B-1----:R-:W-:-:S03]  /*1ae0*/  @!P0 IMAD.WIDE R12, R25, 0x4, R12 ;  /* 0x00000004190c8825 */ /* 0x002fc600078e020c */
[----:B------:R-:W3:Y:S04]  /*1af0*/  @!P2 LDG.E.CONSTANT R25, desc[UR8][R14.64+0x8] ;  /* 0x000008080e19a981 */ /* 0x000ee8000c1e9900 */
[----:B------:R-:W4:Y:S04]  /*1b00*/  @!P0 LDG.E.CONSTANT R12, desc[UR8][R12.64] ;  /* 0x000000080c0c8981 */ /* 0x000f28000c1e9900 */
[----:B------:R-:W3:Y:S04]  /*1b10*/  @!P6 LDG.E.CONSTANT R27, desc[UR8][R14.64+0xc] ;  /* 0x00000c080e1be981 */ /* 0x000ee8000c1e9900 */
[----:B------:R-:W3:Y:S01]  /*1b20*/  @!P6 LDG.E.CONSTANT R28, desc[UR8][R10.64+0xc] ;  /* 0x00000c080a1ce981 */ /* 0x000ee2000c1e9900 */
[----:B------:R-:W-:-:S02]  /*1b30*/  VIADD R23, R23, 0x4 ;  /* 0x0000000417177836 */ /* 0x000fc40000000000 */
[----:B----45:R-:W-:-:S03]  /*1b40*/  @!P0 FFMA R3, R12, R16, R3 ;  /* 0x000000100c038223 */ /* 0x030fc60000000003 */
[----:B------:R-:W-:Y:S01]  /*1b50*/  ISETP.NE.AND P0, PT, R23, R20, PT ;  /* 0x000000141700720c */ /* 0x000fe20003f05270 */
[----:B--2---:R-:W-:-:S04]  /*1b60*/  @!P1 FFMA R3, R18, R24, R3 ;  /* 0x0000001812039223 */ /* 0x004fc80000000003 */
[----:B---3--:R-:W-:-:S04]  /*1b70*/  @!P2 FFMA R3, R26, R25, R3 ;  /* 0x000000191a03a223 */ /* 0x008fc80000000003 */
[----:B------:R-:W-:-:S04]  /*1b80*/  @!P6 FFMA R3, R28, R27, R3 ;  /* 0x0000001b1c03e223 */ /* 0x000fc80000000003 */
[----:B------:R-:W-:Y:S05]  /*1b90*/  @P0 BRA `(.L_x_167) ;  /* 0xfffffffc004c0947 */ /* 0x000fea000383ffff */
[----:B------:R-:W-:-:S07]  /*1ba0*/  IMAD.MOV.U32 R14, RZ, RZ, R20 ;  /* 0x000000ffff0e7224 */ /* 0x000fce00078e0014 */
.L_x_166:
        /* <DEDUP_REMOVED lines=15> */
.L_x_169:
[----:B------:R-:W-:Y:S05]  /*1ca0*/  BSYNC.RECONVERGENT B1 ;  /* 0x0000000000017941 */ /* 0x000fea0003800200 */
.L_x_168:
[----:B------:R-:W-:Y:S05]  /*1cb0*/  @!P1 BRA `(.L_x_165) ;  /* 0x0000000000609947 */ /* 0x000fea0003800000 */
[----:B------:R-:W0:Y:S01]  /*1cc0*/  LDCU.64 UR6, c[0x0][0x380] ;  /* 0x00007000ff0677ac */ /* 0x000e220008000a00 */
[----:B------:R-:W-:Y:S01]  /*1cd0*/  VIADD R10, R15, 0x1 ;  /* 0x000000010f0a7836 */ /* 0x000fe20000000000 */
[----:B------:R-:W-:Y:S01]  /*1ce0*/  SHF.R.S32.HI R11, RZ, 0x1f, R15 ;  /* 0x0000001fff0b7819 */ /* 0x000fe2000001140f */
[----:B------:R-:W1:Y:S01]  /*1cf0*/  LDCU.64 UR10, c[0x0][0x390] ;  /* 0x00007200ff0a77ac */ /* 0x000e620008000a00 */
[----:B------:R-:W-:Y:S02]  /*1d00*/  IADD3 R16, P1, PT, R22, R15, RZ ;  /* 0x0000000f16107210 */ /* 0x000fe40007f3e0ff */
[C---:B------:R-:W-:Y:S02]  /*1d10*/  ISETP.GE.AND P0, PT, R10.reuse, R19, PT ;  /* 0x000000130a00720c */ /* 0x040fe40003f06270 */
[----:B------:R-:W-:Y:S02]  /*1d20*/  IADD3 R13, P2, PT, R21, R14, RZ ;  /* 0x0000000e150d7210 */ /* 0x000fe40007f5e0ff */
[----:B------:R-:W-:-:S02]  /*1d30*/  ISETP.LT.OR P0, PT, R10, RZ, P0 ;  /* 0x000000ff0a00720c */ /* 0x000fc40000701670 */
[----:B------:R-:W-:Y:S02]  /*1d40*/  LEA.HI.X.SX32 R11, R22, R11, 0x1, P1 ;  /* 0x0000000b160b7211 */ /* 0x000fe400008f0eff */
[----:B------:R-:W-:Y:S02]  /*1d50*/  LEA.HI.X.SX32 R14, R21, RZ, 0x1, P2 ;  /* 0x000000ff150e7211 */ /* 0x000fe400010f0eff */
[C---:B0-----:R-:W-:Y:S02]  /*1d60*/  LEA R10, P1, R16.reuse, UR6, 0x2 ;  /* 0x00000006100a7c11 */ /* 0x041fe4000f8210ff */
[C---:B-1----:R-:W-:Y:S02]  /*1d70*/  LEA R12, P2, R13.reuse, UR10, 0x2 ;  /* 0x0000000a0d0c7c11 */ /* 0x042fe4000f8410ff */
[----:B------:R-:W-:Y:S02]  /*1d80*/  LEA.HI.X R11, R16, UR7, R11, 0x2, P1 ;  /* 0x00000007100b7c11 */ /* 0x000fe400088f140b */
[----:B------:R-:W-:-:S03]  /*1d90*/  LEA.HI.X R13, R13, UR11, R14, 0x2, P2 ;  /* 0x0000000b0d0d7c11 */ /* 0x000fc600090f140e */
[----:B------:R-:W2:Y:S04]  /*1da0*/  @!P0 LDG.E.CONSTANT R14, desc[UR8][R10.64+0x4] ;  /* 0x000004080a0e8981 */ /* 0x000ea8000c1e9900 */
[----:B------:R-:W2:Y:S01]  /*1db0*/  @!P0 LDG.E.CONSTANT R16, desc[UR8][R12.64+0x4] ;  /* 0x000004080c108981 */ /* 0x000ea2000c1e9900 */
[----:B------:R-:W-:-:S05]  /*1dc0*/  VIADD R18, R15, 0x2 ;  /* 0x000000020f127836 */ /* 0x000fca0000000000 */
[----:B------:R-:W-:-:S04]  /*1dd0*/  ISETP.GE.AND P1, PT, R18, R19, PT ;  /* 0x000000131200720c */ /* 0x000fc80003f26270 */
[----:B------:R-:W-:Y:S01]  /*1de0*/  ISETP.LT.OR P1, PT, R18, RZ, P1 ;  /* 0x000000ff1200720c */ /* 0x000fe20000f21670 */
[----:B--2--5:R-:W-:-:S12]  /*1df0*/  @!P0 FFMA R3, R14, R16, R3 ;  /* 0x000000100e038223 */ /* 0x024fd80000000003 */
[----:B------:R-:W-:Y:S05]  /*1e00*/  @P1 BRA `(.L_x_165) ;  /* 0x00000000000c1947 */ /* 0x000fea0003800000 */
[----:B------:R-:W2:Y:S04]  /*1e10*/  LDG.E.CONSTANT R10, desc[UR8][R10.64+0x8] ;  /* 0x000008080a0a7981 */ /* 0x000ea8000c1e9900 */
[----:B------:R-:W2:Y:S02]  /*1e20*/  LDG.E.CONSTANT R12, desc[UR8][R12.64+0x8] ;  /* 0x000008080c0c7981 */ /* 0x000ea4000c1e9900 */
[----:B--2---:R-:W-:-:S07]  /*1e30*/  FFMA R3, R10, R12, R3 ;  /* 0x0000000c0a037223 */ /* 0x004fce0000000003 */
.L_x_165:
[----:B------:R-:W-:Y:S05]  /*1e40*/  BSYNC.RECONVERGENT B0 ;  /* 0x0000000000007941 */ /* 0x000fea0003800200 */
.L_x_164:
[----:B------:R-:W-:Y:S05]  /*1e50*/  BRA `(.L_x_149) ;  /* 0x0000000c00487947 */ /* 0x000fea0003800000 */
.L_x_148:
[----:B------:R-:W0:Y:S01]  /*1e60*/  LDCU UR6, c[0x0][0x3ac] ;  /* 0x00007580ff0677ac */ /* 0x000e220008000800 */
[----:B------:R-:W1:Y:S01]  /*1e70*/  LDC R24, c[0x0][0x3b0] ;  /* 0x0000ec00ff187b82 */ /* 0x000e620000000800 */
[----:B------:R-:W-:Y:S01]  /*1e80*/  VIADD R10, R4, 0x1 ;  /* 0x00000001040a7836 */ /* 0x000fe20000000000 */
[----:B------:R-:W-:Y:S01]  /*1e90*/  BSSY.RECONVERGENT B0, `(.L_x_170) ;  /* 0x0000029000007945 */ /* 0x000fe20003800200 */
[----:B------:R-:W2:Y:S01]  /*1ea0*/  LDCU UR5, c[0x0][0x3b0] ;  /* 0x00007600ff0577ac */ /* 0x000ea20008000800 */
[C---:B------:R-:W-:Y:S02]  /*1eb0*/  VIADD R11, R5.reuse, 0x1 ;  /* 0x00000001050b7836 */ /* 0x040fe40000000000 */
[C---:B------:R-:W-:Y:S01]  /*1ec0*/  VIADD R19, R5.reuse, 0x2 ;  /* 0x0000000205137836 */ /* 0x040fe20000000000 */
[----:B0-----:R-:W-:Y:S02]  /*1ed0*/  ISETP.GE.AND P6, PT, R5, UR6, PT ;  /* 0x0000000605007c0c */ /* 0x001fe4000bfc6270 */
[----:B------:R-:W-:-:S02]  /*1ee0*/  ISETP.GE.AND P2, PT, R11, UR6, PT ;  /* 0x000000060b007c0c */ /* 0x000fc4000bf46270 */
[----:B------:R-:W-:Y:S02]  /*1ef0*/  ISETP.LT.OR P6, PT, R5, RZ, P6 ;  /* 0x000000ff0500720c */ /* 0x000fe400037c1670 */
[----:B--2---:R-:W-:Y:S02]  /*1f00*/  ISETP.GE.AND P1, PT, R4, UR5, PT ;  /* 0x0000000504007c0c */ /* 0x004fe4000bf26270 */
[----:B------:R-:W-:Y:S02]  /*1f10*/  ISETP.GE.AND P0, PT, R10, UR5, PT ;  /* 0x000000050a007c0c */ /* 0x000fe4000bf06270 */
[C---:B------:R-:W-:Y:S02]  /*1f20*/  ISETP.LT.OR P1, PT, R4.reuse, RZ, P1 ;  /* 0x000000ff0400720c */ /* 0x040fe40000f21670 */
[----:B------:R-:W-:-:S05]  /*1f30*/  ISETP.LT.OR P0, PT, R4, -0x1, P0 ;  /* 0xffffffff0400780c */ /* 0x000fca0000701670 */
[----:B------:R-:W-:Y:S08]  /*1f40*/  @P6 BRA `(.L_x_171) ;  /* 0x0000000000746947 */ /* 0x000ff00003800000 */
[----:B------:R-:W0:Y:S01]  /*1f50*/  @!P1 LDC.64 R10, c[0x0][0x380] ;  /* 0x0000e000ff0a9b82 */ /* 0x000e220000000a00 */
[----:B------:R-:W2:Y:S01]  /*1f60*/  LDCU.64 UR10, c[0x0][0x380] ;  /* 0x00007000ff0a77ac */ /* 0x000ea20008000a00 */
[C---:B------:R-:W-:Y:S01]  /*1f70*/  IMAD R17, R5.reuse, UR5, R22 ;  /* 0x0000000505117c24 */ /* 0x040fe2000f8e0216 */
[----:B------:R-:W-:Y:S01]  /*1f80*/  SHF.R.S32.HI R16, RZ, 0x1f, R4 ;  /* 0x0000001fff107819 */ /* 0x000fe20000011404 */
[----:B------:R-:W-:-:S03]  /*1f90*/  IMAD R13, R5, UR5, R22 ;  /* 0x00000005050d7c24 */ /* 0x000fc6000f8e0216 */
[CC--:B------:R-:W-:Y:S01]  /*1fa0*/  IADD3 RZ, P6, PT, R4.reuse, R17.reuse, RZ ;  /* 0x0000001104ff7210 */ /* 0x0c0fe20007fde0ff */
[----:B------:R-:W3:Y:S01]  /*1fb0*/  LDC.64 R14, c[0x0][0x390] ;  /* 0x0000e400ff0e7b82 */ /* 0x000ee20000000a00 */
[C---:B------:R-:W-:Y:S01]  /*1fc0*/  IMAD.IADD R23, R4.reuse, 0x1, R13 ;  /* 0x0000000104177824 */ /* 0x040fe200078e020d */
[----:B------:R-:W-:Y:S02]  /*1fd0*/  @!P1 IADD3 R13, PT, PT, R4, R17, RZ ;  /* 0x00000011040d9210 */ /* 0x000fe40007ffe0ff */
[----:B------:R-:W-:Y:S02]  /*1fe0*/  LEA.HI.X.SX32 R16, R17, R16, 0x1, P6 ;  /* 0x0000001011107211 */ /* 0x000fe400030f0eff */
[----:B--2---:R-:W-:Y:S01]  /*1ff0*/  LEA R12, P6, R23, UR10, 0x2 ;  /* 0x0000000a170c7c11 */ /* 0x004fe2000f8c10ff */
[----:B0-----:R-:W-:-:S03]  /*2000*/  @!P1 IMAD.WIDE R10, R13, 0x4, R10 ;  /* 0x000000040d0a9825 */ /* 0x001fc600078e020a */
[----:B------:R-:W-:-:S03]  /*2010*/  LEA.HI.X R13, R23, UR11, R16, 0x2, P6 ;  /* 0x0000000b170d7c11 */ /* 0x000fc6000b0f1410 */
[----:B------:R-:W2:Y:S01]  /*2020*/  @!P1 LDG.E.CONSTANT R10, desc[UR8][R10.64] ;  /* 0x000000080a0a9981 */ /* 0x000ea2000c1e9900 */
[----:B---3--:R-:W-:-:S03]  /*2030*/  IMAD.WIDE R14, R21, 0x4, R14 ;  /* 0x00000004150e7825 */ /* 0x008fc600078e020e */
[----:B------:R-:W3:Y:S04]  /*2040*/  @!P0 LDG.E.CONSTANT R18, desc[UR8][R12.64+0x4] ;  /* 0x000004080c128981 */ /* 0x000ee8000c1e9900 */
[----:B------:R-:W2:Y:S04]  /*2050*/  @!P1 LDG.E.CONSTANT R16, desc[UR8][R14.64] ;  /* 0x000000080e109981 */ /* 0x000ea8000c1e9900 */
[----:B------:R-:W3:Y:S04]  /*2060*/  @!P0 LDG.E.CONSTANT R17, desc[UR8][R14.64+0x4] ;  /* 0x000004080e118981 */ /* 0x000ee8000c1e9900 */
[----:B------:R-:W4:Y:S04]  /*2070*/  @!P3 LDG.E.CONSTANT R23, desc[UR8][R14.64+0x8] ;  /* 0x000008080e17b981 */ /* 0x000f28000c1e9900 */
[----:B------:R-:W4:Y:S04]  /*2080*/  @!P3 LDG.E.CONSTANT R26, desc[UR8][R12.64+0x8] ;  /* 0x000008080c1ab981 */ /* 0x000f28000c1e9900 */
[----:B------:R-:W4:Y:S04]  /*2090*/  @!P4 LDG.E.CONSTANT R28, desc[UR8][R12.64+0xc] ;  /* 0x00000c080c1cc981 */ /* 0x000f28000c1e9900 */
[----:B------:R-:W4:Y:S04]  /*20a0*/  @!P4 LDG.E.CONSTANT R25, desc[UR8][R14.64+0xc] ;  /* 0x00000c080e19c981 */ /* 0x000f28000c1e9900 */
[----:B------:R-:W4:Y:S04]  /*20b0*/  @!P5 LDG.E.CONSTANT R27, desc[UR8][R12.64+0x10] ;  /* 0x000010080c1bd981 */ /* 0x000f28000c1e9900 */
[----:B------:R-:W4:Y:S01]  /*20c0*/  @!P5 LDG.E.CONSTANT R29, desc[UR8][R14.64+0x10] ;  /* 0x000010080e1dd981 */ /* 0x000f22000c1e9900 */
[----:B--2--5:R-:W-:-:S04]  /*20d0*/  @!P1 FFMA R3, R10, R16, R3 ;  /* 0x000000100a039223 */ /* 0x024fc80000000003 */
[----:B---3--:R-:W-:-:S04]  /*20e0*/  @!P0 FFMA R3, R18, R17, R3 ;  /* 0x0000001112038223 */ /* 0x008fc80000000003 */
[----:B----4-:R-:W-:-:S04]  /*20f0*/  @!P3 FFMA R3, R26, R23, R3 ;  /* 0x000000171a03b223 */ /* 0x010fc80000000003 */
[----:B------:R-:W-:-:S04]  /*2100*/  @!P4 FFMA R3, R28, R25, R3 ;  /* 0x000000191c03c223 */ /* 0x000fc80000000003 */
[----:B------:R-:W-:-:S07]  /*2110*/  @!P5 FFMA R3, R27, R29, R3 ;  /* 0x0000001d1b03d223 */ /* 0x000fce0000000003 */
.L_x_171:
[----:B------:R-:W-:Y:S05]  /*2120*/  BSYNC.RECONVERGENT B0 ;  /* 0x0000000000007941 */ /* 0x000fea0003800200 */
.L_x_170:
[C---:B------:R-:W-:Y:S01]  /*2130*/  ISETP.LT.OR P2, PT, R5.reuse, -0x1, P2 ;  /* 0xffffffff0500780c */ /* 0x040fe20001741670 */
[--C-:B-1----:R-:W-:Y:S01]  /*2140*/  IMAD R11, R5, R24, R24.reuse ;  /* 0x00000018050b7224 */ /* 0x102fe200078e0218 */
[----:B------:R-:W-:Y:S01]  /*2150*/  ISETP.GE.AND P6, PT, R19, UR6, PT ;  /* 0x0000000613007c0c */ /* 0x000fe2000bfc6270 */
[----:B------:R-:W-:Y:S02]  /*2160*/  BSSY.RECONVERGENT B0, `(.L_x_172) ;  /* 0x0000027000007945 */ /* 0x000fe40003800200 */
[----:B------:R-:W-:Y:S01]  /*2170*/  IMAD.IADD R23, R11, 0x1, R24 ;  /* 0x000000010b177824 */ /* 0x000fe200078e0218 */
[----:B------:R-:W-:-:S07]  /*2180*/  ISETP.LT.OR P6, PT, R5, -0x2, P6 ;  /* 0xfffffffe0500780c */ /* 0x000fce00037c1670 */
[----:B------:R-:W-:Y:S06]  /*2190*/  @P2 BRA `(.L_x_173) ;  /* 0x00000000008c2947 */ /* 0x000fec0003800000 */
[----:B------:R-:W0:Y:S01]  /*21a0*/  @!P1 LDC.64 R26, c[0x0][0x380] ;  /* 0x0000e000ff1a9b82 */ /* 0x000e220000000a00 */
[----:B------:R-:W1:Y:S01]  /*21b0*/  LDCU.64 UR10, c[0x0][0x380] ;  /* 0x00007000ff0a77ac */ /* 0x000e620008000a00 */
[----:B------:R-:W-:Y:S01]  /*21c0*/  IMAD.IADD R11, R11, 0x1, R22 ;  /* 0x000000010b0b7824 */ /* 0x000fe200078e0216 */
[----:B------:R-:W-:-:S03]  /*21d0*/  SHF.R.S32.HI R18, RZ, 0x1f, R4 ;  /* 0x0000001fff127819 */ /* 0x000fc60000011404 */
[C---:B------:R-:W-:Y:S02]  /*21e0*/  @!P1 IMAD.IADD R13, R4.reuse, 0x1, R11 ;  /* 0x00000001040d9824 */ /* 0x040fe400078e020b */
[----:B------:R-:W2:Y:S01]  /*21f0*/  @!P1 LDC.64 R28, c[0x0][0x390] ;  /* 0x0000e400ff1c9b82 */ /* 0x000ea20000000a00 */
[----:B------:R-:W-:-:S07]  /*2200*/  IADD3 R10, P2, PT, R4, R11, RZ ;  /* 0x0000000b040a7210 */ /* 0x000fce0007f5e0ff */
[----:B------:R-:W3:Y:S01]  /*2210*/  @!P0 LDC.64 R16, c[0x0][0x390] ;  /* 0x0000e400ff108b82 */ /* 0x000ee20000000a00 */
[----:B------:R-:W-:Y:S02]  /*2220*/  LEA.HI.X.SX32 R11, R11, R18, 0x1, P2 ;  /* 0x000000120b0b7211 */ /* 0x000fe400010f0eff */
[----:B-1----:R-:W-:-:S05]  /*2230*/  LEA R18, P2, R10, UR10, 0x2 ;  /* 0x0000000a0a127c11 */ /* 0x002fca000f8410ff */
[----:B------:R-:W1:Y:S01]  /*2240*/  @!P3 LDC.64 R14, c[0x0][0x390] ;  /* 0x0000e400ff0ebb82 */ /* 0x000e620000000a00 */
[----:B0-----:R-:W-:Y:S01]  /*2250*/  @!P1 IMAD.WIDE R26, R13, 0x4, R26 ;  /* 0x000000040d1a9825 */ /* 0x001fe200078e021a */
[----:B------:R-:W-:-:S05]  /*2260*/  LEA.HI.X R19, R10, UR11, R11, 0x2, P2 ;  /* 0x0000000b0a137c11 */ /* 0x000fca00090f140b */
[----:B------:R-:W4:Y:S01]  /*2270*/  @!P1 LDG.E.CONSTANT R26, desc[UR8][R26.64] ;  /* 0x000000081a1a9981 */ /* 0x000f22000c1e9900 */
[----:B------:R-:W0:Y:S01]  /*2280*/  @!P4 LDC.64 R12, c[0x0][0x390] ;  /* 0x0000e400ff0ccb82 */ /* 0x000e220000000a00 */
[----:B--2---:R-:W-:-:S05]  /*2290*/  @!P1 IMAD.WIDE R28, R21, 0x4, R28 ;  /* 0x00000004151c9825 */ /* 0x004fca00078e021c */
[----:B------:R-:W4:Y:S02]  /*22a0*/  @!P1 LDG.E.CONSTANT R25, desc[UR8][R28.64+0x14] ;  /* 0x000014081c199981 */ /* 0x000f24000c1e9900 */
[----:B------:R-:W2:Y:S01]  /*22b0*/  @!P5 LDC.64 R10, c[0x0][0x390] ;  /* 0x0000e400ff0adb82 */ /* 0x000ea20000000a00 */
[C---:B---3--:R-:W-:Y:S01]  /*22c0*/  @!P0 IMAD.WIDE R16, R21.reuse, 0x4, R16 ;  /* 0x0000000415108825 */ /* 0x048fe200078e0210 */
[----:B------:R-:W3:Y:S05]  /*22d0*/  @!P3 LDG.E.CONSTANT R27, desc[UR8][R18.64+0x8] ;  /* 0x00000808121bb981 */ /* 0x000eea000c1e9900 */
[----:B------:R-:W3:Y:S01]  /*22e0*/  @!P0 LDG.E.CONSTANT R16, desc[UR8][R16.64+0x18] ;  /* 0x0000180810108981 */ /* 0x000ee2000c1e9900 */
[----:B-1----:R-:W-:-:S03]  /*22f0*/  @!P3 IMAD.WIDE R14, R21, 0x4, R14 ;  /* 0x00000004150eb825 */ /* 0x002fc600078e020e */
[----:B------:R-:W3:Y:S04]  /*2300*/  @!P0 LDG.E.CONSTANT R28, desc[UR8][R18.64+0x4] ;  /* 0x00000408121c8981 */ /* 0x000ee8000c1e9900 */
[----:B------:R-:W3:Y:S01]  /*2310*/  @!P3 LDG.E.CONSTANT R14, desc[UR8][R14.64+0x1c] ;  /* 0x00001c080e0eb981 */ /* 0x000ee2000c1e9900 */
[----:B0-----:R-:W-:-:S03]  /*2320*/  @!P4 IMAD.WIDE R12, R21, 0x4, R12 ;  /* 0x00000004150cc825 */ /* 0x001fc600078e020c */
[----:B------:R-:W3:Y:S04]  /*2330*/  @!P4 LDG.E.CONSTANT R29, desc[UR8][R18.64+0xc] ;  /* 0x00000c08121dc981 */ /* 0x000ee8000c1e9900 */
[----:B------:R-:W3:Y:S01]  /*2340*/  @!P4 LDG.E.CONSTANT R12, desc[UR8][R12.64+0x20] ;  /* 0x000020080c0cc981 */ /* 0x000ee2000c1e9900 */
[----:B--2---:R-:W-:-:S06]  /*2350*/  @!P5 IMAD.WIDE R10, R21, 0x4, R10 ;  /* 0x00000004150ad825 */ /* 0x004fcc00078e020a */
[----:B------:R-:W2:Y:S04]  /*2360*/  @!P5 LDG.E.CONSTANT R10, desc[UR8][R10.64+0x24] ;  /* 0x000024080a0ad981 */ /* 0x000ea8000c1e9900 */
[----:B------:R-:W2:Y:S01]  /*2370*/  @!P5 LDG.E.CONSTANT R13, desc[UR8][R18.64+0x10] ;  /* 0x00001008120dd981 */ /* 0x000ea2000c1e9900 */
[----:B----45:R-:W-:-:S04]  /*2380*/  @!P1 FFMA R3, R26, R25, R3 ;  /* 0x000000191a039223 */ /* 0x030fc80000000003 */
[----:B---3--:R-:W-:-:S04]  /*2390*/  @!P0 FFMA R3, R28, R16, R3 ;  /* 0x000000101c038223 */ /* 0x008fc80000000003 */
[----:B------:R-:W-:-:S04]  /*23a0*/  @!P3 FFMA R3, R27, R14, R3 ;  /* 0x0000000e1b03b223 */ /* 0x000fc80000000003 */
[----:B------:R-:W-:-:S04]  /*23b0*/  @!P4 FFMA R3, R29, R12, R3 ;  /* 0x0000000c1d03c223 */ /* 0x000fc80000000003 */
[----:B--2---:R-:W-:-:S07]  /*23c0*/  @!P5 FFMA R3, R13, R10, R3 ;  /* 0x0000000a0d03d223 */ /* 0x004fce0000000003 */
.L_x_173:
[----:B------:R-:W-:Y:S05]  /*23d0*/  BSYNC.RECONVERGENT B0 ;  /* 0x0000000000007941 */ /* 0x000fea0003800200 */
.L_x_172:
[----:B------:R-:W-:Y:S04]  /*23e0*/  BSSY.RECONVERGENT B0, `(.L_x_174) ;  /* 0x0000025000007945 */ /* 0x000fe80003800200 */
[----:B------:R-:W-:Y:S05]  /*23f0*/  @P6 BRA `(.L_x_175) ;  /* 0x00000000008c6947 */ /* 0x000fea0003800000 */
        /* <DEDUP_REMOVED lines=35> */
.L_x_175:
[----:B------:R-:W-:Y:S05]  /*2630*/  BSYNC.RECONVERGENT B0 ;  /* 0x0000000000007941 */ /* 0x000fea0003800200 */
.L_x_174:
[C---:B------:R-:W-:Y:S01]  /*2640*/  VIADD R10, R5.reuse, 0x3 ;  /* 0x00000003050a7836 */ /* 0x040fe20000000000 */
[----:B------:R-:W-:Y:S01]  /*2650*/  IADD3 R11, PT, PT, R5, 0x4, RZ ;  /* 0x00000004050b7810 */ /* 0x000fe20007ffe0ff */
[----:B------:R-:W-:Y:S03]  /*2660*/  BSSY.RECONVERGENT B0, `(.L_x_176) ;  /* 0x000002a000007945 */ /* 0x000fe60003800200 */
[----:B------:R-:W-:Y:S02]  /*2670*/  ISETP.GE.AND P2, PT, R10, UR6, PT ;  /* 0x000000060a007c0c */ /* 0x000fe4000bf46270 */
[----:B------:R-:W-:Y:S02]  /*2680*/  ISETP.GE.AND P6, PT, R11, UR6, PT ;  /* 0x000000060b007c0c */ /* 0x000fe4000bfc6270 */
[C---:B------:R-:W-:Y:S02]  /*2690*/  ISETP.LT.OR P2, PT, R5.reuse, -0x3, P2 ;  /* 0xfffffffd0500780c */ /* 0x040fe40001741670 */
[----:B------:R-:W-:-:S11]  /*26a0*/  ISETP.LT.OR P6, PT, R5, -0x4, P6 ;  /* 0xfffffffc0500780c */ /* 0x000fd600037c1670 */
[----:B------:R-:W-:Y:S05]  /*26b0*/  @P2 BRA `(.L_x_177) ;  /* 0x0000000000902947 */ /* 0x000fea0003800000 */
[----:B------:R-:W0:Y:S01]  /*26c0*/  @!P1 LDC.64 R26, c[0x0][0x380] ;  /* 0x0000e000ff1a9b82 */ /* 0x000e220000000a00 */
[----:B------:R-:W1:Y:S01]  /*26d0*/  LDCU.64 UR10, c[0x0][0x380] ;  /* 0x00007000ff0a77ac */ /* 0x000e620008000a00 */
[----:B------:R-:W-:-:S04]  /*26e0*/  IMAD.IADD R11, R23, 0x1, R24 ;  /* 0x00000001170b7824 */ /* 0x000fc800078e0218 */
[----:B------:R-:W-:Y:S02]  /*26f0*/  IMAD.IADD R11, R11, 0x1, R22 ;  /* 0x000000010b0b7824 */ /* 0x000fe400078e0216 */
[----:B------:R-:W2:Y:S01]  /*2700*/  @!P1 LDC.64 R28, c[0x0][0x390] ;  /* 0x0000e400ff1c9b82 */ /* 0x000ea20000000a00 */
[----:B------:R-:W-:Y:S01]  /*2710*/  SHF.R.S32.HI R10, RZ, 0x1f, R4 ;  /* 0x0000001fff0a7819 */ /* 0x000fe20000011404 */
[C---:B------:R-:W-:Y:S01]  /*2720*/  @!P1 IMAD.IADD R13, R4.reuse, 0x1, R11 ;  /* 0x00000001040d9824 */ /* 0x040fe200078e020b */
[----:B------:R-:W-:-:S05]  /*2730*/  IADD3 R12, P2, PT, R4, R11, RZ ;  /* 0x0000000b040c7210 */ /* 0x000fca0007f5e0ff */
        /* <DEDUP_REMOVED lines=28> */
.L_x_177:
[----:B------:R-:W-:Y:S05]  /*2900*/  BSYNC.RECONVERGENT B0 ;  /* 0x0000000000007941 */ /* 0x000fea0003800200 */
.L_x_176:
[----:B------:R-:W-:Y:S04]  /*2910*/  BSSY.RECONVERGENT B0, `(.L_x_149) ;  /* 0x0000026000007945 */ /* 0x000fe80003800200 */
[----:B------:R-:W-:Y:S05]  /*2920*/  @P6 BRA `(.L_x_178) ;  /* 0x0000000000906947 */ /* 0x000fea0003800000 */
[----:B------:R-:W0:Y:S01]  /*2930*/  @!P1 LDC.64 R14, c[0x0][0x380] ;  /* 0x0000e000ff0e9b82 */ /* 0x000e220000000a00 */
[----:B------:R-:W-:Y:S01]  /*2940*/  IMAD.IADD R27, R23, 0x1, R24 ;  /* 0x00000001171b7824 */ /* 0x000fe200078e0218 */
[----:B------:R-:W1:Y:S01]  /*2950*/  LDCU.64 UR6, c[0x0][0x380] ;  /* 0x00007000ff0677ac */ /* 0x000e620008000a00 */
[----:B------:R-:W-:-:S03]  /*2960*/  SHF.R.S32.HI R24, RZ, 0x1f, R4 ;  /* 0x0000001fff187819 */ /* 0x000fc60000011404 */
[----:B------:R-:W-:Y:S02]  /*2970*/  IADD3 R27, PT, PT, R22, UR5, R27 ;  /* 0x00000005161b7c10 */ /* 0x000fe4000fffe01b */
[----:B------:R-:W2:Y:S02]  /*2980*/  @!P1 LDC.64 R12, c[0x0][0x390] ;  /* 0x0000e400ff0c9b82 */ /* 0x000ea40000000a00 */
[----:B------:R-:W-:-:S04]  /*2990*/  IADD3 R25, P2, PT, R4, R27, RZ ;  /* 0x0000001b04197210 */ /* 0x000fc80007f5e0ff */
[----:B------:R-:W-:Y:S01]  /*29a0*/  LEA.HI.X.SX32 R24, R27, R24, 0x1, P2 ;  /* 0x000000181b187211 */ /* 0x000fe200010f0eff */
[----:B------:R-:W-:Y:S01]  /*29b0*/  @!P1 IMAD.IADD R27, R4, 0x1, R27 ;  /* 0x00000001041b9824 */ /* 0x000fe200078e021b */
[----:B------:R-:W3:Y:S01]  /*29c0*/  @!P0 LDC.64 R10, c[0x0][0x390] ;  /* 0x0000e400ff0a8b82 */ /* 0x000ee20000000a00 */
[----:B-1----:R-:W-:-:S07]  /*29d0*/  LEA R26, P2, R25, UR6, 0x2 ;  /* 0x00000006191a7c11 */ /* 0x002fce000f8410ff */
[----:B------:R-:W1:Y:S01]  /*29e0*/  @!P3 LDC.64 R22, c[0x0][0x390] ;  /* 0x0000e400ff16bb82 */ /* 0x000e620000000a00 */
[----:B0-----:R-:W-:Y:S01]  /*29f0*/  @!P1 IMAD.WIDE R14, R27, 0x4, R14 ;  /* 0x000000041b0e9825 */ /* 0x001fe200078e020e */
[----:B------:R-:W-:-:S05]  /*2a00*/  LEA.HI.X R27, R25, UR7, R24, 0x2, P2 ;  /* 0x00000007191b7c11 */ /* 0x000fca00090f1418 */
[----:B------:R-:W4:Y:S01]  /*2a10*/  @!P1 LDG.E.CONSTANT R14, desc[UR8][R14.64] ;  /* 0x000000080e0e9981 */ /* 0x000f22000c1e9900 */
[----:B------:R-:W0:Y:S01]  /*2a20*/  @!P4 LDC.64 R18, c[0x0][0x390] ;  /* 0x0000e400ff12cb82 */ /* 0x000e220000000a00 */
[C---:B--2---:R-:W-:Y:S02]  /*2a30*/  @!P1 IMAD.WIDE R12, R21.reuse, 0x4, R12 ;  /* 0x00000004150c9825 */ /* 0x044fe400078e020c */
[----:B------:R-:W2:Y:S04]  /*2a40*/  @!P0 LDG.E.CONSTANT R24, desc[UR8][R26.64+0x4] ;  /* 0x000004081a188981 */ /* 0x000ea8000c1e9900 */
[----:B------:R-:W4:Y:S01]  /*2a50*/  @!P1 LDG.E.CONSTANT R12, desc[UR8][R12.64+0x50] ;  /* 0x000050080c0c9981 */ /* 0x000f22000c1e9900 */
[----:B------:R-:W0:Y:S01]  /*2a60*/  @!P5 LDC.64 R16, c[0x0][0x390] ;  /* 0x0000e400ff10db82 */ /* 0x000e220000000a00 */
[----:B---3--:R-:W-:-:S02]  /*2a70*/  @!P0 IMAD.WIDE R10, R21, 0x4, R10 ;  /* 0x00000004150a8825 */ /* 0x008fc400078e020a */
[----:B------:R-:W3:Y:S04]  /*2a80*/  @!P3 LDG.E.CONSTANT R28, desc[UR8][R26.64+0x8] ;  /* 0x000008081a1cb981 */ /* 0x000ee8000c1e9900 */
[----:B------:R-:W2:Y:S01]  /*2a90*/  @!P0 LDG.E.CONSTANT R10, desc[UR8][R10.64+0x54] ;  /* 0x000054080a0a8981 */ /* 0x000ea2000c1e9900 */
[----:B-1----:R-:W-:-:S03]  /*2aa0*/  @!P3 IMAD.WIDE R22, R21, 0x4, R22 ;  /* 0x000000041516b825 */ /* 0x002fc600078e0216 */
[----:B------:R-:W3:Y:S04]  /*2ab0*/  @!P5 LDG.E.CONSTANT R15, desc[UR8][R26.64+0x10] ;  /* 0x000010081a0fd981 */ /* 0x000ee8000c1e9900 */
[----:B------:R-:W3:Y:S01]  /*2ac0*/  @!P3 LDG.E.CONSTANT R22, desc[UR8][R22.64+0x58] ;  /* 0x000058081616b981 */ /* 0x000ee2000c1e9900 */
[----:B0-----:R-:W-:-:S06]  /*2ad0*/  @!P4 IMAD.WIDE R18, R21, 0x4, R18 ;  /* 0x000000041512c825 */ /* 0x001fcc00078e0212 */
[----:B------:R-:W3:Y:S01]  /*2ae0*/  @!P4 LDG.E.CONSTANT R18, desc[UR8][R18.64+0x5c] ;  /* 0x00005c081212c981 */ /* 0x000ee2000c1e9900 */
[----:B------:R-:W-:-:S03]  /*2af0*/  @!P5 IMAD.WIDE R16, R21, 0x4, R16 ;  /* 0x000000041510d825 */ /* 0x000fc600078e0210 */
[----:B------:R-:W3:Y:S04]  /*2b00*/  @!P4 LDG.E.CONSTANT R21, desc[UR8][R26.64+0xc] ;  /* 0x00000c081a15c981 */ /* 0x000ee8000c1e9900 */
[----:B------:R-:W3:Y:S01]  /*2b10*/  @!P5 LDG.E.CONSTANT R16, desc[UR8][R16.64+0x60] ;  /* 0x000060081010d981 */ /* 0x000ee2000c1e9900 */
[----:B----45:R-:W-:-:S04]  /*2b20*/  @!P1 FFMA R3, R14, R12, R3 ;  /* 0x0000000c0e039223 */ /* 0x030fc80000000003 */
[----:B--2---:R-:W-:-:S04]  /*2b30*/  @!P0 FFMA R3, R24, R10, R3 ;  /* 0x0000000a18038223 */ /* 0x004fc80000000003 */
[----:B---3--:R-:W-:-:S04]  /*2b40*/  @!P3 FFMA R3, R28, R22, R3 ;  /* 0x000000161c03b223 */ /* 0x008fc80000000003 */
[----:B------:R-:W-:-:S04]  /*2b50*/  @!P4 FFMA R3, R21, R18, R3 ;  /* 0x000000121503c223 */ /* 0x000fc80000000003 */
[----:B------:R-:W-:-:S07]  /*2b60*/  @!P5 FFMA R3, R15, R16, R3 ;  /* 0x000000100f03d223 */ /* 0x000fce0000000003 */
.L_x_178:
[----:B------:R-:W-:Y:S05]  /*2b70*/  BSYNC.RECONVERGENT B0 ;  /* 0x0000000000007941 */ /* 0x000fea0003800200 */
.L_x_149:
[----:B------:R-:W0:Y:S01]  /*2b80*/  LDCU UR5, c[0x0][0x3a4] ;  /* 0x00007480ff0577ac */ /* 0x000e220008000800 */
[----:B------:R-:W-:-:S04]  /*2b90*/  UIADD3 UR4, UPT, UPT, UR4, 0x1, URZ ;  /* 0x0000000104047890 */ /* 0x000fc8000fffe0ff */
[----:B0-----:R-:W-:-:S09]  /*2ba0*/  UISETP.NE.AND UP0, UPT, UR4, UR5, UPT ;  /* 0x000000050400728c */ /* 0x001fd2000bf05270 */
[----:B------:R-:W-:Y:S05]  /*2bb0*/  BRA.U UP0, `(.L_x_179) ;  /* 0xffffffdd003c7547 */ /* 0x000fea000b83ffff */
.L_x_147:
[----:B------:R-:W0:Y:S02]  /*2bc0*/  LDC.64 R4, c[0x0][0x388] ;  /* 0x0000e200ff047b82 */ /* 0x000e240000000a00 */
[----:B0-----:R-:W-:-:S05]  /*2bd0*/  IMAD.WIDE R4, R0, 0x4, R4 ;  /* 0x0000000400047825 */ /* 0x001fca00078e0204 */
[----:B-----5:R-:W-:Y:S01]  /*2be0*/  STG.E desc[UR8][R4.64], R3 ;  /* 0x0000000304007986 */ /* 0x020fe2000c101908 */
[----:B------:R-:W-:Y:S05]  /*2bf0*/  EXIT ;  /* 0x000000000000794d */ /* 0x000fea0003800000 */
.L_x_180:
        /* <DEDUP_REMOVED lines=16> */
.L_x_199:


//--------------------- .text._Z16if_neuron_kernelPKfPfS1_iff --------------------------
	.section	.text._Z16if_neuron_kernelPKfPfS1_iff,"ax",@progbits
	.align	128
        .global         _Z16if_neuron_kernelPKfPfS1_iff
        .type           _Z16if_neuron_kernelPKfPfS1_iff,@function
        .size           _Z16if_neuron_kernelPKfPfS1_iff,(.L_x_200 - _Z16if_neuron_kernelPKfPfS1_iff)
        .other          _Z16if_neuron_kernelPKfPfS1_iff,@"STO_CUDA_ENTRY STV_DEFAULT"
_Z16if_neuron_kernelPKfPfS1_iff:
.text._Z16if_neuron_kernelPKfPfS1_iff:
        /* <DEDUP_REMOVED lines=11> */
[----:B------:R-:W3:Y:S08]  /*00b0*/  LDC.64 R4, c[0x0][0x390] ;  /* 0x0000e400ff047b82 */ /* 0x000ef00000000a00 */
[----:B------:R-:W4:Y:S01]  /*00c0*/  LDC.64 R6, c[0x0][0x388] ;  /* 0x0000e200ff067b82 */ /* 0x000f220000000a00 */
[----:B0-----:R-:W-:-:S06]  /*00d0*/  IMAD.WIDE R2, R9, 0x4, R2 ;  /* 0x0000000409027825 */ /* 0x001fcc00078e0202 */
[----:B-1----:R-:W5:Y:S01]  /*00e0*/  LDG.E.CONSTANT R2, desc[UR4][R2.64] ;  /* 0x0000000402027981 */ /* 0x002f62000c1e9900 */
[----:B---3--:R-:W-:-:S05]  /*00f0*/  IMAD.WIDE R4, R9, 0x4, R4 ;  /* 0x0000000409047825 */ /* 0x008fca00078e0204 */
[----:B------:R-:W5:Y:S01]  /*0100*/  LDG.E R11, desc[UR4][R4.64] ;  /* 0x00000004040b7981 */ /* 0x000f62000c1e1900 */
[----:B----4-:R-:W-:-:S04]  /*0110*/  IMAD.WIDE R6, R9, 0x4, R6 ;  /* 0x0000000409067825 */ /* 0x010fc800078e0206 */
[----:B-----5:R-:W-:-:S05]  /*0120*/  FADD R11, R2, R11 ;  /* 0x0000000b020b7221 */ /* 0x020fca0000000000 */
[C---:B--2---:R-:W-:Y:S02]  /*0130*/  FSETP.GE.AND P0, PT, R11.reuse, UR6, PT ;  /* 0x000000060b007c0b */ /* 0x044fe4000bf06000 */
[----:B------:R-:W-:Y:S01]  /*0140*/  FSET.BF.GE.AND R9, R11, UR6, PT ;  /* 0x000000060b097c0a */ /* 0x000fe2000b806000 */
[----:B------:R0:W-:Y:S04]  /*0150*/  STG.E desc[UR4][R4.64], R11 ;  /* 0x0000000b04007986 */ /* 0x0001e8000c101904 */
[----:B------:R0:W-:Y:S06]  /*0160*/  STG.E desc[UR4][R6.64], R9 ;  /* 0x0000000906007986 */ /* 0x0001ec000c101904 */
[----:B------:R-:W-:Y:S05]  /*0170*/  @!P0 EXIT ;  /* 0x000000000000894d */ /* 0x000fea0003800000 */
[----:B------:R-:W1:Y:S02]  /*0180*/  LDC R3, c[0x0][0x3a0] ;  /* 0x0000e800ff037b82 */ /* 0x000e640000000800 */
[----:B-1----:R-:W-:Y:S01]  /*0190*/  STG.E desc[UR4][R4.64], R3 ;  /* 0x0000000304007986 */ /* 0x002fe2000c101904 */
[----:B------:R-:W-:Y:S05]  /*01a0*/  EXIT ;  /* 0x000000000000794d */ /* 0x000fea0003800000 */
.L_x_181:
        /* <DEDUP_REMOVED lines=13> */
.L_x_200:


//--------------------- .nv.shared._Z27conv2d_if_pool2x2_u8_kernelPKhPfS1_PKfS3_iiiiiiiiiiff --------------------------
	.section	.nv.shared._Z27conv2d_if_pool2x2_u8_kernelPKhPfS1_PKfS3_iiiiiiiiiiff,"aw",@nobits
	.sectionflags	@""
	.align	16
.nv.shared._Z27conv2d_if_pool2x2_u8_kernelPKhPfS1_PKfS3_iiiiiiiiiiff:
	.zero		4480


//--------------------- .nv.shared.reserved.0     --------------------------
	.section	.nv.shared.reserved.0,"aw",@nobits
	.weak		__nv_reservedSMEM_offset_0_alias
	.size		__nv_reservedSMEM_offset_0_alias, 0, 64
	.other		__nv_reservedSMEM_offset_0_alias,@"STO_CUDA_RESERVED_SHARED STV_DEFAULT"
__nv_reservedSMEM_offset_0_alias:
	.zero		0
	.zero		64


//--------------------- .nv.shared._Z32conv1_if_pool_from_sum_u8_kernelPKfPhPfiiiiiff --------------------------
	.section	.nv.shared._Z32conv1_if_pool_from_sum_u8_kernelPKfPhPfiiiiiff,"aw",@nobits
	.sectionflags	@""
	.align	16
	.zero		1024


//--------------------- .nv.shared._Z29conv1_if_pool_from_sum_kernelPKfPfS1_iiiiiff --------------------------
	.section	.nv.shared._Z29conv1_if_pool_from_sum_kernelPKfPfS1_iiiiiff,"aw",@nobits
	.sectionflags	@""
	.align	16
	.zero		1024


//--------------------- .nv.shared._Z23conv1_linear_sum_kernelPKfPfS0_S0_iiiii --------------------------
	.section	.nv.shared._Z23conv1_linear_sum_kernelPKfPfS0_S0_iiiii,"aw",@nobits
	.sectionflags	@""
	.align	16
	.zero		1024


//--------------------- .nv.shared._Z31conv2d_if_pool2x2_kernel_constwPKfPfS1_iiiiiiiiiiffi --------------------------
	.section	.nv.shared._Z31conv2d_if_pool2x2_kernel_constwPKfPfS1_iiiiiiiiiiffi,"aw",@nobits
	.sectionflags	@""
	.align	16
	.zero		1024


//--------------------- .nv.shared._Z24conv2d_if_pool2x2_kernelPKfPfS1_S0_S0_iiiiiiiiiiff --------------------------
	.section	.nv.shared._Z24conv2d_if_pool2x2_kernelPKfPfS1_S0_S0_iiiiiiiiiiff,"aw",@nobits
	.sectionflags	@""
	.align	16
	.zero		1024


//--------------------- .nv.shared._Z38conv2d_if_pool2x2_smem5x5_tiled_kernelPKfPfS1_S0_S0_iiiiiiiiiff --------------------------
	.section	.nv.shared._Z38conv2d_if_pool2x2_smem5x5_tiled_kernelPKfPfS1_S0_S0_iiiiiiiiiff,"aw",@nobits
	.sectionflags	@""
	.align	16
	.zero		1024


//--------------------- .nv.shared._Z22spike_frequency_kernelPKfPfif --------------------------
	.section	.nv.shared._Z22spike_frequency_kernelPKfPfif,"aw",@nobits
	.sectionflags	@""
	.align	16
	.zero		1024


//--------------------- .nv.shared._Z23spike_accumulate_kernelPfS_i --------------------------
	.section	.nv.shared._Z23spike_accumulate_kernelPfS_i,"aw",@nobits
	.sectionflags	@""
	.align	16
	.zero		1024


//--------------------- .nv.shared._Z30conv2d_if_smem5x5_tiled_kernelPKfPfS1_S0_S0_iiiiiiiff --------------------------
	.section	.nv.shared._Z30conv2d_if_smem5x5_tiled_kernelPKfPfS1_S0_S0_iiiiiiiff,"aw",@nobits
	.sectionflags	@""
	.align	16
	.zero		1024


//--------------------- .nv.shared._Z27linear_if_tiled_smem_kernelPKfPfS1_S0_S0_iiiff --------------------------
	.section	.nv.shared._Z27linear_if_tiled_smem_kernelPKfPfS1_S0_S0_iiiff,"aw",@nobits
	.sectionflags	@""
	.align	16
	.zero		1024


//--------------------- .nv.shared._Z16linear_if_kernelPKfPfS1_S0_S0_iiiff --------------------------
	.section	.nv.shared._Z16linear_if_kernelPKfPfS1_S0_S0_iiiff,"aw",@nobits
	.sectionflags	@""
	.align	16
	.zero		1024


//--------------------- .nv.shared._Z37conv2d_if_smem5x5_tiled_kernel_constwPKfPfS1_iiiiiiiffi --------------------------
	.section	.nv.shared._Z37conv2d_if_smem5x5_tiled_kernel_constwPKfPfS1_iiiiiiiffi,"aw",@nobits
	.sectionflags	@""
	.align	16
	.zero		1024


//--------------------- .nv.shared._Z16conv2d_if_kernelPKfPfS1_S0_S0_iiiiiiiiff --------------------------
	.section	.nv.shared._Z16conv2d_if_kernelPKfPfS1_S0_S0_iiiiiiiiff,"aw",@nobits
	.sectionflags	@""
	.align	16
	.zero		1024


//--------------------- .nv.shared._Z24linear_accumulate_kernelPKfPfS0_S0_S1_iii --------------------------
	.section	.nv.shared._Z24linear_accumulate_kernelPKfPfS0_S0_S1_iii,"aw",@nobits
	.sectionflags	@""
	.align	16
	.zero		1024


//--------------------- .nv.shared._Z13linear_kernelPKfPfS0_S0_iii --------------------------
	.section	.nv.shared._Z13linear_kernelPKfPfS0_S0_iii,"aw",@nobits
	.sectionflags	@""
	.align	16
	.zero		1024


//--------------------- .nv.shared._Z16maxpool2d_kernelPKfPfiiiiiiii --------------------------
	.section	.nv.shared._Z16maxpool2d_kernelPKfPfiiiiiiii,"aw",@nobits
	.sectionflags	@""
	.align	16
	.zero		1024


//--------------------- .nv.shared._Z13conv2d_kernelPKfPfS0_S0_iiiiiiii --------------------------
	.section	.nv.shared._Z13conv2d_kernelPKfPfS0_S0_iiiiiiii,"aw",@nobits
	.sectionflags	@""
	.align	16
	.zero		1024


//--------------------- .nv.shared._Z16if_neuron_kernelPKfPfS1_iff --------------------------
	.section	.nv.shared._Z16if_neuron_kernelPKfPfS1_iff,"aw",@nobits
	.sectionflags	@""
	.align	16
	.zero		1024


//--------------------- .nv.constant0._Z27conv2d_if_pool2x2_u8_kernelPKhPfS1_PKfS3_iiiiiiiiiiff --------------------------
	.section	.nv.constant0._Z27conv2d_if_pool2x2_u8_kernelPKhPfS1_PKfS3_iiiiiiiiiiff,"a",@progbits
	.sectionflags	@""
	.align	4
.nv.constant0._Z27conv2d_if_pool2x2_u8_kernelPKhPfS1_PKfS3_iiiiiiiiiiff:
	.zero		984


//--------------------- .nv.constant0._Z32conv1_if_pool_from_sum_u8_kernelPKfPhPfiiiiiff --------------------------
	.section	.nv.constant0._Z32conv1_if_pool_from_sum_u8_kernelPKfPhPfiiiiiff,"a",@progbits
	.sectionflags	@""
	.align	4
.nv.constant0._Z32conv1_if_pool_from_sum_u8_kernelPKfPhPfiiiiiff:
	.zero		948


//--------------------- .nv.constant0._Z29conv1_if_pool_from_sum_kernelPKfPfS1_iiiiiff --------------------------
	.section	.nv.constant0._Z29conv1_if_pool_from_sum_kernelPKfPfS1_iiiiiff,"a",@progbits
	.sectionflags	@""
	.align	4
.nv.constant0._Z29conv1_if_pool_from_sum_kernelPKfPfS1_iiiiiff:
	.zero		948


//--------------------- .nv.constant0._Z23conv1_linear_sum_kernelPKfPfS0_S0_iiiii --------------------------
	.section	.nv.constant0._Z23conv1_linear_sum_kernelPKfPfS0_S0_iiiii,"a",@progbits
	.sectionflags	@""
	.align	4
.nv.constant0._Z23conv1_linear_sum_kernelPKfPfS0_S0_iiiii:
	.zero		948


//--------------------- .nv.constant0._Z31conv2d_if_pool2x2_kernel_constwPKfPfS1_iiiiiiiiiiffi --------------------------
	.section	.nv.constant0._Z31conv2d_if_pool2x2_kernel_constwPKfPfS1_iiiiiiiiiiffi,"a",@progbits
	.sectionflags	@""
	.align	4
.nv.constant0._Z31conv2d_if_pool2x2_kernel_constwPKfPfS1_iiiiiiiiiiffi:
	.zero		972


//--------------------- .nv.constant0._Z24conv2d_if_pool2x2_kernelPKfPfS1_S0_S0_iiiiiiiiiiff --------------------------
	.section	.nv.constant0._Z24conv2d_if_pool2x2_kernelPKfPfS1_S0_S0_iiiiiiiiiiff,"a",@progbits
	.sectionflags	@""
	.align	4
.nv.constant0._Z24conv2d_if_pool2x2_kernelPKfPfS1_S0_S0_iiiiiiiiiiff:
	.zero		984


//--------------------- .nv.constant0._Z38conv2d_if_pool2x2_smem5x5_tiled_kernelPKfPfS1_S0_S0_iiiiiiiiiff --------------------------
	.section	.nv.constant0._Z38conv2d_if_pool2x2_smem5x5_tiled_kernelPKfPfS1_S0_S0_iiiiiiiiiff,"a",@progbits
	.sectionflags	@""
	.align	4
.nv.constant0._Z38conv2d_if_pool2x2_smem5x5_tiled_kernelPKfPfS1_S0_S0_iiiiiiiiiff:
	.zero		980


//--------------------- .nv.constant0._Z22spike_frequency_kernelPKfPfif --------------------------
	.section	.nv.constant0._Z22spike_frequency_kernelPKfPfif,"a",@progbits
	.sectionflags	@""
	.align	4
.nv.constant0._Z22spike_frequency_kernelPKfPfif:
	.zero		920


//--------------------- .nv.constant0._Z23spike_accumulate_kernelPfS_i --------------------------
	.section	.nv.constant0._Z23spike_accumulate_kernelPfS_i,"a",@progbits
	.sectionflags	@""
	.align	4
.nv.constant0._Z23spike_accumulate_kernelPfS_i:
	.zero		916


//--------------------- .nv.constant0._Z30conv2d_if_smem5x5_tiled_kernelPKfPfS1_S0_S0_iiiiiiiff --------------------------
	.section	.nv.constant0._Z30conv2d_if_smem5x5_tiled_kernelPKfPfS1_S0_S0_iiiiiiiff,"a",@progbits
	.sectionflags	@""
	.align	4
.nv.constant0._Z30conv2d_if_smem5x5_tiled_kernelPKfPfS1_S0_S0_iiiiiiiff:
	.zero		972


//--------------------- .nv.constant0._Z27linear_if_tiled_smem_kernelPKfPfS1_S0_S0_iiiff --------------------------
	.section	.nv.constant0._Z27linear_if_tiled_smem_kernelPKfPfS1_S0_S0_iiiff,"a",@progbits
	.sectionflags	@""
	.align	4
.nv.constant0._Z27linear_if_tiled_smem_kernelPKfPfS1_S0_S0_iiiff:
	.zero		956


//--------------------- .nv.constant0._Z16linear_if_kernelPKfPfS1_S0_S0_iiiff --------------------------
	.section	.nv.constant0._Z16linear_if_kernelPKfPfS1_S0_S0_iiiff,"a",@progbits
	.sectionflags	@""
	.align	4
.nv.constant0._Z16linear_if_kernelPKfPfS1_S0_S0_iiiff:
	.zero		956


//--------------------- .nv.constant0._Z37conv2d_if_smem5x5_tiled_kernel_constwPKfPfS1_iiiiiiiffi --------------------------
	.section	.nv.constant0._Z37conv2d_if_smem5x5_tiled_kernel_constwPKfPfS1_iiiiiiiffi,"a",@progbits
	.sectionflags	@""
	.align	4
.nv.constant0._Z37conv2d_if_smem5x5_tiled_kernel_constwPKfPfS1_iiiiiiiffi:
	.zero		960


//--------------------- .nv.constant0._Z16conv2d_if_kernelPKfPfS1_S0_S0_iiiiiiiiff --------------------------
	.section	.nv.constant0._Z16conv2d_if_kernelPKfPfS1_S0_S0_iiiiiiiiff,"a",@progbits
	.sectionflags	@""
	.align	4
.nv.constant0._Z16conv2d_if_kernelPKfPfS1_S0_S0_iiiiiiiiff:
	.zero		976


//--------------------- .nv.constant0._Z24linear_accumulate_kernelPKfPfS0_S0_S1_iii --------------------------
	.section	.nv.constant0._Z24linear_accumulate_kernelPKfPfS0_S0_S1_iii,"a",@progbits
	.sectionflags	@""
	.align	4
.nv.constant0._Z24linear_accumulate_kernelPKfPfS0_S0_S1_iii:
	.zero		948


//--------------------- .nv.constant0._Z13linear_kernelPKfPfS0_S0_iii --------------------------
	.section	.nv.constant0._Z13linear_kernelPKfPfS0_S0_iii,"a",@progbits
	.sectionflags	@""
	.align	4
.nv.constant0._Z13linear_kernelPKfPfS0_S0_iii:
	.zero		940


//--------------------- .nv.constant0._Z16maxpool2d_kernelPKfPfiiiiiiii --------------------------
	.section	.nv.constant0._Z16maxpool2d_kernelPKfPfiiiiiiii,"a",@progbits
	.sectionflags	@""
	.align	4
.nv.constant0._Z16maxpool2d_kernelPKfPfiiiiiiii:
	.zero		944


//--------------------- .nv.constant0._Z13conv2d_kernelPKfPfS0_S0_iiiiiiii --------------------------
	.section	.nv.constant0._Z13conv2d_kernelPKfPfS0_S0_iiiiiiii,"a",@progbits
	.sectionflags	@""
	.align	4
.nv.constant0._Z13conv2d_kernelPKfPfS0_S0_iiiiiiii:
	.zero		960


//--------------------- .nv.constant0._Z16if_neuron_kernelPKfPfS1_iff --------------------------
	.section	.nv.constant0._Z16if_neuron_kernelPKfPfS1_iff,"a",@progbits
	.sectionflags	@""
	.align	4
.nv.constant0._Z16if_neuron_kernelPKfPfS1_iff:
	.zero		932


//--------------------- SYMBOLS --------------------------

	.type		.nv.reservedSmem.offset0,@object
	.size		.nv.reservedSmem.offset0,0x4
	.type		.nv.reservedSmem.cap,@object
	.size		.nv.reservedSmem.cap,0x4
